	.target	sm_100a

	.elftype	@"ET_EXEC"


//--------------------- .note.nv.tkinfo           --------------------------
	.section	.note.nv.tkinfo,"",@"SHT_NOTE"
	.sectionflags	@"SHF_NOTE_NV_TKINFO"
	.tkinfo
        /*0018*/ 	.word	0x00000002
        /*0030*/ 	.string	""
        /*0030*/ 	.string	"ptxas"
        /*0030*/ 	.string	"Cuda compilation tools, release 13.0, V13.0.88"
        /*0030*/ 	.string	"Build cuda_13.0.r13.0/compiler.36424714_0"
        /*0030*/ 	.string	"-arch sm_100a -m 64 "



//--------------------- .note.nv.cuinfo           --------------------------
	.section	.note.nv.cuinfo,"",@"SHT_NOTE"
	.sectionflags	@"SHF_NOTE_NV_CUINFO"
        /*0018*/ 	.short	0x0002
        /*001a*/ 	.short	0x0064
        /*001c*/ 	.short	0x0082
	.zero		2


//--------------------- .nv.info                  --------------------------
	.section	.nv.info,"",@"SHT_CUDA_INFO"
	.align	4


	//----- nvinfo : EIATTR_REGCOUNT
	.align		4
        /*0000*/ 	.byte	0x04, 0x2f
        /*0002*/ 	.short	(.L_29 - .L_28)
	.align		4
.L_28:
        /*0004*/ 	.word	index@(_Z25multi_tensor_apply_kernelI18TensorListMetadataILi4EE17LAMBStage1FunctorIffEJfffPiif10adamMode_tfPfS6_S6_S6_EEvlPViT_T0_DpT1_)
        /*0008*/ 	.word	0x00000028


	//----- nvinfo : EIATTR_FRAME_SIZE
	.align		4
.L_29:
        /*000c*/ 	.byte	0x04, 0x11
        /*000e*/ 	.short	(.L_31 - .L_30)
	.align		4
.L_30:
        /*0010*/ 	.word	index@($_Z25multi_tensor_apply_kernelI18TensorListMetadataILi4EE17LAMBStage1FunctorIffEJfffPiif10adamMode_tfPfS6_S6_S6_EEvlPViT_T0_DpT1_$__internal_accurate_pow)
        /*0014*/ 	.word	0x00000000


	//----- nvinfo : EIATTR_FRAME_SIZE
	.align		4
.L_31:
        /*0018*/ 	.byte	0x04, 0x11
        /*001a*/ 	.short	(.L_33 - .L_32)
	.align		4
.L_32:
        /*001c*/ 	.word	index@(_Z25multi_tensor_apply_kernelI18TensorListMetadataILi4EE17LAMBStage1FunctorIffEJfffPiif10adamMode_tfPfS6_S6_S6_EEvlPViT_T0_DpT1_)
        /*0020*/ 	.word	0x00000000


	//----- nvinfo : EIATTR_REGCOUNT
	.align		4
.L_33:
        /*0024*/ 	.byte	0x04, 0x2f
        /*0026*/ 	.short	(.L_35 - .L_34)
	.align		4
.L_34:
        /*0028*/ 	.word	index@(_Z25multi_tensor_apply_kernelI18TensorListMetadataILi4EE17LAMBStage1FunctorIN3c104HalfES4_EJfffPiif10adamMode_tfPfS8_S8_S8_EEvlPViT_T0_DpT1_)
        /*002c*/ 	.word	0x00000020


	//----- nvinfo : EIATTR_FRAME_SIZE
	.align		4
.L_35:
        /*0030*/ 	.byte	0x04, 0x11
        /*0032*/ 	.short	(.L_37 - .L_36)
	.align		4
.L_36:
        /*0034*/ 	.word	index@($_Z25multi_tensor_apply_kernelI18TensorListMetadataILi4EE17LAMBStage1FunctorIN3c104HalfES4_EJfffPiif10adamMode_tfPfS8_S8_S8_EEvlPViT_T0_DpT1_$__internal_accurate_pow)
        /*0038*/ 	.word	0x00000000


	//----- nvinfo : EIATTR_FRAME_SIZE
	.align		4
.L_37:
        /*003c*/ 	.byte	0x04, 0x11
        /*003e*/ 	.short	(.L_39 - .L_38)
	.align		4
.L_38:
        /*0040*/ 	.word	index@(_Z25multi_tensor_apply_kernelI18TensorListMetadataILi4EE17LAMBStage1FunctorIN3c104HalfES4_EJfffPiif10adamMode_tfPfS8_S8_S8_EEvlPViT_T0_DpT1_)
        /*0044*/ 	.word	0x00000000


	//----- nvinfo : EIATTR_REGCOUNT
	.align		4
.L_39:
        /*0048*/ 	.byte	0x04, 0x2f
        /*004a*/ 	.short	(.L_41 - .L_40)
	.align		4
.L_40:
        /*004c*/ 	.word	index@(_Z25multi_tensor_apply_kernelI18TensorListMetadataILi4EE17LAMBStage1FunctorIN3c104HalfEfEJfffPiif10adamMode_tfPfS8_S8_S8_EEvlPViT_T0_DpT1_)
        /*0050*/ 	.word	0x00000028


	//----- nvinfo : EIATTR_FRAME_SIZE
	.align		4
.L_41:
        /*0054*/ 	.byte	0x04, 0x11
        /*0056*/ 	.short	(.L_43 - .L_42)
	.align		4
.L_42:
        /*0058*/ 	.word	index@($_Z25multi_tensor_apply_kernelI18TensorListMetadataILi4EE17LAMBStage1FunctorIN3c104HalfEfEJfffPiif10adamMode_tfPfS8_S8_S8_EEvlPViT_T0_DpT1_$__internal_accurate_pow)
        /*005c*/ 	.word	0x00000000


	//----- nvinfo : EIATTR_FRAME_SIZE
	.align		4
.L_43:
        /*0060*/ 	.byte	0x04, 0x11
        /*0062*/ 	.short	(.L_45 - .L_44)
	.align		4
.L_44:
        /*0064*/ 	.word	index@(_Z25multi_tensor_apply_kernelI18TensorListMetadataILi4EE17LAMBStage1FunctorIN3c104HalfEfEJfffPiif10adamMode_tfPfS8_S8_S8_EEvlPViT_T0_DpT1_)
        /*0068*/ 	.word	0x00000000


	//----- nvinfo : EIATTR_REGCOUNT
	.align		4
.L_45:
        /*006c*/ 	.byte	0x04, 0x2f
        /*006e*/ 	.short	(.L_47 - .L_46)
	.align		4
.L_46:
        /*0070*/ 	.word	index@(_Z25multi_tensor_apply_kernelI18TensorListMetadataILi4EE17LAMBStage1FunctorIN3c108BFloat16EfEJfffPiif10adamMode_tfPfS8_S8_S8_EEvlPViT_T0_DpT1_)
        /*0074*/ 	.word	0x00000028


	//----- nvinfo : EIATTR_FRAME_SIZE
	.align		4
.L_47:
        /*0078*/ 	.byte	0x04, 0x11
        /*007a*/ 	.short	(.L_49 - .L_48)
	.align		4
.L_48:
        /*007c*/ 	.word	index@($_Z25multi_tensor_apply_kernelI18TensorListMetadataILi4EE17LAMBStage1FunctorIN3c108BFloat16EfEJfffPiif10adamMode_tfPfS8_S8_S8_EEvlPViT_T0_DpT1_$__internal_accurate_pow)
        /*0080*/ 	.word	0x00000000


	//----- nvinfo : EIATTR_FRAME_SIZE
	.align		4
.L_49:
        /*0084*/ 	.byte	0x04, 0x11
        /*0086*/ 	.short	(.L_51 - .L_50)
	.align		4
.L_50:
        /*0088*/ 	.word	index@(_Z25multi_tensor_apply_kernelI18TensorListMetadataILi4EE17LAMBStage1FunctorIN3c108BFloat16EfEJfffPiif10adamMode_tfPfS8_S8_S8_EEvlPViT_T0_DpT1_)
        /*008c*/ 	.word	0x00000000


	//----- nvinfo : EIATTR_REGCOUNT
	.align		4
.L_51:
        /*0090*/ 	.byte	0x04, 0x2f
        /*0092*/ 	.short	(.L_53 - .L_52)
	.align		4
.L_52:
        /*0094*/ 	.word	index@(_Z25multi_tensor_apply_kernelI18TensorListMetadataILi2EE17LAMBStage2FunctorIfLi2EfEJPfS4_S4_fbEEvlPViT_T0_DpT1_)
        /*0098*/ 	.word	0x00000020


	//----- nvinfo : EIATTR_FRAME_SIZE
	.align		4
.L_53:
        /*009c*/ 	.byte	0x04, 0x11
        /*009e*/ 	.short	(.L_55 - .L_54)
	.align		4
.L_54:
        /*00a0*/ 	.word	index@(_Z25multi_tensor_apply_kernelI18TensorListMetadataILi2EE17LAMBStage2FunctorIfLi2EfEJPfS4_S4_fbEEvlPViT_T0_DpT1_)
        /*00a4*/ 	.word	0x00000000


	//----- nvinfo : EIATTR_REGCOUNT
	.align		4
.L_55:
        /*00a8*/ 	.byte	0x04, 0x2f
        /*00aa*/ 	.short	(.L_57 - .L_56)
	.align		4
.L_56:
        /*00ac*/ 	.word	index@(_Z25multi_tensor_apply_kernelI18TensorListMetadataILi2EE17LAMBStage2FunctorIN3c104HalfELi2ES4_EJPfS6_S6_fbEEvlPViT_T0_DpT1_)
        /*00b0*/ 	.word	0x00000020


	//----- nvinfo : EIATTR_FRAME_SIZE
	.align		4
.L_57:
        /*00b4*/ 	.byte	0x04, 0x11
        /*00b6*/ 	.short	(.L_59 - .L_58)
	.align		4
.L_58:
        /*00b8*/ 	.word	index@(_Z25multi_tensor_apply_kernelI18TensorListMetadataILi2EE17LAMBStage2FunctorIN3c104HalfELi2ES4_EJPfS6_S6_fbEEvlPViT_T0_DpT1_)
        /*00bc*/ 	.word	0x00000000


	//----- nvinfo : EIATTR_REGCOUNT
	.align		4
.L_59:
        /*00c0*/ 	.byte	0x04, 0x2f
        /*00c2*/ 	.short	(.L_61 - .L_60)
	.align		4
.L_60:
        /*00c4*/ 	.word	index@(_Z25multi_tensor_apply_kernelI18TensorListMetadataILi3EE17LAMBStage2FunctorIfLi3EfEJPfS4_S4_fbEEvlPViT_T0_DpT1_)
        /*00c8*/ 	.word	0x00000020


	//----- nvinfo : EIATTR_FRAME_SIZE
	.align		4
.L_61:
        /*00cc*/ 	.byte	0x04, 0x11
        /*00ce*/ 	.short	(.L_63 - .L_62)
	.align		4
.L_62:
        /*00d0*/ 	.word	index@(_Z25multi_tensor_apply_kernelI18TensorListMetadataILi3EE17LAMBStage2FunctorIfLi3EfEJPfS4_S4_fbEEvlPViT_T0_DpT1_)
        /*00d4*/ 	.word	0x00000000


	//----- nvinfo : EIATTR_REGCOUNT
	.align		4
.L_63:
        /*00d8*/ 	.byte	0x04, 0x2f
        /*00da*/ 	.short	(.L_65 - .L_64)
	.align		4
.L_64:
        /*00dc*/ 	.word	index@(_Z25multi_tensor_apply_kernelI18TensorListMetadataILi3EE17LAMBStage2FunctorIN3c104HalfELi3EfEJPfS6_S6_fbEEvlPViT_T0_DpT1_)
        /*00e0*/ 	.word	0x00000020


	//----- nvinfo : EIATTR_FRAME_SIZE
	.align		4
.L_65:
        /*00e4*/ 	.byte	0x04, 0x11
        /*00e6*/ 	.short	(.L_67 - .L_66)
	.align		4
.L_66:
        /*00e8*/ 	.word	index@(_Z25multi_tensor_apply_kernelI18TensorListMetadataILi3EE17LAMBStage2FunctorIN3c104HalfELi3EfEJPfS6_S6_fbEEvlPViT_T0_DpT1_)
        /*00ec*/ 	.word	0x00000000


	//----- nvinfo : EIATTR_REGCOUNT
	.align		4
.L_67:
        /*00f0*/ 	.byte	0x04, 0x2f
        /*00f2*/ 	.short	(.L_69 - .L_68)
	.align		4
.L_68:
        /*00f4*/ 	.word	index@(_Z25multi_tensor_apply_kernelI18TensorListMetadataILi3EE17LAMBStage2FunctorIN3c108BFloat16ELi3EfEJPfS6_S6_fbEEvlPViT_T0_DpT1_)
        /*00f8*/ 	.word	0x00000020


	//----- nvinfo : EIATTR_FRAME_SIZE
	.align		4
.L_69:
        /*00fc*/ 	.byte	0x04, 0x11
        /*00fe*/ 	.short	(.L_71 - .L_70)
	.align		4
.L_70:
        /*0100*/ 	.word	index@(_Z25multi_tensor_apply_kernelI18TensorListMetadataILi3EE17LAMBStage2FunctorIN3c108BFloat16ELi3EfEJPfS6_S6_fbEEvlPViT_T0_DpT1_)
        /*0104*/ 	.word	0x00000000


	//----- nvinfo : EIATTR_MIN_STACK_SIZE
	.align		4
.L_71:
        /*0108*/ 	.byte	0x04, 0x12
        /*010a*/ 	.short	(.L_73 - .L_72)
	.align		4
.L_72:
        /*010c*/ 	.word	index@(_Z25multi_tensor_apply_kernelI18TensorListMetadataILi3EE17LAMBStage2FunctorIN3c108BFloat16ELi3EfEJPfS6_S6_fbEEvlPViT_T0_DpT1_)
        /*0110*/ 	.word	0x00000000


	//----- nvinfo : EIATTR_MIN_STACK_SIZE
	.align		4
.L_73:
        /*0114*/ 	.byte	0x04, 0x12
        /*0116*/ 	.short	(.L_75 - .L_74)
	.align		4
.L_74:
        /*0118*/ 	.word	index@(_Z25multi_tensor_apply_kernelI18TensorListMetadataILi3EE17LAMBStage2FunctorIN3c104HalfELi3EfEJPfS6_S6_fbEEvlPViT_T0_DpT1_)
        /*011c*/ 	.word	0x00000000


	//----- nvinfo : EIATTR_MIN_STACK_SIZE
	.align		4
.L_75:
        /*0120*/ 	.byte	0x04, 0x12
        /*0122*/ 	.short	(.L_77 - .L_76)
	.align		4
.L_76:
        /*0124*/ 	.word	index@(_Z25multi_tensor_apply_kernelI18TensorListMetadataILi3EE17LAMBStage2FunctorIfLi3EfEJPfS4_S4_fbEEvlPViT_T0_DpT1_)
        /*0128*/ 	.word	0x00000000


	//----- nvinfo : EIATTR_MIN_STACK_SIZE
	.align		4
.L_77:
        /*012c*/ 	.byte	0x04, 0x12
        /*012e*/ 	.short	(.L_79 - .L_78)
	.align		4
.L_78:
        /*0130*/ 	.word	index@(_Z25multi_tensor_apply_kernelI18TensorListMetadataILi2EE17LAMBStage2FunctorIN3c104HalfELi2ES4_EJPfS6_S6_fbEEvlPViT_T0_DpT1_)
        /*0134*/ 	.word	0x00000000


	//----- nvinfo : EIATTR_MIN_STACK_SIZE
	.align		4
.L_79:
        /*0138*/ 	.byte	0x04, 0x12
        /*013a*/ 	.short	(.L_81 - .L_80)
	.align		4
.L_80:
        /*013c*/ 	.word	index@(_Z25multi_tensor_apply_kernelI18TensorListMetadataILi2EE17LAMBStage2FunctorIfLi2EfEJPfS4_S4_fbEEvlPViT_T0_DpT1_)
        /*0140*/ 	.word	0x00000000


	//----- nvinfo : EIATTR_MIN_STACK_SIZE
	.align		4
.L_81:
        /*0144*/ 	.byte	0x04, 0x12
        /*0146*/ 	.short	(.L_83 - .L_82)
	.align		4
.L_82:
        /*0148*/ 	.word	index@(_Z25multi_tensor_apply_kernelI18TensorListMetadataILi4EE17LAMBStage1FunctorIN3c108BFloat16EfEJfffPiif10adamMode_tfPfS8_S8_S8_EEvlPViT_T0_DpT1_)
        /*014c*/ 	.word	0x00000000


	//----- nvinfo : EIATTR_MIN_STACK_SIZE
	.align		4
.L_83:
        /*0150*/ 	.byte	0x04, 0x12
        /*0152*/ 	.short	(.L_85 - .L_84)
	.align		4
.L_84:
        /*0154*/ 	.word	index@(_Z25multi_tensor_apply_kernelI18TensorListMetadataILi4EE17LAMBStage1FunctorIN3c104HalfEfEJfffPiif10adamMode_tfPfS8_S8_S8_EEvlPViT_T0_DpT1_)
        /*0158*/ 	.word	0x00000000


	//----- nvinfo : EIATTR_MIN_STACK_SIZE
	.align		4
.L_85:
        /*015c*/ 	.byte	0x04, 0x12
        /*015e*/ 	.short	(.L_87 - .L_86)
	.align		4
.L_86:
        /*0160*/ 	.word	index@(_Z25multi_tensor_apply_kernelI18TensorListMetadataILi4EE17LAMBStage1FunctorIN3c104HalfES4_EJfffPiif10adamMode_tfPfS8_S8_S8_EEvlPViT_T0_DpT1_)
        /*0164*/ 	.word	0x00000000


	//----- nvinfo : EIATTR_MIN_STACK_SIZE
	.align		4
.L_87:
        /*0168*/ 	.byte	0x04, 0x12
        /*016a*/ 	.short	(.L_89 - .L_88)
	.align		4
.L_88:
        /*016c*/ 	.word	index@(_Z25multi_tensor_apply_kernelI18TensorListMetadataILi4EE17LAMBStage1FunctorIffEJfffPiif10adamMode_tfPfS6_S6_S6_EEvlPViT_T0_DpT1_)
        /*0170*/ 	.word	0x00000000
.L_89:


//--------------------- .nv.compat                --------------------------
	.section	.nv.compat,"",@"SHT_CUDA_COMPAT_INFO"
	.align	4
        /*0000*/ 	.byte	0x02, 0x09, 0x01, 0x00, 0x02, 0x02, 0x01, 0x00, 0x02, 0x05, 0x05, 0x00, 0x03, 0x07, 0x01, 0x01
        /*0010*/ 	.byte	0x02, 0x03, 0x00, 0x00, 0x02, 0x06, 0x01, 0x00, 0x04, 0x0b, 0x08, 0x00, 0x01, 0x00, 0x00, 0x00
        /*0020*/ 	.byte	0x00, 0x00, 0x00, 0x00


//--------------------- .nv.info._Z25multi_tensor_apply_kernelI18TensorListMetadataILi3EE17LAMBStage2FunctorIN3c108BFloat16ELi3EfEJPfS6_S6_fbEEvlPViT_T0_DpT1_ --------------------------
	.section	.nv.info._Z25multi_tensor_apply_kernelI18TensorListMetadataILi3EE17LAMBStage2FunctorIN3c108BFloat16ELi3EfEJPfS6_S6_fbEEvlPViT_T0_DpT1_,"",@"SHT_CUDA_INFO"
	.sectionflags	@""
	.align	4


	//----- nvinfo : EIATTR_CUDA_API_VERSION
	.align		4
        /*0000*/ 	.byte	0x04, 0x37
        /*0002*/ 	.short	(.L_91 - .L_90)
.L_90:
        /*0004*/ 	.word	0x00000082


	//----- nvinfo : EIATTR_KPARAM_INFO
	.align		4
.L_91:
        /*0008*/ 	.byte	0x04, 0x17
        /*000a*/ 	.short	(.L_93 - .L_92)
.L_92:
        /*000c*/ 	.word	0x00000000
        /*0010*/ 	.short	0x0008
        /*0012*/ 	.short	0x0c7c
        /*0014*/ 	.byte	0x00, 0xf0, 0x05, 0x00


	//----- nvinfo : EIATTR_KPARAM_INFO
	.align		4
.L_93:
        /*0018*/ 	.byte	0x04, 0x17
        /*001a*/ 	.short	(.L_95 - .L_94)
.L_94:
        /*001c*/ 	.word	0x00000000
        /*0020*/ 	.short	0x0007
        /*0022*/ 	.short	0x0c78
        /*0024*/ 	.byte	0x00, 0xf0, 0x11, 0x00


	//----- nvinfo : EIATTR_KPARAM_INFO
	.align		4
.L_95:
        /*0028*/ 	.byte	0x04, 0x17
        /*002a*/ 	.short	(.L_97 - .L_96)
.L_96:
        /*002c*/ 	.word	0x00000000
        /*0030*/ 	.short	0x0006
        /*0032*/ 	.short	0x0c70
        /*0034*/ 	.byte	0x00, 0xf5, 0x21, 0x00


	//----- nvinfo : EIATTR_KPARAM_INFO
	.align		4
.L_97:
        /*0038*/ 	.byte	0x04, 0x17
        /*003a*/ 	.short	(.L_99 - .L_98)
.L_98:
        /*003c*/ 	.word	0x00000000
        /*0040*/ 	.short	0x0005
        /*0042*/ 	.short	0x0c68
        /*0044*/ 	.byte	0x00, 0xf5, 0x21, 0x00


	//----- nvinfo : EIATTR_KPARAM_INFO
	.align		4
.L_99:
        /*0048*/ 	.byte	0x04, 0x17
        /*004a*/ 	.short	(.L_101 - .L_100)
.L_100:
        /*004c*/ 	.word	0x00000000
        /*0050*/ 	.short	0x0004
        /*0052*/ 	.short	0x0c60
        /*0054*/ 	.byte	0x00, 0xf5, 0x21, 0x00


	//----- nvinfo : EIATTR_KPARAM_INFO
	.align		4
.L_101:
        /*0058*/ 	.byte	0x04, 0x17
        /*005a*/ 	.short	(.L_103 - .L_102)
.L_102:
        /*005c*/ 	.word	0x00000000
        /*0060*/ 	.short	0x0003
        /*0062*/ 	.short	0x0c58
        /*0064*/ 	.byte	0x00, 0xf0, 0x05, 0x00


	//----- nvinfo : EIATTR_KPARAM_INFO
	.align		4
.L_103:
        /*0068*/ 	.byte	0x04, 0x17
        /*006a*/ 	.short	(.L_105 - .L_104)
.L_104:
        /*006c*/ 	.word	0x00000000
        /*0070*/ 	.short	0x0002
        /*0072*/ 	.short	0x0010
        /*0074*/ 	.byte	0x00, 0xf0, 0x21, 0x31


	//----- nvinfo : EIATTR_KPARAM_INFO
	.align		4
.L_105:
        /*0078*/ 	.byte	0x04, 0x17
        /*007a*/ 	.short	(.L_107 - .L_106)
.L_106:
        /*007c*/ 	.word	0x00000000
        /*0080*/ 	.short	0x0001
        /*0082*/ 	.short	0x0008
        /*0084*/ 	.byte	0x00, 0xf5, 0x21, 0x00


	//----- nvinfo : EIATTR_KPARAM_INFO
	.align		4
.L_107:
        /*0088*/ 	.byte	0x04, 0x17
        /*008a*/ 	.short	(.L_109 - .L_108)
.L_108:
        /*008c*/ 	.word	0x00000000
        /*0090*/ 	.short	0x0000
        /*0092*/ 	.short	0x0000
        /*0094*/ 	.byte	0x00, 0xf0, 0x21, 0x00


	//----- nvinfo : EIATTR_SPARSE_MMA_MASK
	.align		4
.L_109:
        /*0098*/ 	.byte	0x03, 0x50
        /*009a*/ 	.short	0x0000


	//----- nvinfo : EIATTR_MAXREG_COUNT
	.align		4
        /*009c*/ 	.byte	0x03, 0x1b
        /*009e*/ 	.short	0x00ff


	//----- nvinfo : EIATTR_MERCURY_ISA_VERSION
	.align		4
        /*00a0*/ 	.byte	0x03, 0x5f
        /*00a2*/ 	.short	0x0101


	//----- nvinfo : EIATTR_VRC_CTA_INIT_COUNT
	.align		4
        /*00a4*/ 	.byte	0x02, 0x4a
	.zero		1
	.zero		1


	//----- nvinfo : EIATTR_EXIT_INSTR_OFFSETS
	.align		4
        /*00a8*/ 	.byte	0x04, 0x1c
        /*00aa*/ 	.short	(.L_111 - .L_110)


	//   ....[0]....
.L_110:
        /*00ac*/ 	.word	0x00000050


	//   ....[1]....
        /*00b0*/ 	.word	0x00000360


	//   ....[2]....
        /*00b4*/ 	.word	0x00000730


	//   ....[3]....
        /*00b8*/ 	.word	0x00000780


	//   ....[4]....
        /*00bc*/ 	.word	0x00000990


	//----- nvinfo : EIATTR_CRS_STACK_SIZE
	.align		4
.L_111:
        /*00c0*/ 	.byte	0x04, 0x1e
        /*00c2*/ 	.short	(.L_113 - .L_112)
.L_112:
        /*00c4*/ 	.word	0x00000000


	//----- nvinfo : EIATTR_CBANK_PARAM_SIZE
	.align		4
.L_113:
        /*00c8*/ 	.byte	0x03, 0x19
        /*00ca*/ 	.short	0x0c7d


	//----- nvinfo : EIATTR_PARAM_CBANK
	.align		4
        /*00cc*/ 	.byte	0x04, 0x0a
        /*00ce*/ 	.short	(.L_115 - .L_114)
	.align		4
.L_114:
        /*00d0*/ 	.word	index@(.nv.constant0._Z25multi_tensor_apply_kernelI18TensorListMetadataILi3EE17LAMBStage2FunctorIN3c108BFloat16ELi3EfEJPfS6_S6_fbEEvlPViT_T0_DpT1_)
        /*00d4*/ 	.short	0x0380
        /*00d6*/ 	.short	0x0c7d


	//----- nvinfo : EIATTR_SW_WAR
	.align		4
.L_115:
        /*00d8*/ 	.byte	0x04, 0x36
        /*00da*/ 	.short	(.L_117 - .L_116)
.L_116:
        /*00dc*/ 	.word	0x00000008
.L_117:


//--------------------- .nv.info._Z25multi_tensor_apply_kernelI18TensorListMetadataILi3EE17LAMBStage2FunctorIN3c104HalfELi3EfEJPfS6_S6_fbEEvlPViT_T0_DpT1_ --------------------------
	.section	.nv.info._Z25multi_tensor_apply_kernelI18TensorListMetadataILi3EE17LAMBStage2FunctorIN3c104HalfELi3EfEJPfS6_S6_fbEEvlPViT_T0_DpT1_,"",@"SHT_CUDA_INFO"
	.sectionflags	@""
	.align	4


	//----- nvinfo : EIATTR_CUDA_API_VERSION
	.align		4
        /*0000*/ 	.byte	0x04, 0x37
        /*0002*/ 	.short	(.L_119 - .L_118)
.L_118:
        /*0004*/ 	.word	0x00000082


	//----- nvinfo : EIATTR_KPARAM_INFO
	.align		4
.L_119:
        /*0008*/ 	.byte	0x04, 0x17
        /*000a*/ 	.short	(.L_121 - .L_120)
.L_120:
        /*000c*/ 	.word	0x00000000
        /*0010*/ 	.short	0x0008
        /*0012*/ 	.short	0x0c7c
        /*0014*/ 	.byte	0x00, 0xf0, 0x05, 0x00


	//----- nvinfo : EIATTR_KPARAM_INFO
	.align		4
.L_121:
        /*0018*/ 	.byte	0x04, 0x17
        /*001a*/ 	.short	(.L_123 - .L_122)
.L_122:
        /*001c*/ 	.word	0x00000000
        /*0020*/ 	.short	0x0007
        /*0022*/ 	.short	0x0c78
        /*0024*/ 	.byte	0x00, 0xf0, 0x11, 0x00


	//----- nvinfo : EIATTR_KPARAM_INFO
	.align		4
.L_123:
        /*0028*/ 	.byte	0x04, 0x17
        /*002a*/ 	.short	(.L_125 - .L_124)
.L_124:
        /*002c*/ 	.word	0x00000000
        /*0030*/ 	.short	0x0006
        /*0032*/ 	.short	0x0c70
        /*0034*/ 	.byte	0x00, 0xf5, 0x21, 0x00


	//----- nvinfo : EIATTR_KPARAM_INFO
	.align		4
.L_125:
        /*0038*/ 	.byte	0x04, 0x17
        /*003a*/ 	.short	(.L_127 - .L_126)
.L_126:
        /*003c*/ 	.word	0x00000000
        /*0040*/ 	.short	0x0005
        /*0042*/ 	.short	0x0c68
        /*0044*/ 	.byte	0x00, 0xf5, 0x21, 0x00


	//----- nvinfo : EIATTR_KPARAM_INFO
	.align		4
.L_127:
        /*0048*/ 	.byte	0x04, 0x17
        /*004a*/ 	.short	(.L_129 - .L_128)
.L_128:
        /*004c*/ 	.word	0x00000000
        /*0050*/ 	.short	0x0004
        /*0052*/ 	.short	0x0c60
        /*0054*/ 	.byte	0x00, 0xf5, 0x21, 0x00


	//----- nvinfo : EIATTR_KPARAM_INFO
	.align		4
.L_129:
        /*0058*/ 	.byte	0x04, 0x17
        /*005a*/ 	.short	(.L_131 - .L_130)
.L_130:
        /*005c*/ 	.word	0x00000000
        /*0060*/ 	.short	0x0003
        /*0062*/ 	.short	0x0c58
        /*0064*/ 	.byte	0x00, 0xf0, 0x05, 0x00


	//----- nvinfo : EIATTR_KPARAM_INFO
	.align		4
.L_131:
        /*0068*/ 	.byte	0x04, 0x17
        /*006a*/ 	.short	(.L_133 - .L_132)
.L_132:
        /*006c*/ 	.word	0x00000000
        /*0070*/ 	.short	0x0002
        /*0072*/ 	.short	0x0010
        /*0074*/ 	.byte	0x00, 0xf0, 0x21, 0x31


	//----- nvinfo : EIATTR_KPARAM_INFO
	.align		4
.L_133:
        /*0078*/ 	.byte	0x04, 0x17
        /*007a*/ 	.short	(.L_135 - .L_134)
.L_134:
        /*007c*/ 	.word	0x00000000
        /*0080*/ 	.short	0x0001
        /*0082*/ 	.short	0x0008
        /*0084*/ 	.byte	0x00, 0xf5, 0x21, 0x00


	//----- nvinfo : EIATTR_KPARAM_INFO
	.align		4
.L_135:
        /*0088*/ 	.byte	0x04, 0x17
        /*008a*/ 	.short	(.L_137 - .L_136)
.L_136:
        /*008c*/ 	.word	0x00000000
        /*0090*/ 	.short	0x0000
        /*0092*/ 	.short	0x0000
        /*0094*/ 	.byte	0x00, 0xf0, 0x21, 0x00


	//----- nvinfo : EIATTR_SPARSE_MMA_MASK
	.align		4
.L_137:
        /*0098*/ 	.byte	0x03, 0x50
        /*009a*/ 	.short	0x0000


	//----- nvinfo : EIATTR_MAXREG_COUNT
	.align		4
        /*009c*/ 	.byte	0x03, 0x1b
        /*009e*/ 	.short	0x00ff


	//----- nvinfo : EIATTR_MERCURY_ISA_VERSION
	.align		4
        /*00a0*/ 	.byte	0x03, 0x5f
        /*00a2*/ 	.short	0x0101


	//----- nvinfo : EIATTR_VRC_CTA_INIT_COUNT
	.align		4
        /*00a4*/ 	.byte	0x02, 0x4a
	.zero		1
	.zero		1


	//----- nvinfo : EIATTR_EXIT_INSTR_OFFSETS
	.align		4
        /*00a8*/ 	.byte	0x04, 0x1c
        /*00aa*/ 	.short	(.L_139 - .L_138)


	//   ....[0]....
.L_138:
        /*00ac*/ 	.word	0x00000050


	//   ....[1]....
        /*00b0*/ 	.word	0x00000360


	//   ....[2]....
        /*00b4*/ 	.word	0x00000730


	//   ....[3]....
        /*00b8*/ 	.word	0x00000780


	//   ....[4]....
        /*00bc*/ 	.word	0x00000980


	//----- nvinfo : EIATTR_CRS_STACK_SIZE
	.align		4
.L_139:
        /*00c0*/ 	.byte	0x04, 0x1e
        /*00c2*/ 	.short	(.L_141 - .L_140)
.L_140:
        /*00c4*/ 	.word	0x00000000


	//----- nvinfo : EIATTR_CBANK_PARAM_SIZE
	.align		4
.L_141:
        /*00c8*/ 	.byte	0x03, 0x19
        /*00ca*/ 	.short	0x0c7d


	//----- nvinfo : EIATTR_PARAM_CBANK
	.align		4
        /*00cc*/ 	.byte	0x04, 0x0a
        /*00ce*/ 	.short	(.L_143 - .L_142)
	.align		4
.L_142:
        /*00d0*/ 	.word	index@(.nv.constant0._Z25multi_tensor_apply_kernelI18TensorListMetadataILi3EE17LAMBStage2FunctorIN3c104HalfELi3EfEJPfS6_S6_fbEEvlPViT_T0_DpT1_)
        /*00d4*/ 	.short	0x0380
        /*00d6*/ 	.short	0x0c7d


	//----- nvinfo : EIATTR_SW_WAR
	.align		4
.L_143:
        /*00d8*/ 	.byte	0x04, 0x36
        /*00da*/ 	.short	(.L_145 - .L_144)
.L_144:
        /*00dc*/ 	.word	0x00000008
.L_145:


//--------------------- .nv.info._Z25multi_tensor_apply_kernelI18TensorListMetadataILi3EE17LAMBStage2FunctorIfLi3EfEJPfS4_S4_fbEEvlPViT_T0_DpT1_ --------------------------
	.section	.nv.info._Z25multi_tensor_apply_kernelI18TensorListMetadataILi3EE17LAMBStage2FunctorIfLi3EfEJPfS4_S4_fbEEvlPViT_T0_DpT1_,"",@"SHT_CUDA_INFO"
	.sectionflags	@""
	.align	4


	//----- nvinfo : EIATTR_CUDA_API_VERSION
	.align		4
        /*0000*/ 	.byte	0x04, 0x37
        /*0002*/ 	.short	(.L_147 - .L_146)
.L_146:
        /*0004*/ 	.word	0x00000082


	//----- nvinfo : EIATTR_KPARAM_INFO
	.align		4
.L_147:
        /*0008*/ 	.byte	0x04, 0x17
        /*000a*/ 	.short	(.L_149 - .L_148)
.L_148:
        /*000c*/ 	.word	0x00000000
        /*0010*/ 	.short	0x0008
        /*0012*/ 	.short	0x0c7c
        /*0014*/ 	.byte	0x00, 0xf0, 0x05, 0x00


	//----- nvinfo : EIATTR_KPARAM_INFO
	.align		4
.L_149:
        /*0018*/ 	.byte	0x04, 0x17
        /*001a*/ 	.short	(.L_151 - .L_150)
.L_150:
        /*001c*/ 	.word	0x00000000
        /*0020*/ 	.short	0x0007
        /*0022*/ 	.short	0x0c78
        /*0024*/ 	.byte	0x00, 0xf0, 0x11, 0x00


	//----- nvinfo : EIATTR_KPARAM_INFO
	.align		4
.L_151:
        /*0028*/ 	.byte	0x04, 0x17
        /*002a*/ 	.short	(.L_153 - .L_152)
.L_152:
        /*002c*/ 	.word	0x00000000
        /*0030*/ 	.short	0x0006
        /*0032*/ 	.short	0x0c70
        /*0034*/ 	.byte	0x00, 0xf5, 0x21, 0x00


	//----- nvinfo : EIATTR_KPARAM_INFO
	.align		4
.L_153:
        /*0038*/ 	.byte	0x04, 0x17
        /*003a*/ 	.short	(.L_155 - .L_154)
.L_154:
        /*003c*/ 	.word	0x00000000
        /*0040*/ 	.short	0x0005
        /*0042*/ 	.short	0x0c68
        /*0044*/ 	.byte	0x00, 0xf5, 0x21, 0x00


	//----- nvinfo : EIATTR_KPARAM_INFO
	.align		4
.L_155:
        /*0048*/ 	.byte	0x04, 0x17
        /*004a*/ 	.short	(.L_157 - .L_156)
.L_156:
        /*004c*/ 	.word	0x00000000
        /*0050*/ 	.short	0x0004
        /*0052*/ 	.short	0x0c60
        /*0054*/ 	.byte	0x00, 0xf5, 0x21, 0x00


	//----- nvinfo : EIATTR_KPARAM_INFO
	.align		4
.L_157:
        /*0058*/ 	.byte	0x04, 0x17
        /*005a*/ 	.short	(.L_159 - .L_158)
.L_158:
        /*005c*/ 	.word	0x00000000
        /*0060*/ 	.short	0x0003
        /*0062*/ 	.short	0x0c58
        /*0064*/ 	.byte	0x00, 0xf0, 0x05, 0x00


	//----- nvinfo : EIATTR_KPARAM_INFO
	.align		4
.L_159:
        /*0068*/ 	.byte	0x04, 0x17
        /*006a*/ 	.short	(.L_161 - .L_160)
.L_160:
        /*006c*/ 	.word	0x00000000
        /*0070*/ 	.short	0x0002
        /*0072*/ 	.short	0x0010
        /*0074*/ 	.byte	0x00, 0xf0, 0x21, 0x31


	//----- nvinfo : EIATTR_KPARAM_INFO
	.align		4
.L_161:
        /*0078*/ 	.byte	0x04, 0x17
        /*007a*/ 	.short	(.L_163 - .L_162)
.L_162:
        /*007c*/ 	.word	0x00000000
        /*0080*/ 	.short	0x0001
        /*0082*/ 	.short	0x0008
        /*0084*/ 	.byte	0x00, 0xf5, 0x21, 0x00


	//----- nvinfo : EIATTR_KPARAM_INFO
	.align		4
.L_163:
        /*0088*/ 	.byte	0x04, 0x17
        /*008a*/ 	.short	(.L_165 - .L_164)
.L_164:
        /*008c*/ 	.word	0x00000000
        /*0090*/ 	.short	0x0000
        /*0092*/ 	.short	0x0000
        /*0094*/ 	.byte	0x00, 0xf0, 0x21, 0x00


	//----- nvinfo : EIATTR_SPARSE_MMA_MASK
	.align		4
.L_165:
        /*0098*/ 	.byte	0x03, 0x50
        /*009a*/ 	.short	0x0000


	//----- nvinfo : EIATTR_MAXREG_COUNT
	.align		4
        /*009c*/ 	.byte	0x03, 0x1b
        /*009e*/ 	.short	0x00ff


	//----- nvinfo : EIATTR_MERCURY_ISA_VERSION
	.align		4
        /*00a0*/ 	.byte	0x03, 0x5f
        /*00a2*/ 	.short	0x0101


	//----- nvinfo : EIATTR_VRC_CTA_INIT_COUNT
	.align		4
        /*00a4*/ 	.byte	0x02, 0x4a
	.zero		1
	.zero		1


	//----- nvinfo : EIATTR_EXIT_INSTR_OFFSETS
	.align		4
        /*00a8*/ 	.byte	0x04, 0x1c
        /*00aa*/ 	.short	(.L_167 - .L_166)


	//   ....[0]....
.L_166:
        /*00ac*/ 	.word	0x00000050


	//   ....[1]....
        /*00b0*/ 	.word	0x00000360


	//   ....[2]....
        /*00b4*/ 	.word	0x000006a0


	//   ....[3]....
        /*00b8*/ 	.word	0x000006f0


	//   ....[4]....
        /*00bc*/ 	.word	0x00000810


	//----- nvinfo : EIATTR_CRS_STACK_SIZE
	.align		4
.L_167:
        /*00c0*/ 	.byte	0x04, 0x1e
        /*00c2*/ 	.short	(.L_169 - .L_168)
.L_168:
        /*00c4*/ 	.word	0x00000000


	//----- nvinfo : EIATTR_CBANK_PARAM_SIZE
	.align		4
.L_169:
        /*00c8*/ 	.byte	0x03, 0x19
        /*00ca*/ 	.short	0x0c7d


	//----- nvinfo : EIATTR_PARAM_CBANK
	.align		4
        /*00cc*/ 	.byte	0x04, 0x0a
        /*00ce*/ 	.short	(.L_171 - .L_170)
	.align		4
.L_170:
        /*00d0*/ 	.word	index@(.nv.constant0._Z25multi_tensor_apply_kernelI18TensorListMetadataILi3EE17LAMBStage2FunctorIfLi3EfEJPfS4_S4_fbEEvlPViT_T0_DpT1_)
        /*00d4*/ 	.short	0x0380
        /*00d6*/ 	.short	0x0c7d


	//----- nvinfo : EIATTR_SW_WAR
	.align		4
.L_171:
        /*00d8*/ 	.byte	0x04, 0x36
        /*00da*/ 	.short	(.L_173 - .L_172)
.L_172:
        /*00dc*/ 	.word	0x00000008
.L_173:


//--------------------- .nv.info._Z25multi_tensor_apply_kernelI18TensorListMetadataILi2EE17LAMBStage2FunctorIN3c104HalfELi2ES4_EJPfS6_S6_fbEEvlPViT_T0_DpT1_ --------------------------
	.section	.nv.info._Z25multi_tensor_apply_kernelI18TensorListMetadataILi2EE17LAMBStage2FunctorIN3c104HalfELi2ES4_EJPfS6_S6_fbEEvlPViT_T0_DpT1_,"",@"SHT_CUDA_INFO"
	.sectionflags	@""
	.align	4


	//----- nvinfo : EIATTR_CUDA_API_VERSION
	.align		4
        /*0000*/ 	.byte	0x04, 0x37
        /*0002*/ 	.short	(.L_175 - .L_174)
.L_174:
        /*0004*/ 	.word	0x00000082


	//----- nvinfo : EIATTR_KPARAM_INFO
	.align		4
.L_175:
        /*0008*/ 	.byte	0x04, 0x17
        /*000a*/ 	.short	(.L_177 - .L_176)
.L_176:
        /*000c*/ 	.word	0x00000000
        /*0010*/ 	.short	0x0008
        /*0012*/ 	.short	0x0c7c
        /*0014*/ 	.byte	0x00, 0xf0, 0x05, 0x00


	//----- nvinfo : EIATTR_KPARAM_INFO
	.align		4
.L_177:
        /*0018*/ 	.byte	0x04, 0x17
        /*001a*/ 	.short	(.L_179 - .L_178)
.L_178:
        /*001c*/ 	.word	0x00000000
        /*0020*/ 	.short	0x0007
        /*0022*/ 	.short	0x0c78
        /*0024*/ 	.byte	0x00, 0xf0, 0x11, 0x00


	//----- nvinfo : EIATTR_KPARAM_INFO
	.align		4
.L_179:
        /*0028*/ 	.byte	0x04, 0x17
        /*002a*/ 	.short	(.L_181 - .L_180)
.L_180:
        /*002c*/ 	.word	0x00000000
        /*0030*/ 	.short	0x0006
        /*0032*/ 	.short	0x0c70
        /*0034*/ 	.byte	0x00, 0xf5, 0x21, 0x00


	//----- nvinfo : EIATTR_KPARAM_INFO
	.align		4
.L_181:
        /*0038*/ 	.byte	0x04, 0x17
        /*003a*/ 	.short	(.L_183 - .L_182)
.L_182:
        /*003c*/ 	.word	0x00000000
        /*0040*/ 	.short	0x0005
        /*0042*/ 	.short	0x0c68
        /*0044*/ 	.byte	0x00, 0xf5, 0x21, 0x00


	//----- nvinfo : EIATTR_KPARAM_INFO
	.align		4
.L_183:
        /*0048*/ 	.byte	0x04, 0x17
        /*004a*/ 	.short	(.L_185 - .L_184)
.L_184:
        /*004c*/ 	.word	0x00000000
        /*0050*/ 	.short	0x0004
        /*0052*/ 	.short	0x0c60
        /*0054*/ 	.byte	0x00, 0xf5, 0x21, 0x00


	//----- nvinfo : EIATTR_KPARAM_INFO
	.align		4
.L_185:
        /*0058*/ 	.byte	0x04, 0x17
        /*005a*/ 	.short	(.L_187 - .L_186)
.L_186:
        /*005c*/ 	.word	0x00000000
        /*0060*/ 	.short	0x0003
        /*0062*/ 	.short	0x0c58
        /*0064*/ 	.byte	0x00, 0xf0, 0x05, 0x00


	//----- nvinfo : EIATTR_KPARAM_INFO
	.align		4
.L_187:
        /*0068*/ 	.byte	0x04, 0x17
        /*006a*/ 	.short	(.L_189 - .L_188)
.L_188:
        /*006c*/ 	.word	0x00000000
        /*0070*/ 	.short	0x0002
        /*0072*/ 	.short	0x0010
        /*0074*/ 	.byte	0x00, 0xf0, 0x21, 0x31


	//----- nvinfo : EIATTR_KPARAM_INFO
	.align		4
.L_189:
        /*0078*/ 	.byte	0x04, 0x17
        /*007a*/ 	.short	(.L_191 - .L_190)
.L_190:
        /*007c*/ 	.word	0x00000000
        /*0080*/ 	.short	0x0001
        /*0082*/ 	.short	0x0008
        /*0084*/ 	.byte	0x00, 0xf5, 0x21, 0x00


	//----- nvinfo : EIATTR_KPARAM_INFO
	.align		4
.L_191:
        /*0088*/ 	.byte	0x04, 0x17
        /*008a*/ 	.short	(.L_193 - .L_192)
.L_192:
        /*008c*/ 	.word	0x00000000
        /*0090*/ 	.short	0x0000
        /*0092*/ 	.short	0x0000
        /*0094*/ 	.byte	0x00, 0xf0, 0x21, 0x00


	//----- nvinfo : EIATTR_SPARSE_MMA_MASK
	.align		4
.L_193:
        /*0098*/ 	.byte	0x03, 0x50
        /*009a*/ 	.short	0x0000


	//----- nvinfo : EIATTR_MAXREG_COUNT
	.align		4
        /*009c*/ 	.byte	0x03, 0x1b
        /*009e*/ 	.short	0x00ff


	//----- nvinfo : EIATTR_MERCURY_ISA_VERSION
	.align		4
        /*00a0*/ 	.byte	0x03, 0x5f
        /*00a2*/ 	.short	0x0101


	//----- nvinfo : EIATTR_VRC_CTA_INIT_COUNT
	.align		4
        /*00a4*/ 	.byte	0x02, 0x4a
	.zero		1
	.zero		1


	//----- nvinfo : EIATTR_EXIT_INSTR_OFFSETS
	.align		4
        /*00a8*/ 	.byte	0x04, 0x1c
        /*00aa*/ 	.short	(.L_195 - .L_194)


	//   ....[0]....
.L_194:
        /*00ac*/ 	.word	0x00000050


	//   ....[1]....
        /*00b0*/ 	.word	0x00000320


	//   ....[2]....
        /*00b4*/ 	.word	0x000006d0


	//   ....[3]....
        /*00b8*/ 	.word	0x00000720


	//   ....[4]....
        /*00bc*/ 	.word	0x00000960


	//----- nvinfo : EIATTR_CRS_STACK_SIZE
	.align		4
.L_195:
        /*00c0*/ 	.byte	0x04, 0x1e
        /*00c2*/ 	.short	(.L_197 - .L_196)
.L_196:
        /*00c4*/ 	.word	0x00000000


	//----- nvinfo : EIATTR_CBANK_PARAM_SIZE
	.align		4
.L_197:
        /*00c8*/ 	.byte	0x03, 0x19
        /*00ca*/ 	.short	0x0c7d


	//----- nvinfo : EIATTR_PARAM_CBANK
	.align		4
        /*00cc*/ 	.byte	0x04, 0x0a
        /*00ce*/ 	.short	(.L_199 - .L_198)
	.align		4
.L_198:
        /*00d0*/ 	.word	index@(.nv.constant0._Z25multi_tensor_apply_kernelI18TensorListMetadataILi2EE17LAMBStage2FunctorIN3c104HalfELi2ES4_EJPfS6_S6_fbEEvlPViT_T0_DpT1_)
        /*00d4*/ 	.short	0x0380
        /*00d6*/ 	.short	0x0c7d


	//----- nvinfo : EIATTR_SW_WAR
	.align		4
.L_199:
        /*00d8*/ 	.byte	0x04, 0x36
        /*00da*/ 	.short	(.L_201 - .L_200)
.L_200:
        /*00dc*/ 	.word	0x00000008
.L_201:


//--------------------- .nv.info._Z25multi_tensor_apply_kernelI18TensorListMetadataILi2EE17LAMBStage2FunctorIfLi2EfEJPfS4_S4_fbEEvlPViT_T0_DpT1_ --------------------------
	.section	.nv.info._Z25multi_tensor_apply_kernelI18TensorListMetadataILi2EE17LAMBStage2FunctorIfLi2EfEJPfS4_S4_fbEEvlPViT_T0_DpT1_,"",@"SHT_CUDA_INFO"
	.sectionflags	@""
	.align	4


	//----- nvinfo : EIATTR_CUDA_API_VERSION
	.align		4
        /*0000*/ 	.byte	0x04, 0x37
        /*0002*/ 	.short	(.L_203 - .L_202)
.L_202:
        /*0004*/ 	.word	0x00000082


	//----- nvinfo : EIATTR_KPARAM_INFO
	.align		4
.L_203:
        /*0008*/ 	.byte	0x04, 0x17
        /*000a*/ 	.short	(.L_205 - .L_204)
.L_204:
        /*000c*/ 	.word	0x00000000
        /*0010*/ 	.short	0x0008
        /*0012*/ 	.short	0x0c7c
        /*0014*/ 	.byte	0x00, 0xf0, 0x05, 0x00


	//----- nvinfo : EIATTR_KPARAM_INFO
	.align		4
.L_205:
        /*0018*/ 	.byte	0x04, 0x17
        /*001a*/ 	.short	(.L_207 - .L_206)
.L_206:
        /*001c*/ 	.word	0x00000000
        /*0020*/ 	.short	0x0007
        /*0022*/ 	.short	0x0c78
        /*0024*/ 	.byte	0x00, 0xf0, 0x11, 0x00


	//----- nvinfo : EIATTR_KPARAM_INFO
	.align		4
.L_207:
        /*0028*/ 	.byte	0x04, 0x17
        /*002a*/ 	.short	(.L_209 - .L_208)
.L_208:
        /*002c*/ 	.word	0x00000000
        /*0030*/ 	.short	0x0006
        /*0032*/ 	.short	0x0c70
        /*0034*/ 	.byte	0x00, 0xf5, 0x21, 0x00


	//----- nvinfo : EIATTR_KPARAM_INFO
	.align		4
.L_209:
        /*0038*/ 	.byte	0x04, 0x17
        /*003a*/ 	.short	(.L_211 - .L_210)
.L_210:
        /*003c*/ 	.word	0x00000000
        /*0040*/ 	.short	0x0005
        /*0042*/ 	.short	0x0c68
        /*0044*/ 	.byte	0x00, 0xf5, 0x21, 0x00


	//----- nvinfo : EIATTR_KPARAM_INFO
	.align		4
.L_211:
        /*0048*/ 	.byte	0x04, 0x17
        /*004a*/ 	.short	(.L_213 - .L_212)
.L_212:
        /*004c*/ 	.word	0x00000000
        /*0050*/ 	.short	0x0004
        /*0052*/ 	.short	0x0c60
        /*0054*/ 	.byte	0x00, 0xf5, 0x21, 0x00


	//----- nvinfo : EIATTR_KPARAM_INFO
	.align		4
.L_213:
        /*0058*/ 	.byte	0x04, 0x17
        /*005a*/ 	.short	(.L_215 - .L_214)
.L_214:
        /*005c*/ 	.word	0x00000000
        /*0060*/ 	.short	0x0003
        /*0062*/ 	.short	0x0c58
        /*0064*/ 	.byte	0x00, 0xf0, 0x05, 0x00


	//----- nvinfo : EIATTR_KPARAM_INFO
	.align		4
.L_215:
        /*0068*/ 	.byte	0x04, 0x17
        /*006a*/ 	.short	(.L_217 - .L_216)
.L_216:
        /*006c*/ 	.word	0x00000000
        /*0070*/ 	.short	0x0002
        /*0072*/ 	.short	0x0010
        /*0074*/ 	.byte	0x00, 0xf0, 0x21, 0x31


	//----- nvinfo : EIATTR_KPARAM_INFO
	.align		4
.L_217:
        /*0078*/ 	.byte	0x04, 0x17
        /*007a*/ 	.short	(.L_219 - .L_218)
.L_218:
        /*007c*/ 	.word	0x00000000
        /*0080*/ 	.short	0x0001
        /*0082*/ 	.short	0x0008
        /*0084*/ 	.byte	0x00, 0xf5, 0x21, 0x00


	//----- nvinfo : EIATTR_KPARAM_INFO
	.align		4
.L_219:
        /*0088*/ 	.byte	0x04, 0x17
        /*008a*/ 	.short	(.L_221 - .L_220)
.L_220:
        /*008c*/ 	.word	0x00000000
        /*0090*/ 	.short	0x0000
        /*0092*/ 	.short	0x0000
        /*0094*/ 	.byte	0x00, 0xf0, 0x21, 0x00


	//----- nvinfo : EIATTR_SPARSE_MMA_MASK
	.align		4
.L_221:
        /*0098*/ 	.byte	0x03, 0x50
        /*009a*/ 	.short	0x0000


	//----- nvinfo : EIATTR_MAXREG_COUNT
	.align		4
        /*009c*/ 	.byte	0x03, 0x1b
        /*009e*/ 	.short	0x00ff


	//----- nvinfo : EIATTR_MERCURY_ISA_VERSION
	.align		4
        /*00a0*/ 	.byte	0x03, 0x5f
        /*00a2*/ 	.short	0x0101


	//----- nvinfo : EIATTR_VRC_CTA_INIT_COUNT
	.align		4
        /*00a4*/ 	.byte	0x02, 0x4a
	.zero		1
	.zero		1


	//----- nvinfo : EIATTR_EXIT_INSTR_OFFSETS
	.align		4
        /*00a8*/ 	.byte	0x04, 0x1c
        /*00aa*/ 	.short	(.L_223 - .L_222)


	//   ....[0]....
.L_222:
        /*00ac*/ 	.word	0x00000050


	//   ....[1]....
        /*00b0*/ 	.word	0x00000320


	//   ....[2]....
        /*00b4*/ 	.word	0x000005e0


	//   ....[3]....
        /*00b8*/ 	.word	0x00000630


	//   ....[4]....
        /*00bc*/ 	.word	0x00000730


	//----- nvinfo : EIATTR_CRS_STACK_SIZE
	.align		4
.L_223:
        /*00c0*/ 	.byte	0x04, 0x1e
        /*00c2*/ 	.short	(.L_225 - .L_224)
.L_224:
        /*00c4*/ 	.word	0x00000000


	//----- nvinfo : EIATTR_CBANK_PARAM_SIZE
	.align		4
.L_225:
        /*00c8*/ 	.byte	0x03, 0x19
        /*00ca*/ 	.short	0x0c7d


	//----- nvinfo : EIATTR_PARAM_CBANK
	.align		4
        /*00cc*/ 	.byte	0x04, 0x0a
        /*00ce*/ 	.short	(.L_227 - .L_226)
	.align		4
.L_226:
        /*00d0*/ 	.word	index@(.nv.constant0._Z25multi_tensor_apply_kernelI18TensorListMetadataILi2EE17LAMBStage2FunctorIfLi2EfEJPfS4_S4_fbEEvlPViT_T0_DpT1_)
        /*00d4*/ 	.short	0x0380
        /*00d6*/ 	.short	0x0c7d


	//----- nvinfo : EIATTR_SW_WAR
	.align		4
.L_227:
        /*00d8*/ 	.byte	0x04, 0x36
        /*00da*/ 	.short	(.L_229 - .L_228)
.L_228:
        /*00dc*/ 	.word	0x00000008
.L_229:


//--------------------- .nv.info._Z25multi_tensor_apply_kernelI18TensorListMetadataILi4EE17LAMBStage1FunctorIN3c108BFloat16EfEJfffPiif10adamMode_tfPfS8_S8_S8_EEvlPViT_T0_DpT1_ --------------------------
	.section	.nv.info._Z25multi_tensor_apply_kernelI18TensorListMetadataILi4EE17LAMBStage1FunctorIN3c108BFloat16EfEJfffPiif10adamMode_tfPfS8_S8_S8_EEvlPViT_T0_DpT1_,"",@"SHT_CUDA_INFO"
	.sectionflags	@""
	.align	4


	//----- nvinfo : EIATTR_CUDA_API_VERSION
	.align		4
        /*0000*/ 	.byte	0x04, 0x37
        /*0002*/ 	.short	(.L_231 - .L_230)
.L_230:
        /*0004*/ 	.word	0x00000082


	//----- nvinfo : EIATTR_KPARAM_INFO
	.align		4
.L_231:
        /*0008*/ 	.byte	0x04, 0x17
        /*000a*/ 	.short	(.L_233 - .L_232)
.L_232:
        /*000c*/ 	.word	0x00000000
        /*0010*/ 	.short	0x000f
        /*0012*/ 	.short	0x0c38
        /*0014*/ 	.byte	0x00, 0xf5, 0x21, 0x00


	//----- nvinfo : EIATTR_KPARAM_INFO
	.align		4
.L_233:
        /*0018*/ 	.byte	0x04, 0x17
        /*001a*/ 	.short	(.L_235 - .L_234)
.L_234:
        /*001c*/ 	.word	0x00000000
        /*0020*/ 	.short	0x000e
        /*0022*/ 	.short	0x0c30
        /*0024*/ 	.byte	0x00, 0xf5, 0x21, 0x00


	//----- nvinfo : EIATTR_KPARAM_INFO
	.align		4
.L_235:
        /*0028*/ 	.byte	0x04, 0x17
        /*002a*/ 	.short	(.L_237 - .L_236)
.L_236:
        /*002c*/ 	.word	0x00000000
        /*0030*/ 	.short	0x000d
        /*0032*/ 	.short	0x0c28
        /*0034*/ 	.byte	0x00, 0xf5, 0x21, 0x00


	//----- nvinfo : EIATTR_KPARAM_INFO
	.align		4
.L_237:
        /*0038*/ 	.byte	0x04, 0x17
        /*003a*/ 	.short	(.L_239 - .L_238)
.L_238:
        /*003c*/ 	.word	0x00000000
        /*0040*/ 	.short	0x000c
        /*0042*/ 	.short	0x0c20
        /*0044*/ 	.byte	0x00, 0xf5, 0x21, 0x00


	//----- nvinfo : EIATTR_KPARAM_INFO
	.align		4
.L_239:
        /*0048*/ 	.byte	0x04, 0x17
        /*004a*/ 	.short	(.L_241 - .L_240)
.L_240:
        /*004c*/ 	.word	0x00000000
        /*0050*/ 	.short	0x000b
        /*0052*/ 	.short	0x0c1c
        /*0054*/ 	.byte	0x00, 0xf0, 0x11, 0x00


	//----- nvinfo : EIATTR_KPARAM_INFO
	.align		4
.L_241:
        /*0058*/ 	.byte	0x04, 0x17
        /*005a*/ 	.short	(.L_243 - .L_242)
.L_242:
        /*005c*/ 	.word	0x00000000
        /*0060*/ 	.short	0x000a
        /*0062*/ 	.short	0x0c18
        /*0064*/ 	.byte	0x00, 0xf0, 0x11, 0x00


	//----- nvinfo : EIATTR_KPARAM_INFO
	.align		4
.L_243:
        /*0068*/ 	.byte	0x04, 0x17
        /*006a*/ 	.short	(.L_245 - .L_244)
.L_244:
        /*006c*/ 	.word	0x00000000
        /*0070*/ 	.short	0x0009
        /*0072*/ 	.short	0x0c14
        /*0074*/ 	.byte	0x00, 0xf0, 0x11, 0x00


	//----- nvinfo : EIATTR_KPARAM_INFO
	.align		4
.L_245:
        /*0078*/ 	.byte	0x04, 0x17
        /*007a*/ 	.short	(.L_247 - .L_246)
.L_246:
        /*007c*/ 	.word	0x00000000
        /*0080*/ 	.short	0x0008
        /*0082*/ 	.short	0x0c10
        /*0084*/ 	.byte	0x00, 0xf0, 0x11, 0x00


	//----- nvinfo : EIATTR_KPARAM_INFO
	.align		4
.L_247:
        /*0088*/ 	.byte	0x04, 0x17
        /*008a*/ 	.short	(.L_249 - .L_248)
.L_248:
        /*008c*/ 	.word	0x00000000
        /*0090*/ 	.short	0x0007
        /*0092*/ 	.short	0x0c08
        /*0094*/ 	.byte	0x00, 0xf5, 0x21, 0x00


	//----- nvinfo : EIATTR_KPARAM_INFO
	.align		4
.L_249:
        /*0098*/ 	.byte	0x04, 0x17
        /*009a*/ 	.short	(.L_251 - .L_250)
.L_250:
        /*009c*/ 	.word	0x00000000
        /*00a0*/ 	.short	0x0006
        /*00a2*/ 	.short	0x0c04
        /*00a4*/ 	.byte	0x00, 0xf0, 0x11, 0x00


	//----- nvinfo : EIATTR_KPARAM_INFO
	.align		4
.L_251:
        /*00a8*/ 	.byte	0x04, 0x17
        /*00aa*/ 	.short	(.L_253 - .L_252)
.L_252:
        /*00ac*/ 	.word	0x00000000
        /*00b0*/ 	.short	0x0005
        /*00b2*/ 	.short	0x0c00
        /*00b4*/ 	.byte	0x00, 0xf0, 0x11, 0x00


	//----- nvinfo : EIATTR_KPARAM_INFO
	.align		4
.L_253:
        /*00b8*/ 	.byte	0x04, 0x17
        /*00ba*/ 	.short	(.L_255 - .L_254)
.L_254:
        /*00bc*/ 	.word	0x00000000
        /*00c0*/ 	.short	0x0004
        /*00c2*/ 	.short	0x0bfc
        /*00c4*/ 	.byte	0x00, 0xf0, 0x11, 0x00


	//----- nvinfo : EIATTR_KPARAM_INFO
	.align		4
.L_255:
        /*00c8*/ 	.byte	0x04, 0x17
        /*00ca*/ 	.short	(.L_257 - .L_256)
.L_256:
        /*00cc*/ 	.word	0x00000000
        /*00d0*/ 	.short	0x0003
        /*00d2*/ 	.short	0x0bf8
        /*00d4*/ 	.byte	0x00, 0xf0, 0x05, 0x00


	//----- nvinfo : EIATTR_KPARAM_INFO
	.align		4
.L_257:
        /*00d8*/ 	.byte	0x04, 0x17
        /*00da*/ 	.short	(.L_259 - .L_258)
.L_258:
        /*00dc*/ 	.word	0x00000000
        /*00e0*/ 	.short	0x0002
        /*00e2*/ 	.short	0x0010
        /*00e4*/ 	.byte	0x00, 0xf0, 0xa1, 0x2f


	//----- nvinfo : EIATTR_KPARAM_INFO
	.align		4
.L_259:
        /*00e8*/ 	.byte	0x04, 0x17
        /*00ea*/ 	.short	(.L_261 - .L_260)
.L_260:
        /*00ec*/ 	.word	0x00000000
        /*00f0*/ 	.short	0x0001
        /*00f2*/ 	.short	0x0008
        /*00f4*/ 	.byte	0x00, 0xf5, 0x21, 0x00


	//----- nvinfo : EIATTR_KPARAM_INFO
	.align		4
.L_261:
        /*00f8*/ 	.byte	0x04, 0x17
        /*00fa*/ 	.short	(.L_263 - .L_262)
.L_262:
        /*00fc*/ 	.word	0x00000000
        /*0100*/ 	.short	0x0000
        /*0102*/ 	.short	0x0000
        /*0104*/ 	.byte	0x00, 0xf0, 0x21, 0x00


	//----- nvinfo : EIATTR_SPARSE_MMA_MASK
	.align		4
.L_263:
        /*0108*/ 	.byte	0x03, 0x50
        /*010a*/ 	.short	0x0000


	//----- nvinfo : EIATTR_MAXREG_COUNT
	.align		4
        /*010c*/ 	.byte	0x03, 0x1b
        /*010e*/ 	.short	0x00ff


	//----- nvinfo : EIATTR_MERCURY_ISA_VERSION
	.align		4
        /*0110*/ 	.byte	0x03, 0x5f
        /*0112*/ 	.short	0x0101


	//----- nvinfo : EIATTR_VRC_CTA_INIT_COUNT
	.align		4
        /*0114*/ 	.byte	0x02, 0x4a
	.zero		1
	.zero		1


	//----- nvinfo : EIATTR_EXIT_INSTR_OFFSETS
	.align		4
        /*0118*/ 	.byte	0x04, 0x1c
        /*011a*/ 	.short	(.L_265 - .L_264)


	//   ....[0]....
.L_264:
        /*011c*/ 	.word	0x00000050


	//   ....[1]....
        /*0120*/ 	.word	0x00000a60


	//   ....[2]....
        /*0124*/ 	.word	0x00001470


	//   ....[3]....
        /*0128*/ 	.word	0x00001f40


	//   ....[4]....
        /*012c*/ 	.word	0x00002a10


	//   ....[5]....
        /*0130*/ 	.word	0x000035d0


	//   ....[6]....
        /*0134*/ 	.word	0x00003620


	//   ....[7]....
        /*0138*/ 	.word	0x000040c0


	//----- nvinfo : EIATTR_CRS_STACK_SIZE
	.align		4
.L_265:
        /*013c*/ 	.byte	0x04, 0x1e
        /*013e*/ 	.short	(.L_267 - .L_266)
.L_266:
        /*0140*/ 	.word	0x00000000


	//----- nvinfo : EIATTR_CBANK_PARAM_SIZE
	.align		4
.L_267:
        /*0144*/ 	.byte	0x03, 0x19
        /*0146*/ 	.short	0x0c40


	//----- nvinfo : EIATTR_PARAM_CBANK
	.align		4
        /*0148*/ 	.byte	0x04, 0x0a
        /*014a*/ 	.short	(.L_269 - .L_268)
	.align		4
.L_268:
        /*014c*/ 	.word	index@(.nv.constant0._Z25multi_tensor_apply_kernelI18TensorListMetadataILi4EE17LAMBStage1FunctorIN3c108BFloat16EfEJfffPiif10adamMode_tfPfS8_S8_S8_EEvlPViT_T0_DpT1_)
        /*0150*/ 	.short	0x0380
        /*0152*/ 	.short	0x0c40


	//----- nvinfo : EIATTR_SW_WAR
	.align		4
.L_269:
        /*0154*/ 	.byte	0x04, 0x36
        /*0156*/ 	.short	(.L_271 - .L_270)
.L_270:
        /*0158*/ 	.word	0x00000008
.L_271:


//--------------------- .nv.info._Z25multi_tensor_apply_kernelI18TensorListMetadataILi4EE17LAMBStage1FunctorIN3c104HalfEfEJfffPiif10adamMode_tfPfS8_S8_S8_EEvlPViT_T0_DpT1_ --------------------------
	.section	.nv.info._Z25multi_tensor_apply_kernelI18TensorListMetadataILi4EE17LAMBStage1FunctorIN3c104HalfEfEJfffPiif10adamMode_tfPfS8_S8_S8_EEvlPViT_T0_DpT1_,"",@"SHT_CUDA_INFO"
	.sectionflags	@""
	.align	4


	//----- nvinfo : EIATTR_CUDA_API_VERSION
	.align		4
        /*0000*/ 	.byte	0x04, 0x37
        /*0002*/ 	.short	(.L_273 - .L_272)
.L_272:
        /*0004*/ 	.word	0x00000082


	//----- nvinfo : EIATTR_KPARAM_INFO
	.align		4
.L_273:
        /*0008*/ 	.byte	0x04, 0x17
        /*000a*/ 	.short	(.L_275 - .L_274)
.L_274:
        /*000c*/ 	.word	0x00000000
        /*0010*/ 	.short	0x000f
        /*0012*/ 	.short	0x0c38
        /*0014*/ 	.byte	0x00, 0xf5, 0x21, 0x00


	//----- nvinfo : EIATTR_KPARAM_INFO
	.align		4
.L_275:
        /*0018*/ 	.byte	0x04, 0x17
        /*001a*/ 	.short	(.L_277 - .L_276)
.L_276:
        /*001c*/ 	.word	0x00000000
        /*0020*/ 	.short	0x000e
        /*0022*/ 	.short	0x0c30
        /*0024*/ 	.byte	0x00, 0xf5, 0x21, 0x00


	//----- nvinfo : EIATTR_KPARAM_INFO
	.align		4
.L_277:
        /*0028*/ 	.byte	0x04, 0x17
        /*002a*/ 	.short	(.L_279 - .L_278)
.L_278:
        /*002c*/ 	.word	0x00000000
        /*0030*/ 	.short	0x000d
        /*0032*/ 	.short	0x0c28
        /*0034*/ 	.byte	0x00, 0xf5, 0x21, 0x00


	//----- nvinfo : EIATTR_KPARAM_INFO
	.align		4
.L_279:
        /*0038*/ 	.byte	0x04, 0x17
        /*003a*/ 	.short	(.L_281 - .L_280)
.L_280:
        /*003c*/ 	.word	0x00000000
        /*0040*/ 	.short	0x000c
        /*0042*/ 	.short	0x0c20
        /*0044*/ 	.byte	0x00, 0xf5, 0x21, 0x00


	//----- nvinfo : EIATTR_KPARAM_INFO
	.align		4
.L_281:
        /*0048*/ 	.byte	0x04, 0x17
        /*004a*/ 	.short	(.L_283 - .L_282)
.L_282:
        /*004c*/ 	.word	0x00000000
        /*0050*/ 	.short	0x000b
        /*0052*/ 	.short	0x0c1c
        /*0054*/ 	.byte	0x00, 0xf0, 0x11, 0x00


	//----- nvinfo : EIATTR_KPARAM_INFO
	.align		4
.L_283:
        /*0058*/ 	.byte	0x04, 0x17
        /*005a*/ 	.short	(.L_285 - .L_284)
.L_284:
        /*005c*/ 	.word	0x00000000
        /*0060*/ 	.short	0x000a
        /*0062*/ 	.short	0x0c18
        /*0064*/ 	.byte	0x00, 0xf0, 0x11, 0x00


	//----- nvinfo : EIATTR_KPARAM_INFO
	.align		4
.L_285:
        /*0068*/ 	.byte	0x04, 0x17
        /*006a*/ 	.short	(.L_287 - .L_286)
.L_286:
        /*006c*/ 	.word	0x00000000
        /*0070*/ 	.short	0x0009
        /*0072*/ 	.short	0x0c14
        /*0074*/ 	.byte	0x00, 0xf0, 0x11, 0x00


	//----- nvinfo : EIATTR_KPARAM_INFO
	.align		4
.L_287:
        /*0078*/ 	.byte	0x04, 0x17
        /*007a*/ 	.short	(.L_289 - .L_288)
.L_288:
        /*007c*/ 	.word	0x00000000
        /*0080*/ 	.short	0x0008
        /*0082*/ 	.short	0x0c10
        /*0084*/ 	.byte	0x00, 0xf0, 0x11, 0x00


	//----- nvinfo : EIATTR_KPARAM_INFO
	.align		4
.L_289:
        /*0088*/ 	.byte	0x04, 0x17
        /*008a*/ 	.short	(.L_291 - .L_290)
.L_290:
        /*008c*/ 	.word	0x00000000
        /*0090*/ 	.short	0x0007
        /*0092*/ 	.short	0x0c08
        /*0094*/ 	.byte	0x00, 0xf5, 0x21, 0x00


	//----- nvinfo : EIATTR_KPARAM_INFO
	.align		4
.L_291:
        /*0098*/ 	.byte	0x04, 0x17
        /*009a*/ 	.short	(.L_293 - .L_292)
.L_292:
        /*009c*/ 	.word	0x00000000
        /*00a0*/ 	.short	0x0006
        /*00a2*/ 	.short	0x0c04
        /*00a4*/ 	.byte	0x00, 0xf0, 0x11, 0x00


	//----- nvinfo : EIATTR_KPARAM_INFO
	.align		4
.L_293:
        /*00a8*/ 	.byte	0x04, 0x17
        /*00aa*/ 	.short	(.L_295 - .L_294)
.L_294:
        /*00ac*/ 	.word	0x00000000
        /*00b0*/ 	.short	0x0005
        /*00b2*/ 	.short	0x0c00
        /*00b4*/ 	.byte	0x00, 0xf0, 0x11, 0x00


	//----- nvinfo : EIATTR_KPARAM_INFO
	.align		4
.L_295:
        /*00b8*/ 	.byte	0x04, 0x17
        /*00ba*/ 	.short	(.L_297 - .L_296)
.L_296:
        /*00bc*/ 	.word	0x00000000
        /*00c0*/ 	.short	0x0004
        /*00c2*/ 	.short	0x0bfc
        /*00c4*/ 	.byte	0x00, 0xf0, 0x11, 0x00


	//----- nvinfo : EIATTR_KPARAM_INFO
	.align		4
.L_297:
        /*00c8*/ 	.byte	0x04, 0x17
        /*00ca*/ 	.short	(.L_299 - .L_298)
.L_298:
        /*00cc*/ 	.word	0x00000000
        /*00d0*/ 	.short	0x0003
        /*00d2*/ 	.short	0x0bf8
        /*00d4*/ 	.byte	0x00, 0xf0, 0x05, 0x00


	//----- nvinfo : EIATTR_KPARAM_INFO
	.align		4
.L_299:
        /*00d8*/ 	.byte	0x04, 0x17
        /*00da*/ 	.short	(.L_301 - .L_300)
.L_300:
        /*00dc*/ 	.word	0x00000000
        /*00e0*/ 	.short	0x0002
        /*00e2*/ 	.short	0x0010
        /*00e4*/ 	.byte	0x00, 0xf0, 0xa1, 0x2f


	//----- nvinfo : EIATTR_KPARAM_INFO
	.align		4
.L_301:
        /*00e8*/ 	.byte	0x04, 0x17
        /*00ea*/ 	.short	(.L_303 - .L_302)
.L_302:
        /*00ec*/ 	.word	0x00000000
        /*00f0*/ 	.short	0x0001
        /*00f2*/ 	.short	0x0008
        /*00f4*/ 	.byte	0x00, 0xf5, 0x21, 0x00


	//----- nvinfo : EIATTR_KPARAM_INFO
	.align		4
.L_303:
        /*00f8*/ 	.byte	0x04, 0x17
        /*00fa*/ 	.short	(.L_305 - .L_304)
.L_304:
        /*00fc*/ 	.word	0x00000000
        /*0100*/ 	.short	0x0000
        /*0102*/ 	.short	0x0000
        /*0104*/ 	.byte	0x00, 0xf0, 0x21, 0x00


	//----- nvinfo : EIATTR_SPARSE_MMA_MASK
	.align		4
.L_305:
        /*0108*/ 	.byte	0x03, 0x50
        /*010a*/ 	.short	0x0000


	//----- nvinfo : EIATTR_MAXREG_COUNT
	.align		4
        /*010c*/ 	.byte	0x03, 0x1b
        /*010e*/ 	.short	0x00ff


	//----- nvinfo : EIATTR_MERCURY_ISA_VERSION
	.align		4
        /*0110*/ 	.byte	0x03, 0x5f
        /*0112*/ 	.short	0x0101


	//----- nvinfo : EIATTR_VRC_CTA_INIT_COUNT
	.align		4
        /*0114*/ 	.byte	0x02, 0x4a
	.zero		1
	.zero		1


	//----- nvinfo : EIATTR_EXIT_INSTR_OFFSETS
	.align		4
        /*0118*/ 	.byte	0x04, 0x1c
        /*011a*/ 	.short	(.L_307 - .L_306)


	//   ....[0]....
.L_306:
        /*011c*/ 	.word	0x00000050


	//   ....[1]....
        /*0120*/ 	.word	0x00000a60


	//   ....[2]....
        /*0124*/ 	.word	0x00001470


	//   ....[3]....
        /*0128*/ 	.word	0x00001f40


	//   ....[4]....
        /*012c*/ 	.word	0x00002a10


	//   ....[5]....
        /*0130*/ 	.word	0x000035d0


	//   ....[6]....
        /*0134*/ 	.word	0x00003620


	//   ....[7]....
        /*0138*/ 	.word	0x000040c0


	//----- nvinfo : EIATTR_CRS_STACK_SIZE
	.align		4
.L_307:
        /*013c*/ 	.byte	0x04, 0x1e
        /*013e*/ 	.short	(.L_309 - .L_308)
.L_308:
        /*0140*/ 	.word	0x00000000


	//----- nvinfo : EIATTR_CBANK_PARAM_SIZE
	.align		4
.L_309:
        /*0144*/ 	.byte	0x03, 0x19
        /*0146*/ 	.short	0x0c40


	//----- nvinfo : EIATTR_PARAM_CBANK
	.align		4
        /*0148*/ 	.byte	0x04, 0x0a
        /*014a*/ 	.short	(.L_311 - .L_310)
	.align		4
.L_310:
        /*014c*/ 	.word	index@(.nv.constant0._Z25multi_tensor_apply_kernelI18TensorListMetadataILi4EE17LAMBStage1FunctorIN3c104HalfEfEJfffPiif10adamMode_tfPfS8_S8_S8_EEvlPViT_T0_DpT1_)
        /*0150*/ 	.short	0x0380
        /*0152*/ 	.short	0x0c40


	//----- nvinfo : EIATTR_SW_WAR
	.align		4
.L_311:
        /*0154*/ 	.byte	0x04, 0x36
        /*0156*/ 	.short	(.L_313 - .L_312)
.L_312:
        /*0158*/ 	.word	0x00000008
.L_313:


//--------------------- .nv.info._Z25multi_tensor_apply_kernelI18TensorListMetadataILi4EE17LAMBStage1FunctorIN3c104HalfES4_EJfffPiif10adamMode_tfPfS8_S8_S8_EEvlPViT_T0_DpT1_ --------------------------
	.section	.nv.info._Z25multi_tensor_apply_kernelI18TensorListMetadataILi4EE17LAMBStage1FunctorIN3c104HalfES4_EJfffPiif10adamMode_tfPfS8_S8_S8_EEvlPViT_T0_DpT1_,"",@"SHT_CUDA_INFO"
	.sectionflags	@""
	.align	4


	//----- nvinfo : EIATTR_CUDA_API_VERSION
	.align		4
        /*0000*/ 	.byte	0x04, 0x37
        /*0002*/ 	.short	(.L_315 - .L_314)
.L_314:
        /*0004*/ 	.word	0x00000082


	//----- nvinfo : EIATTR_KPARAM_INFO
	.align		4
.L_315:
        /*0008*/ 	.byte	0x04, 0x17
        /*000a*/ 	.short	(.L_317 - .L_316)
.L_316:
        /*000c*/ 	.word	0x00000000
        /*0010*/ 	.short	0x000f
        /*0012*/ 	.short	0x0c38
        /*0014*/ 	.byte	0x00, 0xf5, 0x21, 0x00


	//----- nvinfo : EIATTR_KPARAM_INFO
	.align		4
.L_317:
        /*0018*/ 	.byte	0x04, 0x17
        /*001a*/ 	.short	(.L_319 - .L_318)
.L_318:
        /*001c*/ 	.word	0x00000000
        /*0020*/ 	.short	0x000e
        /*0022*/ 	.short	0x0c30
        /*0024*/ 	.byte	0x00, 0xf5, 0x21, 0x00


	//----- nvinfo : EIATTR_KPARAM_INFO
	.align		4
.L_319:
        /*0028*/ 	.byte	0x04, 0x17
        /*002a*/ 	.short	(.L_321 - .L_320)
.L_320:
        /*002c*/ 	.word	0x00000000
        /*0030*/ 	.short	0x000d
        /*0032*/ 	.short	0x0c28
        /*0034*/ 	.byte	0x00, 0xf5, 0x21, 0x00


	//----- nvinfo : EIATTR_KPARAM_INFO
	.align		4
.L_321:
        /*0038*/ 	.byte	0x04, 0x17
        /*003a*/ 	.short	(.L_323 - .L_322)
.L_322:
        /*003c*/ 	.word	0x00000000
        /*0040*/ 	.short	0x000c
        /*0042*/ 	.short	0x0c20
        /*0044*/ 	.byte	0x00, 0xf5, 0x21, 0x00


	//----- nvinfo : EIATTR_KPARAM_INFO
	.align		4
.L_323:
        /*0048*/ 	.byte	0x04, 0x17
        /*004a*/ 	.short	(.L_325 - .L_324)
.L_324:
        /*004c*/ 	.word	0x00000000
        /*0050*/ 	.short	0x000b
        /*0052*/ 	.short	0x0c1c
        /*0054*/ 	.byte	0x00, 0xf0, 0x11, 0x00


	//----- nvinfo : EIATTR_KPARAM_INFO
	.align		4
.L_325:
        /*0058*/ 	.byte	0x04, 0x17
        /*005a*/ 	.short	(.L_327 - .L_326)
.L_326:
        /*005c*/ 	.word	0x00000000
        /*0060*/ 	.short	0x000a
        /*0062*/ 	.short	0x0c18
        /*0064*/ 	.byte	0x00, 0xf0, 0x11, 0x00


	//----- nvinfo : EIATTR_KPARAM_INFO
	.align		4
.L_327:
        /*0068*/ 	.byte	0x04, 0x17
        /*006a*/ 	.short	(.L_329 - .L_328)
.L_328:
        /*006c*/ 	.word	0x00000000
        /*0070*/ 	.short	0x0009
        /*0072*/ 	.short	0x0c14
        /*0074*/ 	.byte	0x00, 0xf0, 0x11, 0x00


	//----- nvinfo : EIATTR_KPARAM_INFO
	.align		4
.L_329:
        /*0078*/ 	.byte	0x04, 0x17
        /*007a*/ 	.short	(.L_331 - .L_330)
.L_330:
        /*007c*/ 	.word	0x00000000
        /*0080*/ 	.short	0x0008
        /*0082*/ 	.short	0x0c10
        /*0084*/ 	.byte	0x00, 0xf0, 0x11, 0x00


	//----- nvinfo : EIATTR_KPARAM_INFO
	.align		4
.L_331:
        /*0088*/ 	.byte	0x04, 0x17
        /*008a*/ 	.short	(.L_333 - .L_332)
.L_332:
        /*008c*/ 	.word	0x00000000
        /*0090*/ 	.short	0x0007
        /*0092*/ 	.short	0x0c08
        /*0094*/ 	.byte	0x00, 0xf5, 0x21, 0x00


	//----- nvinfo : EIATTR_KPARAM_INFO
	.align		4
.L_333:
        /*0098*/ 	.byte	0x04, 0x17
        /*009a*/ 	.short	(.L_335 - .L_334)
.L_334:
        /*009c*/ 	.word	0x00000000
        /*00a0*/ 	.short	0x0006
        /*00a2*/ 	.short	0x0c04
        /*00a4*/ 	.byte	0x00, 0xf0, 0x11, 0x00


	//----- nvinfo : EIATTR_KPARAM_INFO
	.align		4
.L_335:
        /*00a8*/ 	.byte	0x04, 0x17
        /*00aa*/ 	.short	(.L_337 - .L_336)
.L_336:
        /*00ac*/ 	.word	0x00000000
        /*00b0*/ 	.short	0x0005
        /*00b2*/ 	.short	0x0c00
        /*00b4*/ 	.byte	0x00, 0xf0, 0x11, 0x00


	//----- nvinfo : EIATTR_KPARAM_INFO
	.align		4
.L_337:
        /*00b8*/ 	.byte	0x04, 0x17
        /*00ba*/ 	.short	(.L_339 - .L_338)
.L_338:
        /*00bc*/ 	.word	0x00000000
        /*00c0*/ 	.short	0x0004
        /*00c2*/ 	.short	0x0bfc
        /*00c4*/ 	.byte	0x00, 0xf0, 0x11, 0x00


	//----- nvinfo : EIATTR_KPARAM_INFO
	.align		4
.L_339:
        /*00c8*/ 	.byte	0x04, 0x17
        /*00ca*/ 	.short	(.L_341 - .L_340)
.L_340:
        /*00cc*/ 	.word	0x00000000
        /*00d0*/ 	.short	0x0003
        /*00d2*/ 	.short	0x0bf8
        /*00d4*/ 	.byte	0x00, 0xf0, 0x05, 0x00


	//----- nvinfo : EIATTR_KPARAM_INFO
	.align		4
.L_341:
        /*00d8*/ 	.byte	0x04, 0x17
        /*00da*/ 	.short	(.L_343 - .L_342)
.L_342:
        /*00dc*/ 	.word	0x00000000
        /*00e0*/ 	.short	0x0002
        /*00e2*/ 	.short	0x0010
        /*00e4*/ 	.byte	0x00, 0xf0, 0xa1, 0x2f


	//----- nvinfo : EIATTR_KPARAM_INFO
	.align		4
.L_343:
        /*00e8*/ 	.byte	0x04, 0x17
        /*00ea*/ 	.short	(.L_345 - .L_344)
.L_344:
        /*00ec*/ 	.word	0x00000000
        /*00f0*/ 	.short	0x0001
        /*00f2*/ 	.short	0x0008
        /*00f4*/ 	.byte	0x00, 0xf5, 0x21, 0x00


	//----- nvinfo : EIATTR_KPARAM_INFO
	.align		4
.L_345:
        /*00f8*/ 	.byte	0x04, 0x17
        /*00fa*/ 	.short	(.L_347 - .L_346)
.L_346:
        /*00fc*/ 	.word	0x00000000
        /*0100*/ 	.short	0x0000
        /*0102*/ 	.short	0x0000
        /*0104*/ 	.byte	0x00, 0xf0, 0x21, 0x00


	//----- nvinfo : EIATTR_SPARSE_MMA_MASK
	.align		4
.L_347:
        /*0108*/ 	.byte	0x03, 0x50
        /*010a*/ 	.short	0x0000


	//----- nvinfo : EIATTR_MAXREG_COUNT
	.align		4
        /*010c*/ 	.byte	0x03, 0x1b
        /*010e*/ 	.short	0x00ff


	//----- nvinfo : EIATTR_MERCURY_ISA_VERSION
	.align		4
        /*0110*/ 	.byte	0x03, 0x5f
        /*0112*/ 	.short	0x0101


	//----- nvinfo : EIATTR_VRC_CTA_INIT_COUNT
	.align		4
        /*0114*/ 	.byte	0x02, 0x4a
	.zero		1
	.zero		1


	//----- nvinfo : EIATTR_EXIT_INSTR_OFFSETS
	.align		4
        /*0118*/ 	.byte	0x04, 0x1c
        /*011a*/ 	.short	(.L_349 - .L_348)


	//   ....[0]....
.L_348:
        /*011c*/ 	.word	0x00000050


	//   ....[1]....
        /*0120*/ 	.word	0x00000b50


	//   ....[2]....
        /*0124*/ 	.word	0x000018e0


	//   ....[3]....
        /*0128*/ 	.word	0x00002640


	//   ....[4]....
        /*012c*/ 	.word	0x00003520


	//   ....[5]....
        /*0130*/ 	.word	0x00004410


	//   ....[6]....
        /*0134*/ 	.word	0x00004470


	//   ....[7]....
        /*0138*/ 	.word	0x00004f60


	//   ....[8]....
        /*013c*/ 	.word	0x000059d0


	//----- nvinfo : EIATTR_CRS_STACK_SIZE
	.align		4
.L_349:
        /*0140*/ 	.byte	0x04, 0x1e
        /*0142*/ 	.short	(.L_351 - .L_350)
.L_350:
        /*0144*/ 	.word	0x00000000


	//----- nvinfo : EIATTR_CBANK_PARAM_SIZE
	.align		4
.L_351:
        /*0148*/ 	.byte	0x03, 0x19
        /*014a*/ 	.short	0x0c40


	//----- nvinfo : EIATTR_PARAM_CBANK
	.align		4
        /*014c*/ 	.byte	0x04, 0x0a
        /*014e*/ 	.short	(.L_353 - .L_352)
	.align		4
.L_352:
        /*0150*/ 	.word	index@(.nv.constant0._Z25multi_tensor_apply_kernelI18TensorListMetadataILi4EE17LAMBStage1FunctorIN3c104HalfES4_EJfffPiif10adamMode_tfPfS8_S8_S8_EEvlPViT_T0_DpT1_)
        /*0154*/ 	.short	0x0380
        /*0156*/ 	.short	0x0c40


	//----- nvinfo : EIATTR_SW_WAR
	.align		4
.L_353:
        /*0158*/ 	.byte	0x04, 0x36
        /*015a*/ 	.short	(.L_355 - .L_354)
.L_354:
        /*015c*/ 	.word	0x00000008
.L_355:


//--------------------- .nv.info._Z25multi_tensor_apply_kernelI18TensorListMetadataILi4EE17LAMBStage1FunctorIffEJfffPiif10adamMode_tfPfS6_S6_S6_EEvlPViT_T0_DpT1_ --------------------------
	.section	.nv.info._Z25multi_tensor_apply_kernelI18TensorListMetadataILi4EE17LAMBStage1FunctorIffEJfffPiif10adamMode_tfPfS6_S6_S6_EEvlPViT_T0_DpT1_,"",@"SHT_CUDA_INFO"
	.sectionflags	@""
	.align	4


	//----- nvinfo : EIATTR_CUDA_API_VERSION
	.align		4
        /*0000*/ 	.byte	0x04, 0x37
        /*0002*/ 	.short	(.L_357 - .L_356)
.L_356:
        /*0004*/ 	.word	0x00000082


	//----- nvinfo : EIATTR_KPARAM_INFO
	.align		4
.L_357:
        /*0008*/ 	.byte	0x04, 0x17
        /*000a*/ 	.short	(.L_359 - .L_358)
.L_358:
        /*000c*/ 	.word	0x00000000
        /*0010*/ 	.short	0x000f
        /*0012*/ 	.short	0x0c38
        /*0014*/ 	.byte	0x00, 0xf5, 0x21, 0x00


	//----- nvinfo : EIATTR_KPARAM_INFO
	.align		4
.L_359:
        /*0018*/ 	.byte	0x04, 0x17
        /*001a*/ 	.short	(.L_361 - .L_360)
.L_360:
        /*001c*/ 	.word	0x00000000
        /*0020*/ 	.short	0x000e
        /*0022*/ 	.short	0x0c30
        /*0024*/ 	.byte	0x00, 0xf5, 0x21, 0x00


	//----- nvinfo : EIATTR_KPARAM_INFO
	.align		4
.L_361:
        /*0028*/ 	.byte	0x04, 0x17
        /*002a*/ 	.short	(.L_363 - .L_362)
.L_362:
        /*002c*/ 	.word	0x00000000
        /*0030*/ 	.short	0x000d
        /*0032*/ 	.short	0x0c28
        /*0034*/ 	.byte	0x00, 0xf5, 0x21, 0x00


	//----- nvinfo : EIATTR_KPARAM_INFO
	.align		4
.L_363:
        /*0038*/ 	.byte	0x04, 0x17
        /*003a*/ 	.short	(.L_365 - .L_364)
.L_364:
        /*003c*/ 	.word	0x00000000
        /*0040*/ 	.short	0x000c
        /*0042*/ 	.short	0x0c20
        /*0044*/ 	.byte	0x00, 0xf5, 0x21, 0x00


	//----- nvinfo : EIATTR_KPARAM_INFO
	.align		4
.L_365:
        /*0048*/ 	.byte	0x04, 0x17
        /*004a*/ 	.short	(.L_367 - .L_366)
.L_366:
        /*004c*/ 	.word	0x00000000
        /*0050*/ 	.short	0x000b
        /*0052*/ 	.short	0x0c1c
        /*0054*/ 	.byte	0x00, 0xf0, 0x11, 0x00


	//----- nvinfo : EIATTR_KPARAM_INFO
	.align		4
.L_367:
        /*0058*/ 	.byte	0x04, 0x17
        /*005a*/ 	.short	(.L_369 - .L_368)
.L_368:
        /*005c*/ 	.word	0x00000000
        /*0060*/ 	.short	0x000a
        /*0062*/ 	.short	0x0c18
        /*0064*/ 	.byte	0x00, 0xf0, 0x11, 0x00


	//----- nvinfo : EIATTR_KPARAM_INFO
	.align		4
.L_369:
        /*0068*/ 	.byte	0x04, 0x17
        /*006a*/ 	.short	(.L_371 - .L_370)
.L_370:
        /*006c*/ 	.word	0x00000000
        /*0070*/ 	.short	0x0009
        /*0072*/ 	.short	0x0c14
        /*0074*/ 	.byte	0x00, 0xf0, 0x11, 0x00


	//----- nvinfo : EIATTR_KPARAM_INFO
	.align		4
.L_371:
        /*0078*/ 	.byte	0x04, 0x17
        /*007a*/ 	.short	(.L_373 - .L_372)
.L_372:
        /*007c*/ 	.word	0x00000000
        /*0080*/ 	.short	0x0008
        /*0082*/ 	.short	0x0c10
        /*0084*/ 	.byte	0x00, 0xf0, 0x11, 0x00


	//----- nvinfo : EIATTR_KPARAM_INFO
	.align		4
.L_373:
        /*0088*/ 	.byte	0x04, 0x17
        /*008a*/ 	.short	(.L_375 - .L_374)
.L_374:
        /*008c*/ 	.word	0x00000000
        /*0090*/ 	.short	0x0007
        /*0092*/ 	.short	0x0c08
        /*0094*/ 	.byte	0x00, 0xf5, 0x21, 0x00


	//----- nvinfo : EIATTR_KPARAM_INFO
	.align		4
.L_375:
        /*0098*/ 	.byte	0x04, 0x17
        /*009a*/ 	.short	(.L_377 - .L_376)
.L_376:
        /*009c*/ 	.word	0x00000000
        /*00a0*/ 	.short	0x0006
        /*00a2*/ 	.short	0x0c04
        /*00a4*/ 	.byte	0x00, 0xf0, 0x11, 0x00


	//----- nvinfo : EIATTR_KPARAM_INFO
	.align		4
.L_377:
        /*00a8*/ 	.byte	0x04, 0x17
        /*00aa*/ 	.short	(.L_379 - .L_378)
.L_378:
        /*00ac*/ 	.word	0x00000000
        /*00b0*/ 	.short	0x0005
        /*00b2*/ 	.short	0x0c00
        /*00b4*/ 	.byte	0x00, 0xf0, 0x11, 0x00


	//----- nvinfo : EIATTR_KPARAM_INFO
	.align		4
.L_379:
        /*00b8*/ 	.byte	0x04, 0x17
        /*00ba*/ 	.short	(.L_381 - .L_380)
.L_380:
        /*00bc*/ 	.word	0x00000000
        /*00c0*/ 	.short	0x0004
        /*00c2*/ 	.short	0x0bfc
        /*00c4*/ 	.byte	0x00, 0xf0, 0x11, 0x00


	//----- nvinfo : EIATTR_KPARAM_INFO
	.align		4
.L_381:
        /*00c8*/ 	.byte	0x04, 0x17
        /*00ca*/ 	.short	(.L_383 - .L_382)
.L_382:
        /*00cc*/ 	.word	0x00000000
        /*00d0*/ 	.short	0x0003
        /*00d2*/ 	.short	0x0bf8
        /*00d4*/ 	.byte	0x00, 0xf0, 0x05, 0x00


	//----- nvinfo : EIATTR_KPARAM_INFO
	.align		4
.L_383:
        /*00d8*/ 	.byte	0x04, 0x17
        /*00da*/ 	.short	(.L_385 - .L_384)
.L_384:
        /*00dc*/ 	.word	0x00000000
        /*00e0*/ 	.short	0x0002
        /*00e2*/ 	.short	0x0010
        /*00e4*/ 	.byte	0x00, 0xf0, 0xa1, 0x2f


	//----- nvinfo : EIATTR_KPARAM_INFO
	.align		4
.L_385:
        /*00e8*/ 	.byte	0x04, 0x17
        /*00ea*/ 	.short	(.L_387 - .L_386)
.L_386:
        /*00ec*/ 	.word	0x00000000
        /*00f0*/ 	.short	0x0001
        /*00f2*/ 	.short	0x0008
        /*00f4*/ 	.byte	0x00, 0xf5, 0x21, 0x00


	//----- nvinfo : EIATTR_KPARAM_INFO
	.align		4
.L_387:
        /*00f8*/ 	.byte	0x04, 0x17
        /*00fa*/ 	.short	(.L_389 - .L_388)
.L_388:
        /*00fc*/ 	.word	0x00000000
        /*0100*/ 	.short	0x0000
        /*0102*/ 	.short	0x0000
        /*0104*/ 	.byte	0x00, 0xf0, 0x21, 0x00


	//----- nvinfo : EIATTR_SPARSE_MMA_MASK
	.align		4
.L_389:
        /*0108*/ 	.byte	0x03, 0x50
        /*010a*/ 	.short	0x0000


	//----- nvinfo : EIATTR_MAXREG_COUNT
	.align		4
        /*010c*/ 	.byte	0x03, 0x1b
        /*010e*/ 	.short	0x00ff


	//----- nvinfo : EIATTR_MERCURY_ISA_VERSION
	.align		4
        /*0110*/ 	.byte	0x03, 0x5f
        /*0112*/ 	.short	0x0101


	//----- nvinfo : EIATTR_VRC_CTA_INIT_COUNT
	.align		4
        /*0114*/ 	.byte	0x02, 0x4a
	.zero		1
	.zero		1


	//----- nvinfo : EIATTR_EXIT_INSTR_OFFSETS
	.align		4
        /*0118*/ 	.byte	0x04, 0x1c
        /*011a*/ 	.short	(.L_391 - .L_390)


	//   ....[0]....
.L_390:
        /*011c*/ 	.word	0x00000050


	//   ....[1]....
        /*0120*/ 	.word	0x00000a80


	//   ....[2]....
        /*0124*/ 	.word	0x00001410


	//   ....[3]....
        /*0128*/ 	.word	0x00001e40


	//   ....[4]....
        /*012c*/ 	.word	0x00002850


	//   ....[5]....
        /*0130*/ 	.word	0x00003360


	//   ....[6]....
        /*0134*/ 	.word	0x000033b0


	//   ....[7]....
        /*0138*/ 	.word	0x00003d50


	//----- nvinfo : EIATTR_CRS_STACK_SIZE
	.align		4
.L_391:
        /*013c*/ 	.byte	0x04, 0x1e
        /*013e*/ 	.short	(.L_393 - .L_392)
.L_392:
        /*0140*/ 	.word	0x00000000


	//----- nvinfo : EIATTR_CBANK_PARAM_SIZE
	.align		4
.L_393:
        /*0144*/ 	.byte	0x03, 0x19
        /*0146*/ 	.short	0x0c40


	//----- nvinfo : EIATTR_PARAM_CBANK
	.align		4
        /*0148*/ 	.byte	0x04, 0x0a
        /*014a*/ 	.short	(.L_395 - .L_394)
	.align		4
.L_394:
        /*014c*/ 	.word	index@(.nv.constant0._Z25multi_tensor_apply_kernelI18TensorListMetadataILi4EE17LAMBStage1FunctorIffEJfffPiif10adamMode_tfPfS6_S6_S6_EEvlPViT_T0_DpT1_)
        /*0150*/ 	.short	0x0380
        /*0152*/ 	.short	0x0c40


	//----- nvinfo : EIATTR_SW_WAR
	.align		4
.L_395:
        /*0154*/ 	.byte	0x04, 0x36
        /*0156*/ 	.short	(.L_397 - .L_396)
.L_396:
        /*0158*/ 	.word	0x00000008
.L_397:


//--------------------- .nv.callgraph             --------------------------
	.section	.nv.callgraph,"",@"SHT_CUDA_CALLGRAPH"
	.align	4
	.sectionentsize	8
	.align		4
        /*0000*/ 	.word	0x00000000
	.align		4
        /*0004*/ 	.word	0xffffffff
	.align		4
        /*0008*/ 	.word	0x00000000
	.align		4
        /*000c*/ 	.word	0xfffffffe
	.align		4
        /*0010*/ 	.word	0x00000000
	.align		4
        /*0014*/ 	.word	0xfffffffd
	.align		4
        /*0018*/ 	.word	0x00000000
	.align		4
        /*001c*/ 	.word	0xfffffffc


//--------------------- .nv.constant4             --------------------------
	.section	.nv.constant4,"a",@progbits
	.align	8
	.align		8
.nv.constant4:
        /*0000*/ 	.dword	_ZN54_INTERNAL_eb366312_23_multi_tensor_lamb_mp_cu_65fa13604cuda3std3__45__cpo5beginE
	.align		8
        /*0008*/ 	.dword	_ZN54_INTERNAL_eb366312_23_multi_tensor_lamb_mp_cu_65fa13604cuda3std3__45__cpo3endE
	.align		8
        /*0010*/ 	.dword	_ZN54_INTERNAL_eb366312_23_multi_tensor_lamb_mp_cu_65fa13604cuda3std3__45__cpo6cbeginE
	.align		8
        /*0018*/ 	.dword	_ZN54_INTERNAL_eb366312_23_multi_tensor_lamb_mp_cu_65fa13604cuda3std3__45__cpo4cendE
	.align		8
        /*0020*/ 	.dword	_ZN54_INTERNAL_eb366312_23_multi_tensor_lamb_mp_cu_65fa13604cuda3std3__45__cpo6rbeginE
	.align		8
        /*0028*/ 	.dword	_ZN54_INTERNAL_eb366312_23_multi_tensor_lamb_mp_cu_65fa13604cuda3std3__45__cpo4rendE
	.align		8
        /*0030*/ 	.dword	_ZN54_INTERNAL_eb366312_23_multi_tensor_lamb_mp_cu_65fa13604cuda3std3__45__cpo7crbeginE
	.align		8
        /*0038*/ 	.dword	_ZN54_INTERNAL_eb366312_23_multi_tensor_lamb_mp_cu_65fa13604cuda3std3__45__cpo5crendE
	.align		8
        /*0040*/ 	.dword	_ZN54_INTERNAL_eb366312_23_multi_tensor_lamb_mp_cu_65fa13604cuda3std3__456_GLOBAL__N__eb366312_23_multi_tensor_lamb_mp_cu_65fa13606ignoreE
	.align		8
        /*0048*/ 	.dword	_ZN54_INTERNAL_eb366312_23_multi_tensor_lamb_mp_cu_65fa13604cuda3std3__419piecewise_constructE
	.align		8
        /*0050*/ 	.dword	_ZN54_INTERNAL_eb366312_23_multi_tensor_lamb_mp_cu_65fa13604cuda3std3__48in_placeE
	.align		8
        /*0058*/ 	.dword	_ZN54_INTERNAL_eb366312_23_multi_tensor_lamb_mp_cu_65fa13604cuda3std3__420unreachable_sentinelE
	.align		8
        /*0060*/ 	.dword	_ZN54_INTERNAL_eb366312_23_multi_tensor_lamb_mp_cu_65fa13604cuda3std6ranges3__45__cpo4swapE
	.align		8
        /*0068*/ 	.dword	_ZN54_INTERNAL_eb366312_23_multi_tensor_lamb_mp_cu_65fa13604cuda3std6ranges3__45__cpo9iter_moveE
	.align		8
        /*0070*/ 	.dword	_ZN54_INTERNAL_eb366312_23_multi_tensor_lamb_mp_cu_65fa13604cuda3std6ranges3__45__cpo5beginE
	.align		8
        /*0078*/ 	.dword	_ZN54_INTERNAL_eb366312_23_multi_tensor_lamb_mp_cu_65fa13604cuda3std6ranges3__45__cpo3endE
	.align		8
        /*0080*/ 	.dword	_ZN54_INTERNAL_eb366312_23_multi_tensor_lamb_mp_cu_65fa13604cuda3std6ranges3__45__cpo6cbeginE
	.align		8
        /*0088*/ 	.dword	_ZN54_INTERNAL_eb366312_23_multi_tensor_lamb_mp_cu_65fa13604cuda3std6ranges3__45__cpo4cendE
	.align		8
        /*0090*/ 	.dword	_ZN54_INTERNAL_eb366312_23_multi_tensor_lamb_mp_cu_65fa13604cuda3std6ranges3__45__cpo7advanceE
	.align		8
        /*0098*/ 	.dword	_ZN54_INTERNAL_eb366312_23_multi_tensor_lamb_mp_cu_65fa13604cuda3std6ranges3__45__cpo9iter_swapE
	.align		8
        /*00a0*/ 	.dword	_ZN54_INTERNAL_eb366312_23_multi_tensor_lamb_mp_cu_65fa13604cuda3std6ranges3__45__cpo4nextE
	.align		8
        /*00a8*/ 	.dword	_ZN54_INTERNAL_eb366312_23_multi_tensor_lamb_mp_cu_65fa13604cuda3std6ranges3__45__cpo4prevE
	.align		8
        /*00b0*/ 	.dword	_ZN54_INTERNAL_eb366312_23_multi_tensor_lamb_mp_cu_65fa13604cuda3std6ranges3__45__cpo4dataE
	.align		8
        /*00b8*/ 	.dword	_ZN54_INTERNAL_eb366312_23_multi_tensor_lamb_mp_cu_65fa13604cuda3std6ranges3__45__cpo5cdataE
	.align		8
        /*00c0*/ 	.dword	_ZN54_INTERNAL_eb366312_23_multi_tensor_lamb_mp_cu_65fa13604cuda3std6ranges3__45__cpo4sizeE
	.align		8
        /*00c8*/ 	.dword	_ZN54_INTERNAL_eb366312_23_multi_tensor_lamb_mp_cu_65fa13604cuda3std6ranges3__45__cpo5ssizeE
	.align		8
        /*00d0*/ 	.dword	_ZN54_INTERNAL_eb366312_23_multi_tensor_lamb_mp_cu_65fa13604cuda3std6ranges3__45__cpo8distanceE
	.align		8
        /*00d8*/ 	.dword	_ZN54_INTERNAL_eb366312_23_multi_tensor_lamb_mp_cu_65fa13606thrust24THRUST_300001_SM_1000_NS6system6detail10sequential3seqE


//--------------------- .text._Z25multi_tensor_apply_kernelI18TensorListMetadataILi3EE17LAMBStage2FunctorIN3c108BFloat16ELi3EfEJPfS6_S6_fbEEvlPViT_T0_DpT1_ --------------------------
	.section	.text._Z25multi_tensor_apply_kernelI18TensorListMetadataILi3EE17LAMBStage2FunctorIN3c108BFloat16ELi3EfEJPfS6_S6_fbEEvlPViT_T0_DpT1_,"ax",@progbits
	.align	128
        .global         _Z25multi_tensor_apply_kernelI18TensorListMetadataILi3EE17LAMBStage2FunctorIN3c108BFloat16ELi3EfEJPfS6_S6_fbEEvlPViT_T0_DpT1_
        .type           _Z25multi_tensor_apply_kernelI18TensorListMetadataILi3EE17LAMBStage2FunctorIN3c108BFloat16ELi3EfEJPfS6_S6_fbEEvlPViT_T0_DpT1_,@function
        .size           _Z25multi_tensor_apply_kernelI18TensorListMetadataILi3EE17LAMBStage2FunctorIN3c108BFloat16ELi3EfEJPfS6_S6_fbEEvlPViT_T0_DpT1_,(.L_x_187 - _Z25multi_tensor_apply_kernelI18TensorListMetadataILi3EE17LAMBStage2FunctorIN3c108BFloat16ELi3EfEJPfS6_S6_fbEEvlPViT_T0_DpT1_)
        .other          _Z25multi_tensor_apply_kernelI18TensorListMetadataILi3EE17LAMBStage2FunctorIN3c108BFloat16ELi3EfEJPfS6_S6_fbEEvlPViT_T0_DpT1_,@"STO_CUDA_ENTRY STV_DEFAULT"
_Z25multi_tensor_apply_kernelI18TensorListMetadataILi3EE17LAMBStage2FunctorIN3c108BFloat16ELi3EfEJPfS6_S6_fbEEvlPViT_T0_DpT1_:
.text._Z25multi_tensor_apply_kernelI18TensorListMetadataILi3EE17LAMBStage2FunctorIN3c108BFloat16ELi3EfEJPfS6_S6_fbEEvlPViT_T0_DpT1_:
[----:B------:R-:W-:Y:S08]  /*0000*/  LDC R1, c[0x0][0x37c] ;  /* 0x0000df00ff017b82 */ /* 0x000ff00000000800 */
[----:B------:R-:W0:Y:S01]  /*0010*/  LDC.64 R2, c[0x0][0x388] ;  /* 0x0000e200ff027b82 */ /* 0x000e220000000a00 */
[----:B------:R-:W0:Y:S02]  /*0020*/  LDCU.64 UR6, c[0x0][0x358] ;  /* 0x00006b00ff0677ac */ /* 0x000e240008000a00 */
[----:B0-----:R-:W2:Y:S02]  /*0030*/  LDG.E.STRONG.SYS R2, desc[UR6][R2.64] ;  /* 0x0000000602027981 */ /* 0x001ea4000c1f5900 */
[----:B--2---:R-:W-:-:S13]  /*0040*/  ISETP.NE.AND P0, PT, R2, RZ, PT ;  /* 0x000000ff0200720c */ /* 0x004fda0003f05270 */
[----:B------:R-:W-:Y:S05]  /*0050*/  @P0 EXIT ;  /* 0x000000000000094d */ /* 0x000fea0003800000 */
[----:B------:R-:W0:Y:S01]  /*0060*/  S2R R10, SR_CTAID.X ;  /* 0x00000000000a7919 */ /* 0x000e220000002500 */
[----:B------:R-:W-:Y:S01]  /*0070*/  IMAD.MOV.U32 R9, RZ, RZ, 0x10 ;  /* 0x00000010ff097424 */ /* 0x000fe200078e00ff */
[----:B------:R-:W1:Y:S01]  /*0080*/  LDCU.U8 UR4, c[0x0][0xffc] ;  /* 0x0001ff80ff0477ac */ /* 0x000e620008000000 */
[----:B------:R-:W2:Y:S01]  /*0090*/  LDC.64 R2, c[0x0][0xff0] ;  /* 0x0003fc00ff027b82 */ /* 0x000ea20000000a00 */
[----:B------:R-:W3:Y:S01]  /*00a0*/  LDCU UR8, c[0x0][0xff8] ;  /* 0x0001ff00ff0877ac */ /* 0x000ee20008000800 */
[----:B------:R-:W4:Y:S06]  /*00b0*/  LDCU UR5, c[0x0][0xfd0] ;  /* 0x0001fa00ff0577ac */ /* 0x000f2c0008000800 */
[----:B------:R-:W4:Y:S08]  /*00c0*/  LDC R0, c[0x0][0x380] ;  /* 0x0000e000ff007b82 */ /* 0x000f300000000800 */
[----:B0-----:R-:W0:Y:S01]  /*00d0*/  LDC.U8 R4, c[0x0][R10+0x990] ;  /* 0x000264000a047b82 */ /* 0x001e220000000000 */
[----:B------:R-:W-:Y:S01]  /*00e0*/  IADD3 R7, PT, PT, R10, 0x10, RZ ;  /* 0x000000100a077810 */ /* 0x000fe20007ffe0ff */
[----:B-1----:R-:W-:Y:S01]  /*00f0*/  UPRMT UR4, UR4, 0x8880, URZ ;  /* 0x0000888004047896 */ /* 0x002fe200080000ff */
[----:B--2---:R1:W5:Y:S01]  /*0100*/  LDG.E R5, desc[UR6][R2.64] ;  /* 0x0000000602057981 */ /* 0x004362000c1e1900 */
[----:B---3--:R-:W-:-:S02]  /*0110*/  FSETP.NEU.FTZ.AND P2, PT, RZ, UR8, PT ;  /* 0x00000008ff007c0b */ /* 0x008fc4000bf5d000 */
[----:B------:R-:W-:Y:S02]  /*0120*/  IMAD R6, R10, 0x3, R7 ;  /* 0x000000030a067824 */ /* 0x000fe400078e0207 */
[----:B------:R-:W-:Y:S02]  /*0130*/  ISETP.EQ.AND P4, PT, RZ, UR4, PT ;  /* 0x00000004ff007c0c */ /* 0x000fe4000bf82270 */
[----:B------:R-:W1:Y:S01]  /*0140*/  LDC R7, c[0x0][R6+0xac0] ;  /* 0x0002b00006077b82 */ /* 0x000e620000000800 */
[C---:B0-----:R-:W-:Y:S02]  /*0150*/  LEA R8, R4.reuse, R9, 0x3 ;  /* 0x0000000904087211 */ /* 0x041fe400078e18ff */
[----:B----4-:R-:W-:-:S05]  /*0160*/  IADD3 R11, PT, PT, R4, UR5, RZ ;  /* 0x00000005040b7c10 */ /* 0x010fca000fffe0ff */
[----:B------:R-:W0:Y:S01]  /*0170*/  LDC.64 R12, c[0x0][R8+0x680] ;  /* 0x0001a000080c7b82 */ /* 0x000e220000000a00 */
[----:B-1----:R-:W-:-:S07]  /*0180*/  IMAD R3, R7, R0, RZ ;  /* 0x0000000007037224 */ /* 0x002fce00078e02ff */
[----:B------:R-:W1:Y:S08]  /*0190*/  LDC R9, c[0x0][R8+0x800] ;  /* 0x0002000008097b82 */ /* 0x000e700000000800 */
[----:B------:R-:W2:Y:S08]  /*01a0*/  LDC.64 R14, c[0x0][R8+0x380] ;  /* 0x0000e000080e7b82 */ /* 0x000eb00000000a00 */
[----:B------:R-:W3:Y:S01]  /*01b0*/  LDC.64 R16, c[0x0][R8+0x500] ;  /* 0x0001400008107b82 */ /* 0x000ee20000000a00 */
[----:B0-----:R-:W-:-:S03]  /*01c0*/  IMAD.WIDE R12, R3, 0x2, R12 ;  /* 0x00000002030c7825 */ /* 0x001fc600078e020c */
[----:B------:R-:W-:Y:S01]  /*01d0*/  LOP3.LUT R2, R12, 0x7, RZ, 0xc0, !PT ;  /* 0x000000070c027812 */ /* 0x000fe200078ec0ff */
[----:B-1----:R-:W-:-:S03]  /*01e0*/  IMAD.IADD R7, R9, 0x1, -R3 ;  /* 0x0000000109077824 */ /* 0x002fc600078e0a03 */
[----:B------:R-:W-:Y:S02]  /*01f0*/  ISETP.NE.AND P3, PT, R2, RZ, PT ;  /* 0x000000ff0200720c */ /* 0x000fe40003f65270 */
[----:B------:R-:W-:Y:S01]  /*0200*/  LOP3.LUT P0, RZ, R7, 0x3, R0, 0xc8, !PT ;  /* 0x0000000307ff7812 */ /* 0x000fe2000780c800 */
[----:B--2---:R-:W-:-:S03]  /*0210*/  IMAD.WIDE R14, R3, 0x2, R14 ;  /* 0x00000002030e7825 */ /* 0x004fc600078e020e */
[----:B------:R-:W-:Y:S01]  /*0220*/  LOP3.LUT P5, RZ, R14, 0x7, RZ, 0xc0, !PT ;  /* 0x000000070eff7812 */ /* 0x000fe200078ac0ff */
[----:B---3--:R-:W-:-:S03]  /*0230*/  IMAD.WIDE R16, R3, 0x4, R16 ;  /* 0x0000000403107825 */ /* 0x008fc600078e0210 */
[----:B------:R-:W-:-:S04]  /*0240*/  LOP3.LUT P1, RZ, R16, 0xf, RZ, 0xc0, !PT ;  /* 0x0000000f10ff7812 */ /* 0x000fc8000782c0ff */
[----:B------:R-:W-:Y:S01]  /*0250*/  PLOP3.LUT P0, PT, P5, P0, P1, 0x1, 0x0 ;  /* 0x000000000000781c */ /* 0x000fe20002f00011 */
[----:B------:R-:W-:-:S12]  /*0260*/  @!P2 BRA P4, `(.L_x_0) ;  /* 0x000000000030a947 */ /* 0x000fd80002000000 */
[----:B------:R-:W0:Y:S08]  /*0270*/  LDC.64 R2, c[0x0][0xfe0] ;  /* 0x0003f800ff027b82 */ /* 0x000e300000000a00 */
[----:B------:R-:W1:Y:S01]  /*0280*/  LDC.64 R8, c[0x0][0xfe8] ;  /* 0x0003fa00ff087b82 */ /* 0x000e620000000a00 */
[----:B0-----:R-:W-:-:S06]  /*0290*/  IMAD.WIDE R2, R11, 0x4, R2 ;  /* 0x000000040b027825 */ /* 0x001fcc00078e0202 */
[----:B------:R-:W2:Y:S01]  /*02a0*/  LDG.E R2, desc[UR6][R2.64] ;  /* 0x0000000602027981 */ /* 0x000ea2000c1e1900 */
[----:B-1----:R-:W-:-:S06]  /*02b0*/  IMAD.WIDE R8, R11, 0x4, R8 ;  /* 0x000000040b087825 */ /* 0x002fcc00078e0208 */
[----:B------:R-:W3:Y:S01]  /*02c0*/  LDG.E R8, desc[UR6][R8.64] ;  /* 0x0000000608087981 */ /* 0x000ee2000c1e1900 */
[----:B--2---:R-:W-:Y:S02]  /*02d0*/  FSETP.NEU.FTZ.AND P2, PT, R2, RZ, PT ;  /* 0x000000ff0200720b */ /* 0x004fe40003f5d000 */
[----:B---3--:R-:W-:-:S04]  /*02e0*/  FSETP.NEU.FTZ.AND P1, PT, R8, RZ, PT ;  /* 0x000000ff0800720b */ /* 0x008fc80003f3d000 */
[----:B------:R-:W-:-:S13]  /*02f0*/  PLOP3.LUT P1, PT, P1, P2, PT, 0x2f, 0xf2 ;  /* 0x0000000000f2781c */ /* 0x000fda0000f24577 */
[----:B------:R-:W0:Y:S02]  /*0300*/  @!P1 MUFU.RCP R11, R8 ;  /* 0x00000008000b9308 */ /* 0x000e240000001000 */
[----:B0-----:R-:W-:-:S04]  /*0310*/  @!P1 FMUL.FTZ R4, R2, R11 ;  /* 0x0000000b02049220 */ /* 0x001fc80000410000 */
[----:B-----5:R-:W-:-:S07]  /*0320*/  @!P1 FMUL.FTZ R5, R5, R4 ;  /* 0x0000000405059220 */ /* 0x020fce0000410000 */
.L_x_0:
[----:B------:R-:W-:Y:S05]  /*0330*/  @P0 BRA !P3, `(.L_x_1) ;  /* 0x0000000400000947 */ /* 0x000fea0005800000 */
[----:B------:R-:W-:-:S04]  /*0340*/  VIMNMX R2, PT, PT, R7, R0, PT ;  /* 0x0000000007027248 */ /* 0x000fc80003fe0100 */
[----:B------:R-:W-:-:S13]  /*0350*/  ISETP.GE.AND P0, PT, R2, 0x1, PT ;  /* 0x000000010200780c */ /* 0x000fda0003f06270 */
[----:B------:R-:W-:Y:S05]  /*0360*/  @!P0 EXIT ;  /* 0x000000000000894d */ /* 0x000fea0003800000 */
[----:B------:R-:W0:Y:S01]  /*0370*/  S2R R6, SR_TID.X ;  /* 0x0000000000067919 */ /* 0x000e220000002100 */
[----:B------:R-:W-:Y:S01]  /*0380*/  VIMNMX.U32 R7, PT, PT, R7, R0, PT ;  /* 0x0000000007077248 */ /* 0x000fe20003fe0000 */
[----:B------:R-:W1:Y:S01]  /*0390*/  LDCU UR5, c[0x0][0x360] ;  /* 0x00006c00ff0577ac */ /* 0x000e620008000800 */
[----:B------:R-:W-:-:S05]  /*03a0*/  UMOV UR4, URZ ;  /* 0x000000ff00047c82 */ /* 0x000fca0008000000 */
.L_x_2:
[----:B0-----:R-:W-:-:S05]  /*03b0*/  VIADD R8, R6, UR4 ;  /* 0x0000000406087c36 */ /* 0x001fca0008000000 */
[C---:B------:R-:W-:Y:S02]  /*03c0*/  ISETP.GE.AND P0, PT, R8.reuse, R7, PT ;  /* 0x000000070800720c */ /* 0x040fe40003f06270 */
[----:B-1----:R-:W-:-:S04]  /*03d0*/  IADD3 R24, PT, PT, R8, UR5, RZ ;  /* 0x0000000508187c10 */ /* 0x002fc8000fffe0ff */
[C---:B------:R-:W-:Y:S01]  /*03e0*/  ISETP.GE.AND P1, PT, R24.reuse, R7, PT ;  /* 0x000000071800720c */ /* 0x040fe20003f26270 */
[----:B------:R-:W-:-:S05]  /*03f0*/  VIADD R29, R24, UR5 ;  /* 0x00000005181d7c36 */ /* 0x000fca0008000000 */
[C---:B------:R-:W-:Y:S01]  /*0400*/  ISETP.GE.AND P2, PT, R29.reuse, R7, PT ;  /* 0x000000071d00720c */ /* 0x040fe20003f46270 */
[----:B------:R-:W-:Y:S01]  /*0410*/  @!P0 IMAD.WIDE R20, R8, 0x4, R16 ;  /* 0x0000000408148825 */ /* 0x000fe200078e0210 */
[----:B------:R-:W-:-:S03]  /*0420*/  IADD3 R27, PT, PT, R29, UR5, RZ ;  /* 0x000000051d1b7c10 */ /* 0x000fc6000fffe0ff */
[----:B------:R-:W-:Y:S01]  /*0430*/  @!P0 IMAD.WIDE R22, R8, 0x2, R14 ;  /* 0x0000000208168825 */ /* 0x000fe200078e020e */
[----:B------:R0:W2:Y:S01]  /*0440*/  @!P0 LDG.E R4, desc[UR6][R20.64] ;  /* 0x0000000614048981 */ /* 0x0000a2000c1e1900 */
[----:B------:R-:W-:-:S04]  /*0450*/  ISETP.GE.AND P3, PT, R27, R7, PT ;  /* 0x000000071b00720c */ /* 0x000fc80003f66270 */
[----:B------:R-:W3:Y:S01]  /*0460*/  @!P0 LDG.E.U16 R22, desc[UR6][R22.64] ;  /* 0x0000000616168981 */ /* 0x000ee2000c1e1500 */
[----:B0-----:R-:W-:-:S05]  /*0470*/  @!P1 IMAD.WIDE R20, R24, 0x4, R16 ;  /* 0x0000000418149825 */ /* 0x001fca00078e0210 */
[----:B------:R0:W4:Y:S01]  /*0480*/  @!P1 LDG.E R3, desc[UR6][R20.64] ;  /* 0x0000000614039981 */ /* 0x000122000c1e1900 */
[----:B------:R-:W-:-:S05]  /*0490*/  @!P2 IMAD.WIDE R18, R29, 0x4, R16 ;  /* 0x000000041d12a825 */ /* 0x000fca00078e0210 */
[----:B------:R1:W4:Y:S01]  /*04a0*/  @!P2 LDG.E R2, desc[UR6][R18.64] ;  /* 0x000000061202a981 */ /* 0x000322000c1e1900 */
[----:B0-----:R-:W-:-:S05]  /*04b0*/  @!P1 IMAD.WIDE R20, R24, 0x2, R14 ;  /* 0x0000000218149825 */ /* 0x001fca00078e020e */
[----:B------:R0:W4:Y:S01]  /*04c0*/  @!P1 LDG.E.U16 R26, desc[UR6][R20.64] ;  /* 0x00000006141a9981 */ /* 0x000122000c1e1500 */
[----:B-1----:R-:W-:-:S05]  /*04d0*/  @!P2 IMAD.WIDE R18, R29, 0x2, R14 ;  /* 0x000000021d12a825 */ /* 0x002fca00078e020e */
[----:B------:R1:W4:Y:S01]  /*04e0*/  @!P2 LDG.E.U16 R28, desc[UR6][R18.64] ;  /* 0x00000006121ca981 */ /* 0x000322000c1e1500 */
[----:B0-----:R-:W-:-:S04]  /*04f0*/  @!P3 IMAD.WIDE R20, R27, 0x2, R14 ;  /* 0x000000021b14b825 */ /* 0x001fc800078e020e */
[--C-:B-1----:R-:W-:Y:S02]  /*0500*/  @!P3 IMAD.WIDE R18, R27, 0x4, R16.reuse ;  /* 0x000000041b12b825 */ /* 0x102fe400078e0210 */
[----:B------:R-:W4:Y:S04]  /*0510*/  @!P3 LDG.E.U16 R20, desc[UR6][R20.64] ;  /* 0x000000061414b981 */ /* 0x000f28000c1e1500 */
[----:B------:R0:W4:Y:S01]  /*0520*/  @!P3 LDG.E R0, desc[UR6][R18.64] ;  /* 0x000000061200b981 */ /* 0x000122000c1e1900 */
[----:B------:R-:W-:Y:S01]  /*0530*/  ULEA UR4, UR5, UR4, 0x2 ;  /* 0x0000000405047291 */ /* 0x000fe2000f8e10ff */
[----:B---3--:R-:W-:Y:S02]  /*0540*/  @!P0 IMAD.U32 R9, R22, 0x10000, RZ ;  /* 0x0001000016098824 */ /* 0x008fe400078e00ff */
[----:B------:R-:W-:-:S04]  /*0550*/  @!P0 IMAD.WIDE R22, R8, 0x4, R16 ;  /* 0x0000000408168825 */ /* 0x000fc800078e0210 */
[----:B--2--5:R-:W-:-:S05]  /*0560*/  FFMA.FTZ R4, R9, -R5, R4 ;  /* 0x8000000509047223 */ /* 0x024fca0000010004 */
[----:B------:R1:W-:Y:S01]  /*0570*/  @!P0 STG.E desc[UR6][R22.64], R4 ;  /* 0x0000000416008986 */ /* 0x0003e2000c101906 */
[----:B0-----:R-:W-:Y:S01]  /*0580*/  @!P0 F2FP.BF16.F32.PACK_AB R19, RZ, R4 ;  /* 0x00000004ff13823e */ /* 0x001fe200000010ff */
[----:B-1----:R-:W-:Y:S01]  /*0590*/  @!P0 IMAD.WIDE R22, R8, 0x2, R12 ;  /* 0x0000000208168825 */ /* 0x002fe200078e020c */
[----:B----4-:R-:W-:-:S04]  /*05a0*/  @!P1 SHF.L.U32 R10, R26, 0x10, RZ ;  /* 0x000000101a0a9819 */ /* 0x010fc800000006ff */
[----:B------:R0:W-:Y:S01]  /*05b0*/  @!P0 STG.E.U16 desc[UR6][R22.64], R19 ;  /* 0x0000001316008986 */ /* 0x0001e2000c101506 */
[----:B------:R-:W-:Y:S01]  /*05c0*/  FFMA.FTZ R3, R10, -R5, R3 ;  /* 0x800000050a037223 */ /* 0x000fe20000010003 */
[----:B------:R-:W-:-:S04]  /*05d0*/  @!P2 IMAD.U32 R11, R28, 0x10000, RZ ;  /* 0x000100001c0ba824 */ /* 0x000fc800078e00ff */
[----:B------:R-:W-:Y:S01]  /*05e0*/  @!P1 F2FP.BF16.F32.PACK_AB R8, RZ, R3 ;  /* 0x00000003ff08923e */ /* 0x000fe200000010ff */
[----:B0-----:R-:W-:-:S03]  /*05f0*/  @!P1 IMAD.WIDE R18, R24, 0x4, R16 ;  /* 0x0000000418129825 */ /* 0x001fc600078e0210 */
[----:B------:R-:W-:Y:S02]  /*0600*/  PRMT R23, R8, 0x7610, R23 ;  /* 0x0000761008177816 */ /* 0x000fe40000000017 */
[----:B------:R-:W-:Y:S01]  /*0610*/  @!P3 SHF.L.U32 R25, R20, 0x10, RZ ;  /* 0x000000101419b819 */ /* 0x000fe200000006ff */
[----:B------:R0:W-:Y:S01]  /*0620*/  @!P1 STG.E desc[UR6][R18.64], R3 ;  /* 0x0000000312009986 */ /* 0x0001e2000c101906 */
[----:B------:R-:W-:Y:S01]  /*0630*/  FFMA.FTZ R2, R11, -R5, R2 ;  /* 0x800000050b027223 */ /* 0x000fe20000010002 */
[----:B------:R-:W-:-:S04]  /*0640*/  @!P2 IMAD.WIDE R20, R29, 0x4, R16 ;  /* 0x000000041d14a825 */ /* 0x000fc800078e0210 */
[----:B------:R-:W-:Y:S01]  /*0650*/  FFMA.FTZ R0, R25, -R5, R0 ;  /* 0x8000000519007223 */ /* 0x000fe20000010000 */
[----:B------:R-:W-:-:S04]  /*0660*/  @!P2 IMAD.WIDE R28, R29, 0x2, R12 ;  /* 0x000000021d1ca825 */ /* 0x000fc800078e020c */
[----:B0-----:R-:W-:Y:S01]  /*0670*/  @!P1 IMAD.WIDE R18, R24, 0x2, R12 ;  /* 0x0000000218129825 */ /* 0x001fe200078e020c */
[----:B------:R-:W-:-:S04]  /*0680*/  @!P3 F2FP.BF16.F32.PACK_AB R8, RZ, R0 ;  /* 0x00000000ff08b23e */ /* 0x000fc800000010ff */
[----:B------:R0:W-:Y:S04]  /*0690*/  @!P1 STG.E.U16 desc[UR6][R18.64], R23 ;  /* 0x0000001712009986 */ /* 0x0001e8000c101506 */
[----:B------:R2:W-:Y:S01]  /*06a0*/  @!P2 STG.E desc[UR6][R20.64], R2 ;  /* 0x000000021400a986 */ /* 0x0005e2000c101906 */
[----:B0-----:R-:W-:Y:S01]  /*06b0*/  @!P2 F2FP.BF16.F32.PACK_AB R19, RZ, R2 ;  /* 0x00000002ff13a23e */ /* 0x001fe200000010ff */
[----:B------:R-:W-:-:S04]  /*06c0*/  @!P3 IMAD.WIDE R22, R27, 0x4, R16 ;  /* 0x000000041b16b825 */ /* 0x000fc800078e0210 */
[----:B------:R-:W-:Y:S01]  /*06d0*/  @!P3 IMAD.WIDE R26, R27, 0x2, R12 ;  /* 0x000000021b1ab825 */ /* 0x000fe200078e020c */
[----:B------:R2:W-:Y:S04]  /*06e0*/  @!P2 STG.E.U16 desc[UR6][R28.64], R19 ;  /* 0x000000131c00a986 */ /* 0x0005e8000c101506 */
[----:B------:R2:W-:Y:S04]  /*06f0*/  @!P3 STG.E desc[UR6][R22.64], R0 ;  /* 0x000000001600b986 */ /* 0x0005e8000c101906 */
[----:B------:R2:W-:Y:S01]  /*0700*/  @!P3 STG.E.U16 desc[UR6][R26.64], R8 ;  /* 0x000000081a00b986 */ /* 0x0005e2000c101506 */
[----:B------:R-:W-:-:S13]  /*0710*/  ISETP.LE.AND P0, PT, R7, UR4, PT ;  /* 0x0000000407007c0c */ /* 0x000fda000bf03270 */
[----:B--2---:R-:W-:Y:S05]  /*0720*/  @!P0 BRA `(.L_x_2) ;  /* 0xfffffffc00208947 */ /* 0x004fea000383ffff */
[----:B------:R-:W-:Y:S05]  /*0730*/  EXIT ;  /* 0x000000000000794d */ /* 0x000fea0003800000 */
.L_x_1:
[----:B------:R-:W0:Y:S01]  /*0740*/  S2R R3, SR_TID.X ;  /* 0x0000000000037919 */ /* 0x000e220000002100 */
[----:B------:R-:W-:Y:S01]  /*0750*/  VIMNMX R9, PT, PT, R7, R0, PT ;  /* 0x0000000007097248 */ /* 0x000fe20003fe0100 */
[----:B0-----:R-:W-:-:S05]  /*0760*/  IMAD.SHL.U32 R2, R3, 0x4, RZ ;  /* 0x0000000403027824 */ /* 0x001fca00078e00ff */
[----:B------:R-:W-:-:S13]  /*0770*/  ISETP.GT.AND P0, PT, R9, R2, PT ;  /* 0x000000020900720c */ /* 0x000fda0003f04270 */
[----:B------:R-:W-:Y:S05]  /*0780*/  @!P0 EXIT ;  /* 0x000000000000894d */ /* 0x000fea0003800000 */
[----:B------:R-:W-:Y:S01]  /*0790*/  VIMNMX.U32 R0, PT, PT, R7, R0, PT ;  /* 0x0000000007007248 */ /* 0x000fe20003fe0000 */
[----:B------:R-:W0:Y:S01]  /*07a0*/  LDCU UR4, c[0x0][0x360] ;  /* 0x00006c00ff0477ac */ /* 0x000e220008000800 */
[----:B------:R-:W-:-:S07]  /*07b0*/  MOV R7, R3 ;  /* 0x0000000300077202 */ /* 0x000fce0000000f00 */
.L_x_3:
[----:B------:R-:W-:-:S04]  /*07c0*/  IMAD.WIDE R18, R7, 0x8, R14 ;  /* 0x0000000807127825 */ /* 0x000fc800078e020e */
[----:B------:R-:W-:Y:S02]  /*07d0*/  IMAD.WIDE R2, R7, 0x10, R16 ;  /* 0x0000001007027825 */ /* 0x000fe400078e0210 */
[----:B------:R-:W2:Y:S04]  /*07e0*/  LDG.E.64 R18, desc[UR6][R18.64] ;  /* 0x0000000612127981 */ /* 0x000ea8000c1e1b00 */
[----:B------:R-:W3:Y:S01]  /*07f0*/  LDG.E.128 R8, desc[UR6][R2.64] ;  /* 0x0000000602087981 */ /* 0x000ee2000c1e1d00 */
[C-C-:B--2---:R-:W-:Y:S01]  /*0800*/  SHF.R.U64 R6, R18.reuse, 0x10, R19.reuse ;  /* 0x0000001012067819 */ /* 0x144fe20000001213 */
[----:B------:R-:W-:Y:S01]  /*0810*/  IMAD.U32 R21, R19, 0x10000, RZ ;  /* 0x0001000013157824 */ /* 0x000fe200078e00ff */
[----:B------:R-:W-:Y:S01]  /*0820*/  SHF.R.U32.HI R20, RZ, 0x10, R19 ;  /* 0x00000010ff147819 */ /* 0x000fe20000011613 */
[----:B------:R-:W-:Y:S01]  /*0830*/  IMAD.U32 R19, R18, 0x10000, RZ ;  /* 0x0001000012137824 */ /* 0x000fe200078e00ff */
[----:B------:R-:W-:Y:S01]  /*0840*/  SHF.L.U32 R6, R6, 0x10, RZ ;  /* 0x0000001006067819 */ /* 0x000fe200000006ff */
[-C--:B---3-5:R-:W-:Y:S01]  /*0850*/  FFMA.FTZ R10, R21, -R5.reuse, R10 ;  /* 0x80000005150a7223 */ /* 0x0a8fe2000001000a */
[----:B------:R-:W-:Y:S01]  /*0860*/  SHF.L.U32 R20, R20, 0x10, RZ ;  /* 0x0000001014147819 */ /* 0x000fe200000006ff */
[----:B------:R-:W-:-:S02]  /*0870*/  FFMA.FTZ R8, R19, -R5, R8 ;  /* 0x8000000513087223 */ /* 0x000fc40000010008 */
[-C--:B------:R-:W-:Y:S01]  /*0880*/  FFMA.FTZ R9, R6, -R5.reuse, R9 ;  /* 0x8000000506097223 */ /* 0x080fe20000010009 */
[----:B------:R-:W-:Y:S01]  /*0890*/  F2F.BF16.F32 R4, R10 ;  /* 0x0000000a00047304 */ /* 0x000fe20000202000 */
[----:B------:R-:W-:-:S05]  /*08a0*/  FFMA.FTZ R11, R20, -R5, R11 ;  /* 0x80000005140b7223 */ /* 0x000fca000001000b */
[----:B------:R1:W-:Y:S02]  /*08b0*/  STG.E.128 desc[UR6][R2.64], R8 ;  /* 0x0000000802007986 */ /* 0x0003e4000c101d06 */
[----:B------:R-:W2:Y:S08]  /*08c0*/  F2F.BF16.F32 R6, R9 ;  /* 0x0000000900067304 */ /* 0x000eb00000202000 */
[----:B------:R-:W3:Y:S01]  /*08d0*/  F2F.BF16.F32 R21, R11 ;  /* 0x0000000b00157304 */ /* 0x000ee20000202000 */
[----:B--2---:R-:W-:-:S07]  /*08e0*/  IMAD.WIDE.U32 R18, R6, 0x10000, RZ ;  /* 0x0001000006127825 */ /* 0x004fce00078e00ff */
[----:B------:R-:W2:Y:S01]  /*08f0*/  F2F.BF16.F32 R23, R8 ;  /* 0x0000000800177304 */ /* 0x000ea20000202000 */
[----:B---3--:R-:W-:-:S04]  /*0900*/  PRMT R21, R4, 0x5410, R21 ;  /* 0x0000541004157816 */ /* 0x008fc80000000015 */
[----:B------:R-:W-:Y:S02]  /*0910*/  LOP3.LUT R21, R21, R19, RZ, 0xfc, !PT ;  /* 0x0000001315157212 */ /* 0x000fe400078efcff */
[----:B--2---:R-:W-:Y:S01]  /*0920*/  LOP3.LUT R20, R18, R23, RZ, 0xfc, !PT ;  /* 0x0000001712147212 */ /* 0x004fe200078efcff */
[C---:B------:R-:W-:Y:S01]  /*0930*/  IMAD.WIDE R18, R7.reuse, 0x8, R12 ;  /* 0x0000000807127825 */ /* 0x040fe200078e020c */
[----:B0-----:R-:W-:-:S04]  /*0940*/  IADD3 R7, PT, PT, R7, UR4, RZ ;  /* 0x0000000407077c10 */ /* 0x001fc8000fffe0ff */
[----:B------:R1:W-:Y:S01]  /*0950*/  STG.E.64 desc[UR6][R18.64], R20 ;  /* 0x0000001412007986 */ /* 0x0003e2000c101b06 */
[----:B------:R-:W-:-:S04]  /*0960*/  SHF.L.U32 R23, R7, 0x2, RZ ;  /* 0x0000000207177819 */ /* 0x000fc800000006ff */
[----:B------:R-:W-:-:S13]  /*0970*/  ISETP.GE.AND P0, PT, R23, R0, PT ;  /* 0x000000001700720c */ /* 0x000fda0003f06270 */
[----:B-1----:R-:W-:Y:S05]  /*0980*/  @!P0 BRA `(.L_x_3) ;  /* 0xfffffffc008c8947 */ /* 0x002fea000383ffff */
[----:B------:R-:W-:Y:S05]  /*0990*/  EXIT ;  /* 0x000000000000794d */ /* 0x000fea0003800000 */
.L_x_4:
[----:B------:R-:W-:-:S00]  /*09a0*/  BRA `(.L_x_4) ;  /* 0xfffffffc00fc7947 */ /* 0x000fc0000383ffff */
[----:B------:R-:W-:-:S00]  /*09b0*/  NOP ;  /* 0x0000000000007918 */ /* 0x000fc00000000000 */
        /* <DEDUP_REMOVED lines=12> */
.L_x_187:


//--------------------- .text._Z25multi_tensor_apply_kernelI18TensorListMetadataILi3EE17LAMBStage2FunctorIN3c104HalfELi3EfEJPfS6_S6_fbEEvlPViT_T0_DpT1_ --------------------------
	.section	.text._Z25multi_tensor_apply_kernelI18TensorListMetadataILi3EE17LAMBStage2FunctorIN3c104HalfELi3EfEJPfS6_S6_fbEEvlPViT_T0_DpT1_,"ax",@progbits
	.align	128
        .global         _Z25multi_tensor_apply_kernelI18TensorListMetadataILi3EE17LAMBStage2FunctorIN3c104HalfELi3EfEJPfS6_S6_fbEEvlPViT_T0_DpT1_
        .type           _Z25multi_tensor_apply_kernelI18TensorListMetadataILi3EE17LAMBStage2FunctorIN3c104HalfELi3EfEJPfS6_S6_fbEEvlPViT_T0_DpT1_,@function
        .size           _Z25multi_tensor_apply_kernelI18TensorListMetadataILi3EE17LAMBStage2FunctorIN3c104HalfELi3EfEJPfS6_S6_fbEEvlPViT_T0_DpT1_,(.L_x_188 - _Z25multi_tensor_apply_kernelI18TensorListMetadataILi3EE17LAMBStage2FunctorIN3c104HalfELi3EfEJPfS6_S6_fbEEvlPViT_T0_DpT1_)
        .other          _Z25multi_tensor_apply_kernelI18TensorListMetadataILi3EE17LAMBStage2FunctorIN3c104HalfELi3EfEJPfS6_S6_fbEEvlPViT_T0_DpT1_,@"STO_CUDA_ENTRY STV_DEFAULT"
_Z25multi_tensor_apply_kernelI18TensorListMetadataILi3EE17LAMBStage2FunctorIN3c104HalfELi3EfEJPfS6_S6_fbEEvlPViT_T0_DpT1_:
.text._Z25multi_tensor_apply_kernelI18TensorListMetadataILi3EE17LAMBStage2FunctorIN3c104HalfELi3EfEJPfS6_S6_fbEEvlPViT_T0_DpT1_:
[----:B------:R-:W-:Y:S08]  /*0000*/  LDC R1, c[0x0][0x37c] ;  /* 0x0000df00ff017b82 */ /* 0x000ff00000000800 */
[----:B------:R-:W0:Y:S01]  /*0010*/  LDC.64 R2, c[0x0][0x388] ;  /* 0x0000e200ff027b82 */ /* 0x000e220000000a00 */
[----:B------:R-:W0:Y:S02]  /*0020*/  LDCU.64 UR6, c[0x0][0x358] ;  /* 0x00006b00ff0677ac */ /* 0x000e240008000a00 */
[----:B0-----:R-:W2:Y:S02]  /*0030*/  LDG.E.STRONG.SYS R2, desc[UR6][R2.64] ;  /* 0x0000000602027981 */ /* 0x001ea4000c1f5900 */
[----:B--2---:R-:W-:-:S13]  /*0040*/  ISETP.NE.AND P0, PT, R2, RZ, PT ;  /* 0x000000ff0200720c */ /* 0x004fda0003f05270 */
[----:B------:R-:W-:Y:S05]  /*0050*/  @P0 EXIT ;  /* 0x000000000000094d */ /* 0x000fea0003800000 */
[----:B------:R-:W0:Y:S01]  /*0060*/  S2R R9, SR_CTAID.X ;  /* 0x0000000000097919 */ /* 0x000e220000002500 */
[----:B------:R-:W-:Y:S01]  /*0070*/  HFMA2 R11, -RZ, RZ, 0, 9.5367431640625e-07 ;  /* 0x00000010ff0b7431 */ /* 0x000fe200000001ff */
        /* <DEDUP_REMOVED lines=11> */
[----:B------:R-:W-:-:S04]  /*0130*/  ISETP.EQ.AND P4, PT, RZ, UR4, PT ;  /* 0x00000004ff007c0c */ /* 0x000fc8000bf82270 */
[----:B------:R-:W1:Y:S01]  /*0140*/  LDC R0, c[0x0][R0+0xac0] ;  /* 0x0002b00000007b82 */ /* 0x000e620000000800 */
[C---:B0-----:R-:W-:Y:S02]  /*0150*/  LEA R6, R4.reuse, R11, 0x3 ;  /* 0x0000000b04067211 */ /* 0x041fe400078e18ff */
[----:B----4-:R-:W-:-:S05]  /*0160*/  IADD3 R11, PT, PT, R4, UR5, RZ ;  /* 0x00000005040b7c10 */ /* 0x010fca000fffe0ff */
[----:B------:R-:W0:Y:S08]  /*0170*/  LDC.64 R12, c[0x0][R6+0x680] ;  /* 0x0001a000060c7b82 */ /* 0x000e300000000a00 */
[----:B------:R-:W2:Y:S01]  /*0180*/  LDC.64 R14, c[0x0][R6+0x380] ;  /* 0x0000e000060e7b82 */ /* 0x000ea20000000a00 */
[----:B-1----:R-:W-:-:S07]  /*0190*/  IMAD R3, R0, R7, RZ ;  /* 0x0000000700037224 */ /* 0x002fce00078e02ff */
[----:B------:R-:W1:Y:S08]  /*01a0*/  LDC.64 R16, c[0x0][R6+0x500] ;  /* 0x0001400006107b82 */ /* 0x000e700000000a00 */
[----:B------:R-:W3:Y:S01]  /*01b0*/  LDC R8, c[0x0][R6+0x800] ;  /* 0x0002000006087b82 */ /* 0x000ee20000000800 */
[----:B0-----:R-:W-:-:S03]  /*01c0*/  IMAD.WIDE R12, R3, 0x2, R12 ;  /* 0x00000002030c7825 */ /* 0x001fc600078e020c */
[----:B------:R-:W-:Y:S01]  /*01d0*/  LOP3.LUT R2, R12, 0x7, RZ, 0xc0, !PT ;  /* 0x000000070c027812 */ /* 0x000fe200078ec0ff */
[----:B--2---:R-:W-:-:S03]  /*01e0*/  IMAD.WIDE R14, R3, 0x2, R14 ;  /* 0x00000002030e7825 */ /* 0x004fc600078e020e */
[----:B------:R-:W-:Y:S02]  /*01f0*/  ISETP.NE.AND P3, PT, R2, RZ, PT ;  /* 0x000000ff0200720c */ /* 0x000fe40003f65270 */
[----:B------:R-:W-:Y:S01]  /*0200*/  LOP3.LUT P5, RZ, R14, 0x7, RZ, 0xc0, !PT ;  /* 0x000000070eff7812 */ /* 0x000fe200078ac0ff */
[----:B-1----:R-:W-:-:S03]  /*0210*/  IMAD.WIDE R16, R3, 0x4, R16 ;  /* 0x0000000403107825 */ /* 0x002fc600078e0210 */
[----:B------:R-:W-:Y:S02]  /*0220*/  LOP3.LUT P1, RZ, R16, 0xf, RZ, 0xc0, !PT ;  /* 0x0000000f10ff7812 */ /* 0x000fe4000782c0ff */
[----:B---3--:R-:W-:-:S04]  /*0230*/  IADD3 R0, PT, PT, R8, -R3, RZ ;  /* 0x8000000308007210 */ /* 0x008fc80007ffe0ff */
[----:B------:R-:W-:-:S04]  /*0240*/  LOP3.LUT P0, RZ, R0, 0x3, R7, 0xc8, !PT ;  /* 0x0000000300ff7812 */ /* 0x000fc8000780c807 */
        /* <DEDUP_REMOVED lines=14> */
.L_x_5:
        /* <DEDUP_REMOVED lines=8> */
.L_x_7:
[----:B0-----:R-:W-:-:S04]  /*03b0*/  IADD3 R8, PT, PT, R6, UR4, RZ ;  /* 0x0000000406087c10 */ /* 0x001fc8000fffe0ff */
[C---:B------:R-:W-:Y:S02]  /*03c0*/  ISETP.GE.AND P0, PT, R8.reuse, R7, PT ;  /* 0x000000070800720c */ /* 0x040fe40003f06270 */
[----:B-1----:R-:W-:-:S04]  /*03d0*/  IADD3 R24, PT, PT, R8, UR5, RZ ;  /* 0x0000000508187c10 */ /* 0x002fc8000fffe0ff */
[C---:B------:R-:W-:Y:S02]  /*03e0*/  ISETP.GE.AND P1, PT, R24.reuse, R7, PT ;  /* 0x000000071800720c */ /* 0x040fe40003f26270 */
[----:B------:R-:W-:-:S04]  /*03f0*/  IADD3 R29, PT, PT, R24, UR5, RZ ;  /* 0x00000005181d7c10 */ /* 0x000fc8000fffe0ff */
        /* <DEDUP_REMOVED lines=20> */
[----:B---3--:R-:W-:Y:S02]  /*0540*/  @!P0 HADD2.F32 R9, -RZ, R22.H0_H0 ;  /* 0x20000016ff098230 */ /* 0x008fe40000004100 */
[----:B------:R-:W-:-:S04]  /*0550*/  @!P0 IMAD.WIDE R22, R8, 0x4, R16 ;  /* 0x0000000408168825 */ /* 0x000fc800078e0210 */
[----:B--2--5:R-:W-:-:S05]  /*0560*/  FFMA.FTZ R4, R9, -R5, R4 ;  /* 0x8000000509047223 */ /* 0x024fca0000010004 */
[----:B------:R1:W-:Y:S01]  /*0570*/  @!P0 STG.E desc[UR6][R22.64], R4 ;  /* 0x0000000416008986 */ /* 0x0003e2000c101906 */
[----:B0-----:R-:W-:Y:S01]  /*0580*/  @!P0 F2FP.F16.F32.PACK_AB R19, RZ, R4 ;  /* 0x00000004ff13823e */ /* 0x001fe200000000ff */
[----:B-1----:R-:W-:-:S04]  /*0590*/  @!P0 IMAD.WIDE R22, R8, 0x2, R12 ;  /* 0x0000000208168825 */ /* 0x002fc800078e020c */
[----:B----4-:R-:W-:Y:S01]  /*05a0*/  @!P1 HADD2.F32 R10, -RZ, R26.H0_H0 ;  /* 0x2000001aff0a9230 */ /* 0x010fe20000004100 */
[----:B------:R0:W-:Y:S04]  /*05b0*/  @!P0 STG.E.U16 desc[UR6][R22.64], R19 ;  /* 0x0000001316008986 */ /* 0x0001e8000c101506 */
[----:B------:R-:W-:Y:S01]  /*05c0*/  FFMA.FTZ R3, R10, -R5, R3 ;  /* 0x800000050a037223 */ /* 0x000fe20000010003 */
[----:B------:R-:W-:-:S04]  /*05d0*/  @!P2 HADD2.F32 R11, -RZ, R28.H0_H0 ;  /* 0x2000001cff0ba230 */ /* 0x000fc80000004100 */
[----:B------:R-:W-:Y:S01]  /*05e0*/  @!P1 F2FP.F16.F32.PACK_AB R8, RZ, R3 ;  /* 0x00000003ff08923e */ /* 0x000fe200000000ff */
[----:B0-----:R-:W-:-:S03]  /*05f0*/  @!P1 IMAD.WIDE R18, R24, 0x4, R16 ;  /* 0x0000000418129825 */ /* 0x001fc600078e0210 */
[----:B------:R-:W-:Y:S01]  /*0600*/  PRMT R23, R8, 0x7610, R23 ;  /* 0x0000761008177816 */ /* 0x000fe20000000017 */
[----:B------:R-:W-:Y:S01]  /*0610*/  @!P3 HADD2.F32 R25, -RZ, R20.H0_H0 ;  /* 0x20000014ff19b230 */ /* 0x000fe20000004100 */
[----:B------:R0:W-:Y:S01]  /*0620*/  @!P1 STG.E desc[UR6][R18.64], R3 ;  /* 0x0000000312009986 */ /* 0x0001e2000c101906 */
[----:B------:R-:W-:Y:S01]  /*0630*/  FFMA.FTZ R2, R11, -R5, R2 ;  /* 0x800000050b027223 */ /* 0x000fe20000010002 */
[----:B------:R-:W-:-:S04]  /*0640*/  @!P2 IMAD.WIDE R20, R29, 0x4, R16 ;  /* 0x000000041d14a825 */ /* 0x000fc800078e0210 */
[----:B------:R-:W-:Y:S01]  /*0650*/  FFMA.FTZ R0, R25, -R5, R0 ;  /* 0x8000000519007223 */ /* 0x000fe20000010000 */
[----:B------:R-:W-:-:S04]  /*0660*/  @!P2 IMAD.WIDE R28, R29, 0x2, R12 ;  /* 0x000000021d1ca825 */ /* 0x000fc800078e020c */
[----:B0-----:R-:W-:Y:S01]  /*0670*/  @!P1 IMAD.WIDE R18, R24, 0x2, R12 ;  /* 0x0000000218129825 */ /* 0x001fe200078e020c */
[----:B------:R-:W-:-:S04]  /*0680*/  @!P3 F2FP.F16.F32.PACK_AB R8, RZ, R0 ;  /* 0x00000000ff08b23e */ /* 0x000fc800000000ff */
[----:B------:R0:W-:Y:S04]  /*0690*/  @!P1 STG.E.U16 desc[UR6][R18.64], R23 ;  /* 0x0000001712009986 */ /* 0x0001e8000c101506 */
[----:B------:R2:W-:Y:S01]  /*06a0*/  @!P2 STG.E desc[UR6][R20.64], R2 ;  /* 0x000000021400a986 */ /* 0x0005e2000c101906 */
[----:B0-----:R-:W-:Y:S01]  /*06b0*/  @!P2 F2FP.F16.F32.PACK_AB R19, RZ, R2 ;  /* 0x00000002ff13a23e */ /* 0x001fe200000000ff */
        /* <DEDUP_REMOVED lines=8> */
.L_x_6:
[----:B------:R-:W0:Y:S01]  /*0740*/  S2R R19, SR_TID.X ;  /* 0x0000000000137919 */ /* 0x000e220000002100 */
[----:B------:R-:W-:Y:S02]  /*0750*/  VIMNMX R3, PT, PT, R0, R7, PT ;  /* 0x0000000700037248 */ /* 0x000fe40003fe0100 */
[----:B0-----:R-:W-:-:S04]  /*0760*/  SHF.L.U32 R2, R19, 0x2, RZ ;  /* 0x0000000213027819 */ /* 0x001fc800000006ff */
[----:B------:R-:W-:-:S13]  /*0770*/  ISETP.GT.AND P0, PT, R3, R2, PT ;  /* 0x000000020300720c */ /* 0x000fda0003f04270 */
[----:B------:R-:W-:Y:S05]  /*0780*/  @!P0 EXIT ;  /* 0x000000000000894d */ /* 0x000fea0003800000 */
[----:B------:R-:W-:Y:S01]  /*0790*/  VIMNMX.U32 R7, PT, PT, R0, R7, PT ;  /* 0x0000000700077248 */ /* 0x000fe20003fe0000 */
[----:B------:R-:W0:Y:S06]  /*07a0*/  LDCU UR4, c[0x0][0x360] ;  /* 0x00006c00ff0477ac */ /* 0x000e2c0008000800 */
.L_x_8:
[----:B------:R-:W-:-:S04]  /*07b0*/  IMAD.WIDE R20, R19, 0x8, R14 ;  /* 0x0000000813147825 */ /* 0x000fc800078e020e */
[----:B------:R-:W-:Y:S02]  /*07c0*/  IMAD.WIDE R2, R19, 0x10, R16 ;  /* 0x0000001013027825 */ /* 0x000fe400078e0210 */
[----:B------:R-:W2:Y:S04]  /*07d0*/  LDG.E.64 R20, desc[UR6][R20.64] ;  /* 0x0000000614147981 */ /* 0x000ea8000c1e1b00 */
[----:B------:R-:W3:Y:S01]  /*07e0*/  LDG.E.128 R8, desc[UR6][R2.64] ;  /* 0x0000000602087981 */ /* 0x000ee2000c1e1d00 */
[--C-:B--2---:R-:W-:Y:S01]  /*07f0*/  SHF.R.U64 R0, R20, 0x10, R21.reuse ;  /* 0x0000001014007819 */ /* 0x104fe20000001215 */
[----:B------:R-:W-:Y:S01]  /*0800*/  HADD2.F32 R23, -RZ, R21.H0_H0 ;  /* 0x20000015ff177230 */ /* 0x000fe20000004100 */
[----:B------:R-:W-:Y:S01]  /*0810*/  SHF.R.U32.HI R6, RZ, 0x10, R21 ;  /* 0x00000010ff067819 */ /* 0x000fe20000011615 */
[----:B------:R-:W-:-:S02]  /*0820*/  HADD2.F32 R21, -RZ, R20.H0_H0 ;  /* 0x20000014ff157230 */ /* 0x000fc40000004100 */
[----:B------:R-:W-:Y:S02]  /*0830*/  HADD2.F32 R0, -RZ, R0.H0_H0 ;  /* 0x20000000ff007230 */ /* 0x000fe40000004100 */
[-C--:B---3-5:R-:W-:Y:S01]  /*0840*/  FFMA.FTZ R10, R23, -R5.reuse, R10 ;  /* 0x80000005170a7223 */ /* 0x0a8fe2000001000a */
[----:B------:R-:W-:Y:S02]  /*0850*/  HADD2.F32 R6, -RZ, R6.H0_H0 ;  /* 0x20000006ff067230 */ /* 0x000fe40000004100 */
[-C--:B------:R-:W-:Y:S01]  /*0860*/  FFMA.FTZ R8, R21, -R5.reuse, R8 ;  /* 0x8000000515087223 */ /* 0x080fe20000010008 */
[-C--:B------:R-:W-:Y:S01]  /*0870*/  FFMA.FTZ R9, R0, -R5.reuse, R9 ;  /* 0x8000000500097223 */ /* 0x080fe20000010009 */
[----:B------:R-:W-:Y:S01]  /*0880*/  F2F.F16.F32 R4, R10 ;  /* 0x0000000a00047304 */ /* 0x000fe20000200800 */
[----:B------:R-:W-:-:S05]  /*0890*/  FFMA.FTZ R11, R6, -R5, R11 ;  /* 0x80000005060b7223 */ /* 0x000fca000001000b */
[----:B------:R1:W-:Y:S02]  /*08a0*/  STG.E.128 desc[UR6][R2.64], R8 ;  /* 0x0000000802007986 */ /* 0x0003e4000c101d06 */
[----:B------:R-:W2:Y:S08]  /*08b0*/  F2F.F16.F32 R0, R9 ;  /* 0x0000000900007304 */ /* 0x000eb00000200800 */
[----:B------:R-:W3:Y:S01]  /*08c0*/  F2F.F16.F32 R23, R11 ;  /* 0x0000000b00177304 */ /* 0x000ee20000200800 */
[----:B--2---:R-:W-:-:S07]  /*08d0*/  IMAD.WIDE.U32 R20, R0, 0x10000, RZ ;  /* 0x0001000000147825 */ /* 0x004fce00078e00ff */
[----:B------:R-:W2:Y:S01]  /*08e0*/  F2F.F16.F32 R25, R8 ;  /* 0x0000000800197304 */ /* 0x000ea20000200800 */
        /* <DEDUP_REMOVED lines=10> */
.L_x_9:
        /* <DEDUP_REMOVED lines=15> */
.L_x_188:


//--------------------- .text._Z25multi_tensor_apply_kernelI18TensorListMetadataILi3EE17LAMBStage2FunctorIfLi3EfEJPfS4_S4_fbEEvlPViT_T0_DpT1_ --------------------------
	.section	.text._Z25multi_tensor_apply_kernelI18TensorListMetadataILi3EE17LAMBStage2FunctorIfLi3EfEJPfS4_S4_fbEEvlPViT_T0_DpT1_,"ax",@progbits
	.align	128
        .global         _Z25multi_tensor_apply_kernelI18TensorListMetadataILi3EE17LAMBStage2FunctorIfLi3EfEJPfS4_S4_fbEEvlPViT_T0_DpT1_
        .type           _Z25multi_tensor_apply_kernelI18TensorListMetadataILi3EE17LAMBStage2FunctorIfLi3EfEJPfS4_S4_fbEEvlPViT_T0_DpT1_,@function
        .size           _Z25multi_tensor_apply_kernelI18TensorListMetadataILi3EE17LAMBStage2FunctorIfLi3EfEJPfS4_S4_fbEEvlPViT_T0_DpT1_,(.L_x_189 - _Z25multi_tensor_apply_kernelI18TensorListMetadataILi3EE17LAMBStage2FunctorIfLi3EfEJPfS4_S4_fbEEvlPViT_T0_DpT1_)
        .other          _Z25multi_tensor_apply_kernelI18TensorListMetadataILi3EE17LAMBStage2FunctorIfLi3EfEJPfS4_S4_fbEEvlPViT_T0_DpT1_,@"STO_CUDA_ENTRY STV_DEFAULT"
_Z25multi_tensor_apply_kernelI18TensorListMetadataILi3EE17LAMBStage2FunctorIfLi3EfEJPfS4_S4_fbEEvlPViT_T0_DpT1_:
.text._Z25multi_tensor_apply_kernelI18TensorListMetadataILi3EE17LAMBStage2FunctorIfLi3EfEJPfS4_S4_fbEEvlPViT_T0_DpT1_:
        /* <DEDUP_REMOVED lines=9> */
[----:B------:R-:W2:Y:S01]  /*0090*/  LDC R4, c[0x0][0x380] ;  /* 0x0000e000ff047b82 */ /* 0x000ea20000000800 */
[----:B------:R-:W3:Y:S01]  /*00a0*/  LDCU UR8, c[0x0][0xff8] ;  /* 0x0001ff00ff0877ac */ /* 0x000ee20008000800 */
[----:B------:R-:W4:Y:S06]  /*00b0*/  LDCU UR5, c[0x0][0xfd0] ;  /* 0x0001fa00ff0577ac */ /* 0x000f2c0008000800 */
[----:B------:R-:W4:Y:S08]  /*00c0*/  LDC.64 R2, c[0x0][0xff0] ;  /* 0x0003fc00ff027b82 */ /* 0x000f300000000a00 */
[----:B0-----:R-:W0:Y:S01]  /*00d0*/  LDC.U8 R0, c[0x0][R8+0x990] ;  /* 0x0002640008007b82 */ /* 0x001e220000000000 */
[C---:B------:R-:W-:Y:S01]  /*00e0*/  IADD3 R5, PT, PT, R8.reuse, 0x10, RZ ;  /* 0x0000001008057810 */ /* 0x040fe20007ffe0ff */
[----:B-1----:R-:W-:Y:S01]  /*00f0*/  UPRMT UR4, UR4, 0x8880, URZ ;  /* 0x0000888004047896 */ /* 0x002fe200080000ff */
[----:B---3--:R-:W-:Y:S01]  /*0100*/  FSETP.NEU.FTZ.AND P2, PT, RZ, UR8, PT ;  /* 0x00000008ff007c0b */ /* 0x008fe2000bf5d000 */
[----:B----4-:R1:W5:Y:S02]  /*0110*/  LDG.E R3, desc[UR6][R2.64] ;  /* 0x0000000602037981 */ /* 0x010364000c1e1900 */
[----:B------:R-:W-:-:S02]  /*0120*/  IMAD R5, R8, 0x3, R5 ;  /* 0x0000000308057824 */ /* 0x000fc400078e0205 */
[----:B------:R-:W-:-:S04]  /*0130*/  ISETP.EQ.AND P4, PT, RZ, UR4, PT ;  /* 0x00000004ff007c0c */ /* 0x000fc8000bf82270 */
[----:B------:R-:W2:Y:S01]  /*0140*/  LDC R5, c[0x0][R5+0xac0] ;  /* 0x0002b00005057b82 */ /* 0x000ea20000000800 */
[C---:B0-----:R-:W-:Y:S02]  /*0150*/  LEA R6, R0.reuse, R7, 0x3 ;  /* 0x0000000700067211 */ /* 0x041fe400078e18ff */
[----:B------:R-:W-:-:S05]  /*0160*/  IADD3 R17, PT, PT, R0, UR5, RZ ;  /* 0x0000000500117c10 */ /* 0x000fca000fffe0ff */
[----:B------:R-:W0:Y:S08]  /*0170*/  LDC.64 R10, c[0x0][R6+0x680] ;  /* 0x0001a000060a7b82 */ /* 0x000e300000000a00 */
[----:B------:R-:W3:Y:S01]  /*0180*/  LDC.64 R12, c[0x0][R6+0x380] ;  /* 0x0000e000060c7b82 */ /* 0x000ee20000000a00 */
[----:B--2---:R-:W-:-:S07]  /*0190*/  IMAD R9, R5, R4, RZ ;  /* 0x0000000405097224 */ /* 0x004fce00078e02ff */
[----:B------:R-:W2:Y:S08]  /*01a0*/  LDC.64 R14, c[0x0][R6+0x500] ;  /* 0x00014000060e7b82 */ /* 0x000eb00000000a00 */
[----:B------:R-:W4:Y:S01]  /*01b0*/  LDC R7, c[0x0][R6+0x800] ;  /* 0x0002000006077b82 */ /* 0x000f220000000800 */
[----:B0-----:R-:W-:-:S03]  /*01c0*/  IMAD.WIDE R10, R9, 0x4, R10 ;  /* 0x00000004090a7825 */ /* 0x001fc600078e020a */
[----:B-1----:R-:W-:Y:S01]  /*01d0*/  LOP3.LUT R2, R10, 0xf, RZ, 0xc0, !PT ;  /* 0x0000000f0a027812 */ /* 0x002fe200078ec0ff */
[----:B---3--:R-:W-:-:S03]  /*01e0*/  IMAD.WIDE R12, R9, 0x4, R12 ;  /* 0x00000004090c7825 */ /* 0x008fc600078e020c */
[----:B------:R-:W-:Y:S02]  /*01f0*/  ISETP.NE.AND P3, PT, R2, RZ, PT ;  /* 0x000000ff0200720c */ /* 0x000fe40003f65270 */
[----:B------:R-:W-:Y:S01]  /*0200*/  LOP3.LUT P5, RZ, R12, 0xf, RZ, 0xc0, !PT ;  /* 0x0000000f0cff7812 */ /* 0x000fe200078ac0ff */
[----:B--2---:R-:W-:-:S03]  /*0210*/  IMAD.WIDE R14, R9, 0x4, R14 ;  /* 0x00000004090e7825 */ /* 0x004fc600078e020e */
[----:B------:R-:W-:Y:S02]  /*0220*/  LOP3.LUT P1, RZ, R14, 0xf, RZ, 0xc0, !PT ;  /* 0x0000000f0eff7812 */ /* 0x000fe4000782c0ff */
[----:B----4-:R-:W-:-:S04]  /*0230*/  IADD3 R5, PT, PT, R7, -R9, RZ ;  /* 0x8000000907057210 */ /* 0x010fc80007ffe0ff */
        /* <DEDUP_REMOVED lines=15> */
.L_x_10:
        /* <DEDUP_REMOVED lines=8> */
.L_x_12:
[----:B0-----:R-:W-:-:S04]  /*03b0*/  IADD3 R5, PT, PT, R2, UR4, RZ ;  /* 0x0000000402057c10 */ /* 0x001fc8000fffe0ff */
[C---:B-1----:R-:W-:Y:S02]  /*03c0*/  IADD3 R28, PT, PT, R5.reuse, UR5, RZ ;  /* 0x00000005051c7c10 */ /* 0x042fe4000fffe0ff */
[-C--:B------:R-:W-:Y:S02]  /*03d0*/  ISETP.GE.AND P0, PT, R5, R4.reuse, PT ;  /* 0x000000040500720c */ /* 0x080fe40003f06270 */
[C---:B------:R-:W-:Y:S02]  /*03e0*/  ISETP.GE.AND P1, PT, R28.reuse, R4, PT ;  /* 0x000000041c00720c */ /* 0x040fe40003f26270 */
[----:B------:R-:W-:-:S04]  /*03f0*/  IADD3 R27, PT, PT, R28, UR5, RZ ;  /* 0x000000051c1b7c10 */ /* 0x000fc8000fffe0ff */
[C---:B------:R-:W-:Y:S02]  /*0400*/  IADD3 R25, PT, PT, R27.reuse, UR5, RZ ;  /* 0x000000051b197c10 */ /* 0x040fe4000fffe0ff */
[-C--:B------:R-:W-:Y:S02]  /*0410*/  ISETP.GE.AND P2, PT, R27, R4.reuse, PT ;  /* 0x000000041b00720c */ /* 0x080fe40003f46270 */
[----:B------:R-:W-:Y:S01]  /*0420*/  ISETP.GE.AND P3, PT, R25, R4, PT ;  /* 0x000000041900720c */ /* 0x000fe20003f66270 */
[----:B------:R-:W-:-:S04]  /*0430*/  @!P0 IMAD.WIDE R20, R5, 0x4, R14 ;  /* 0x0000000405148825 */ /* 0x000fc800078e020e */
[----:B------:R-:W-:Y:S01]  /*0440*/  @!P0 IMAD.WIDE R22, R5, 0x4, R12 ;  /* 0x0000000405168825 */ /* 0x000fe200078e020c */
[----:B------:R0:W2:Y:S03]  /*0450*/  @!P0 LDG.E R7, desc[UR6][R20.64] ;  /* 0x0000000614078981 */ /* 0x0000a6000c1e1900 */
[C---:B------:R-:W-:Y:S01]  /*0460*/  @!P1 IMAD.WIDE R18, R28.reuse, 0x4, R14 ;  /* 0x000000041c129825 */ /* 0x040fe200078e020e */
[----:B------:R-:W2:Y:S03]  /*0470*/  @!P0 LDG.E R6, desc[UR6][R22.64] ;  /* 0x0000000616068981 */ /* 0x000ea6000c1e1900 */
[----:B------:R-:W-:Y:S01]  /*0480*/  @!P1 IMAD.WIDE R16, R28, 0x4, R12 ;  /* 0x000000041c109825 */ /* 0x000fe200078e020c */
[----:B------:R1:W3:Y:S04]  /*0490*/  @!P1 LDG.E R0, desc[UR6][R18.64] ;  /* 0x0000000612009981 */ /* 0x0002e8000c1e1900 */
[----:B------:R4:W3:Y:S01]  /*04a0*/  @!P1 LDG.E R9, desc[UR6][R16.64] ;  /* 0x0000000610099981 */ /* 0x0008e2000c1e1900 */
[----:B0-----:R-:W-:-:S04]  /*04b0*/  @!P3 IMAD.WIDE R20, R25, 0x4, R14 ;  /* 0x000000041914b825 */ /* 0x001fc800078e020e */
[C---:B-1----:R-:W-:Y:S01]  /*04c0*/  @!P2 IMAD.WIDE R18, R27.reuse, 0x4, R12 ;  /* 0x000000041b12a825 */ /* 0x042fe200078e020c */
[----:B------:R0:W3:Y:S03]  /*04d0*/  @!P3 LDG.E R29, desc[UR6][R20.64] ;  /* 0x00000006141db981 */ /* 0x0000e6000c1e1900 */
[----:B----4-:R-:W-:Y:S01]  /*04e0*/  @!P2 IMAD.WIDE R16, R27, 0x4, R14 ;  /* 0x000000041b10a825 */ /* 0x010fe200078e020e */
[----:B------:R1:W4:Y:S03]  /*04f0*/  @!P2 LDG.E R8, desc[UR6][R18.64] ;  /* 0x000000061208a981 */ /* 0x000326000c1e1900 */
[----:B------:R-:W-:Y:S01]  /*0500*/  @!P3 IMAD.WIDE R22, R25, 0x4, R12 ;  /* 0x000000041916b825 */ /* 0x000fe200078e020c */
[----:B------:R1:W4:Y:S04]  /*0510*/  @!P2 LDG.E R26, desc[UR6][R16.64] ;  /* 0x00000006101aa981 */ /* 0x000328000c1e1900 */
[----:B------:R1:W4:Y:S01]  /*0520*/  @!P3 LDG.E R24, desc[UR6][R22.64] ;  /* 0x000000061618b981 */ /* 0x000322000c1e1900 */
[----:B0-----:R-:W-:-:S04]  /*0530*/  @!P0 IMAD.WIDE R20, R5, 0x4, R14 ;  /* 0x0000000405148825 */ /* 0x001fc800078e020e */
[----:B-1----:R-:W-:-:S04]  /*0540*/  @!P1 IMAD.WIDE R18, R28, 0x4, R14 ;  /* 0x000000041c129825 */ /* 0x002fc800078e020e */
[----:B------:R-:W-:-:S04]  /*0550*/  @!P0 IMAD.WIDE R16, R5, 0x4, R10 ;  /* 0x0000000405108825 */ /* 0x000fc800078e020a */
[----:B------:R-:W-:Y:S01]  /*0560*/  @!P1 IMAD.WIDE R22, R28, 0x4, R10 ;  /* 0x000000041c169825 */ /* 0x000fe200078e020a */
[----:B------:R-:W-:-:S03]  /*0570*/  ULEA UR4, UR5, UR4, 0x2 ;  /* 0x0000000405047291 */ /* 0x000fc6000f8e10ff */
[----:B--2--5:R-:W-:-:S05]  /*0580*/  FFMA.FTZ R7, R6, -R3, R7 ;  /* 0x8000000306077223 */ /* 0x024fca0000010007 */
[----:B------:R0:W-:Y:S01]  /*0590*/  @!P0 STG.E desc[UR6][R20.64], R7 ;  /* 0x0000000714008986 */ /* 0x0001e2000c101906 */
[----:B---3--:R-:W-:-:S03]  /*05a0*/  FFMA.FTZ R0, R9, -R3, R0 ;  /* 0x8000000309007223 */ /* 0x008fc60000010000 */
[----:B------:R1:W-:Y:S04]  /*05b0*/  @!P0 STG.E desc[UR6][R16.64], R7 ;  /* 0x0000000710008986 */ /* 0x0003e8000c101906 */
[----:B------:R2:W-:Y:S04]  /*05c0*/  @!P1 STG.E desc[UR6][R18.64], R0 ;  /* 0x0000000012009986 */ /* 0x0005e8000c101906 */
[----:B------:R3:W-:Y:S01]  /*05d0*/  @!P1 STG.E desc[UR6][R22.64], R0 ;  /* 0x0000000016009986 */ /* 0x0007e2000c101906 */
[----:B0-----:R-:W-:-:S04]  /*05e0*/  @!P3 IMAD.WIDE R20, R25, 0x4, R14 ;  /* 0x000000041914b825 */ /* 0x001fc800078e020e */
[----:B-1----:R-:W-:-:S04]  /*05f0*/  @!P2 IMAD.WIDE R16, R27, 0x4, R14 ;  /* 0x000000041b10a825 */ /* 0x002fc800078e020e */
[----:B----4-:R-:W-:Y:S01]  /*0600*/  FFMA.FTZ R26, R8, -R3, R26 ;  /* 0x80000003081a7223 */ /* 0x010fe2000001001a */
[----:B--2---:R-:W-:-:S04]  /*0610*/  @!P2 IMAD.WIDE R18, R27, 0x4, R10 ;  /* 0x000000041b12a825 */ /* 0x004fc800078e020a */
[----:B------:R-:W-:Y:S01]  /*0620*/  FFMA.FTZ R29, R24, -R3, R29 ;  /* 0x80000003181d7223 */ /* 0x000fe2000001001d */
[----:B------:R2:W-:Y:S01]  /*0630*/  @!P2 STG.E desc[UR6][R16.64], R26 ;  /* 0x0000001a1000a986 */ /* 0x0005e2000c101906 */
[----:B---3--:R-:W-:-:S03]  /*0640*/  @!P3 IMAD.WIDE R22, R25, 0x4, R10 ;  /* 0x000000041916b825 */ /* 0x008fc600078e020a */
[----:B------:R2:W-:Y:S04]  /*0650*/  @!P2 STG.E desc[UR6][R18.64], R26 ;  /* 0x0000001a1200a986 */ /* 0x0005e8000c101906 */
[----:B------:R2:W-:Y:S04]  /*0660*/  @!P3 STG.E desc[UR6][R20.64], R29 ;  /* 0x0000001d1400b986 */ /* 0x0005e8000c101906 */
[----:B------:R2:W-:Y:S01]  /*0670*/  @!P3 STG.E desc[UR6][R22.64], R29 ;  /* 0x0000001d1600b986 */ /* 0x0005e2000c101906 */
[----:B------:R-:W-:-:S13]  /*0680*/  ISETP.LE.AND P0, PT, R4, UR4, PT ;  /* 0x0000000404007c0c */ /* 0x000fda000bf03270 */
[----:B--2---:R-:W-:Y:S05]  /*0690*/  @!P0 BRA `(.L_x_12) ;  /* 0xfffffffc00448947 */ /* 0x004fea000383ffff */
[----:B------:R-:W-:Y:S05]  /*06a0*/  EXIT ;  /* 0x000000000000794d */ /* 0x000fea0003800000 */
.L_x_11:
[----:B------:R-:W0:Y:S01]  /*06b0*/  S2R R23, SR_TID.X ;  /* 0x0000000000177919 */ /* 0x000e220000002100 */
[----:B------:R-:W-:Y:S02]  /*06c0*/  VIMNMX R7, PT, PT, R5, R4, PT ;  /* 0x0000000405077248 */ /* 0x000fe40003fe0100 */
[----:B0-----:R-:W-:-:S04]  /*06d0*/  SHF.L.U32 R0, R23, 0x2, RZ ;  /* 0x0000000217007819 */ /* 0x001fc800000006ff */
[----:B------:R-:W-:-:S13]  /*06e0*/  ISETP.GT.AND P0, PT, R7, R0, PT ;  /* 0x000000000700720c */ /* 0x000fda0003f04270 */
[----:B------:R-:W-:Y:S05]  /*06f0*/  @!P0 EXIT ;  /* 0x000000000000894d */ /* 0x000fea0003800000 */
[----:B------:R-:W-:Y:S01]  /*0700*/  VIMNMX.U32 R25, PT, PT, R5, R4, PT ;  /* 0x0000000405197248 */ /* 0x000fe20003fe0000 */
[----:B------:R-:W0:Y:S06]  /*0710*/  LDCU UR4, c[0x0][0x360] ;  /* 0x00006c00ff0477ac */ /* 0x000e2c0008000800 */
.L_x_13:
[----:B------:R-:W-:-:S04]  /*0720*/  IMAD.WIDE R20, R23, 0x10, R12 ;  /* 0x0000001017147825 */ /* 0x000fc800078e020c */
[----:B-1----:R-:W-:Y:S01]  /*0730*/  IMAD.WIDE R8, R23, 0x10, R14 ;  /* 0x0000001017087825 */ /* 0x002fe200078e020e */
[----:B------:R-:W2:Y:S04]  /*0740*/  LDG.E.128 R4, desc[UR6][R20.64] ;  /* 0x0000000614047981 */ /* 0x000ea8000c1e1d00 */
[----:B------:R-:W2:Y:S02]  /*0750*/  LDG.E.128 R16, desc[UR6][R8.64] ;  /* 0x0000000608107981 */ /* 0x000ea4000c1e1d00 */
[-C--:B--2--5:R-:W-:Y:S01]  /*0760*/  FFMA.FTZ R4, R4, -R3.reuse, R16 ;  /* 0x8000000304047223 */ /* 0x0a4fe20000010010 */
[-C--:B------:R-:W-:Y:S01]  /*0770*/  FFMA.FTZ R5, R5, -R3.reuse, R17 ;  /* 0x8000000305057223 */ /* 0x080fe20000010011 */
[-C--:B------:R-:W-:Y:S01]  /*0780*/  FFMA.FTZ R6, R6, -R3.reuse, R18 ;  /* 0x8000000306067223 */ /* 0x080fe20000010012 */
[----:B------:R-:W-:Y:S01]  /*0790*/  FFMA.FTZ R7, R7, -R3, R19 ;  /* 0x8000000307077223 */ /* 0x000fe20000010013 */
[C---:B------:R-:W-:Y:S01]  /*07a0*/  IMAD.WIDE R16, R23.reuse, 0x10, R10 ;  /* 0x0000001017107825 */ /* 0x040fe200078e020a */
[----:B0-----:R-:W-:-:S03]  /*07b0*/  IADD3 R23, PT, PT, R23, UR4, RZ ;  /* 0x0000000417177c10 */ /* 0x001fc6000fffe0ff */
[----:B------:R1:W-:Y:S01]  /*07c0*/  STG.E.128 desc[UR6][R8.64], R4 ;  /* 0x0000000408007986 */ /* 0x0003e2000c101d06 */
[----:B------:R-:W-:-:S03]  /*07d0*/  SHF.L.U32 R0, R23, 0x2, RZ ;  /* 0x0000000217007819 */ /* 0x000fc600000006ff */
[----:B------:R1:W-:Y:S01]  /*07e0*/  STG.E.128 desc[UR6][R16.64], R4 ;  /* 0x0000000410007986 */ /* 0x0003e2000c101d06 */
[----:B------:R-:W-:-:S13]  /*07f0*/  ISETP.GE.AND P0, PT, R0, R25, PT ;  /* 0x000000190000720c */ /* 0x000fda0003f06270 */
[----:B------:R-:W-:Y:S05]  /*0800*/  @!P0 BRA `(.L_x_13) ;  /* 0xfffffffc00c48947 */ /* 0x000fea000383ffff */
[----:B------:R-:W-:Y:S05]  /*0810*/  EXIT ;  /* 0x000000000000794d */ /* 0x000fea0003800000 */
.L_x_14:
        /* <DEDUP_REMOVED lines=14> */
.L_x_189:


//--------------------- .text._Z25multi_tensor_apply_kernelI18TensorListMetadataILi2EE17LAMBStage2FunctorIN3c104HalfELi2ES4_EJPfS6_S6_fbEEvlPViT_T0_DpT1_ --------------------------
	.section	.text._Z25multi_tensor_apply_kernelI18TensorListMetadataILi2EE17LAMBStage2FunctorIN3c104HalfELi2ES4_EJPfS6_S6_fbEEvlPViT_T0_DpT1_,"ax",@progbits
	.align	128
        .global         _Z25multi_tensor_apply_kernelI18TensorListMetadataILi2EE17LAMBStage2FunctorIN3c104HalfELi2ES4_EJPfS6_S6_fbEEvlPViT_T0_DpT1_
        .type           _Z25multi_tensor_apply_kernelI18TensorListMetadataILi2EE17LAMBStage2FunctorIN3c104HalfELi2ES4_EJPfS6_S6_fbEEvlPViT_T0_DpT1_,@function
        .size           _Z25multi_tensor_apply_kernelI18TensorListMetadataILi2EE17LAMBStage2FunctorIN3c104HalfELi2ES4_EJPfS6_S6_fbEEvlPViT_T0_DpT1_,(.L_x_190 - _Z25multi_tensor_apply_kernelI18TensorListMetadataILi2EE17LAMBStage2FunctorIN3c104HalfELi2ES4_EJPfS6_S6_fbEEvlPViT_T0_DpT1_)
        .other          _Z25multi_tensor_apply_kernelI18TensorListMetadataILi2EE17LAMBStage2FunctorIN3c104HalfELi2ES4_EJPfS6_S6_fbEEvlPViT_T0_DpT1_,@"STO_CUDA_ENTRY STV_DEFAULT"
_Z25multi_tensor_apply_kernelI18TensorListMetadataILi2EE17LAMBStage2FunctorIN3c104HalfELi2ES4_EJPfS6_S6_fbEEvlPViT_T0_DpT1_:
.text._Z25multi_tensor_apply_kernelI18TensorListMetadataILi2EE17LAMBStage2FunctorIN3c104HalfELi2ES4_EJPfS6_S6_fbEEvlPViT_T0_DpT1_:
        /* <DEDUP_REMOVED lines=20> */
[----:B------:R-:W4:Y:S01]  /*0140*/  LDC R6, c[0x0][R6+0xac0] ;  /* 0x0002b00006067b82 */ /* 0x000f220000000800 */
[----:B0-----:R-:W-:-:S07]  /*0150*/  LEA R7, R2, R7, 0x3 ;  /* 0x0000000702077211 */ /* 0x001fce00078e18ff */
[----:B------:R-:W0:Y:S08]  /*0160*/  LDC.64 R12, c[0x0][R7+0x380] ;  /* 0x0000e000070c7b82 */ /* 0x000e300000000a00 */
[----:B------:R-:W1:Y:S01]  /*0170*/  LDC.64 R14, c[0x0][R7+0x580] ;  /* 0x00016000070e7b82 */ /* 0x000e620000000a00 */
[----:B----4-:R-:W-:-:S07]  /*0180*/  IMAD R5, R6, R3, RZ ;  /* 0x0000000306057224 */ /* 0x010fce00078e02ff */
[----:B------:R-:W2:Y:S01]  /*0190*/  LDC R8, c[0x0][R7+0x780] ;  /* 0x0001e00007087b82 */ /* 0x000ea20000000800 */
[----:B0-----:R-:W-:-:S03]  /*01a0*/  IMAD.WIDE R12, R5, 0x2, R12 ;  /* 0x00000002050c7825 */ /* 0x001fc600078e020c */
[----:B------:R-:W-:Y:S01]  /*01b0*/  LOP3.LUT P4, RZ, R12, 0x7, RZ, 0xc0, !PT ;  /* 0x000000070cff7812 */ /* 0x000fe2000788c0ff */
[----:B-1----:R-:W-:-:S03]  /*01c0*/  IMAD.WIDE R14, R5, 0x2, R14 ;  /* 0x00000002050e7825 */ /* 0x002fc600078e020e */
[----:B------:R-:W-:Y:S02]  /*01d0*/  LOP3.LUT P1, RZ, R14, 0x7, RZ, 0xc0, !PT ;  /* 0x000000070eff7812 */ /* 0x000fe4000782c0ff */
[----:B--2---:R-:W-:Y:S02]  /*01e0*/  IADD3 R4, PT, PT, R8, -R5, RZ ;  /* 0x8000000508047210 */ /* 0x004fe40007ffe0ff */
[----:B------:R-:W-:Y:S02]  /*01f0*/  IADD3 R5, PT, PT, R2, UR5, RZ ;  /* 0x0000000502057c10 */ /* 0x000fe4000fffe0ff */
        /* <DEDUP_REMOVED lines=15> */
.L_x_15:
[----:B------:R-:W-:Y:S05]  /*02f0*/  @P0 BRA `(.L_x_16) ;  /* 0x0000000000f80947 */ /* 0x000fea0003800000 */
[----:B------:R-:W-:-:S04]  /*0300*/  VIMNMX R2, PT, PT, R4, R3, PT ;  /* 0x0000000304027248 */ /* 0x000fc80003fe0100 */
[----:B------:R-:W-:-:S13]  /*0310*/  ISETP.GE.AND P0, PT, R2, 0x1, PT ;  /* 0x000000010200780c */ /* 0x000fda0003f06270 */
[----:B------:R-:W-:Y:S05]  /*0320*/  @!P0 EXIT ;  /* 0x000000000000894d */ /* 0x000fea0003800000 */
[----:B------:R-:W0:Y:S01]  /*0330*/  S2R R2, SR_TID.X ;  /* 0x0000000000027919 */ /* 0x000e220000002100 */
[----:B------:R-:W-:Y:S01]  /*0340*/  VIMNMX.U32 R3, PT, PT, R4, R3, PT ;  /* 0x0000000304037248 */ /* 0x000fe20003fe0000 */
[----:B------:R-:W1:Y:S01]  /*0350*/  LDCU UR5, c[0x0][0x360] ;  /* 0x00006c00ff0577ac */ /* 0x000e620008000800 */
[----:B------:R-:W-:-:S05]  /*0360*/  UMOV UR4, URZ ;  /* 0x000000ff00047c82 */ /* 0x000fca0008000000 */
.L_x_17:
[----:B0-----:R-:W-:-:S04]  /*0370*/  IADD3 R29, PT, PT, R2, UR4, RZ ;  /* 0x00000004021d7c10 */ /* 0x001fc8000fffe0ff */
[----:B------:R-:W-:-:S13]  /*0380*/  ISETP.GE.AND P0, PT, R29, R3, PT ;  /* 0x000000031d00720c */ /* 0x000fda0003f06270 */
[----:B------:R-:W-:-:S04]  /*0390*/  @!P0 IMAD.WIDE R18, R29, 0x2, R14 ;  /* 0x000000021d128825 */ /* 0x000fc800078e020e */
[C---:B------:R-:W-:Y:S01]  /*03a0*/  @!P0 IMAD.WIDE R22, R29.reuse, 0x2, R12 ;  /* 0x000000021d168825 */ /* 0x040fe200078e020c */
[----:B------:R0:W2:Y:S04]  /*03b0*/  @!P0 LDG.E.U16 R20, desc[UR6][R18.64] ;  /* 0x0000000612148981 */ /* 0x0000a8000c1e1500 */
[----:B------:R3:W4:Y:S01]  /*03c0*/  @!P0 LDG.E.U16 R21, desc[UR6][R22.64] ;  /* 0x0000000616158981 */ /* 0x000722000c1e1500 */
[----:B-1----:R-:W-:-:S04]  /*03d0*/  IADD3 R27, PT, PT, R29, UR5, RZ ;  /* 0x000000051d1b7c10 */ /* 0x002fc8000fffe0ff */
[C---:B------:R-:W-:Y:S02]  /*03e0*/  ISETP.GE.AND P1, PT, R27.reuse, R3, PT ;  /* 0x000000031b00720c */ /* 0x040fe40003f26270 */
[----:B------:R-:W-:-:S04]  /*03f0*/  IADD3 R8, PT, PT, R27, UR5, RZ ;  /* 0x000000051b087c10 */ /* 0x000fc8000fffe0ff */
[C---:B------:R-:W-:Y:S02]  /*0400*/  IADD3 R25, PT, PT, R8.reuse, UR5, RZ ;  /* 0x0000000508197c10 */ /* 0x040fe4000fffe0ff */
[-C--:B------:R-:W-:Y:S02]  /*0410*/  ISETP.GE.AND P2, PT, R8, R3.reuse, PT ;  /* 0x000000030800720c */ /* 0x080fe40003f46270 */
[----:B------:R-:W-:-:S03]  /*0420*/  ISETP.GE.AND P3, PT, R25, R3, PT ;  /* 0x000000031900720c */ /* 0x000fc60003f66270 */
[----:B------:R-:W-:-:S05]  /*0430*/  @!P1 IMAD.WIDE R16, R27, 0x2, R14 ;  /* 0x000000021b109825 */ /* 0x000fca00078e020e */
[----:B------:R1:W4:Y:S03]  /*0440*/  @!P1 LDG.E.U16 R26, desc[UR6][R16.64] ;  /* 0x00000006101a9981 */ /* 0x000326000c1e1500 */
[----:B0-----:R-:W-:-:S04]  /*0450*/  @!P2 IMAD.WIDE R18, R8, 0x2, R14 ;  /* 0x000000020812a825 */ /* 0x001fc800078e020e */
[----:B---3--:R-:W-:Y:S02]  /*0460*/  @!P3 IMAD.WIDE R22, R25, 0x2, R14 ;  /* 0x000000021916b825 */ /* 0x008fe400078e020e */
[----:B------:R-:W3:Y:S02]  /*0470*/  @!P2 LDG.E.U16 R18, desc[UR6][R18.64] ;  /* 0x000000061212a981 */ /* 0x000ee4000c1e1500 */
[--C-:B-1----:R-:W-:Y:S02]  /*0480*/  @!P1 IMAD.WIDE R16, R27, 0x2, R12.reuse ;  /* 0x000000021b109825 */ /* 0x102fe400078e020c */
[----:B------:R-:W3:Y:S04]  /*0490*/  @!P3 LDG.E.U16 R22, desc[UR6][R22.64] ;  /* 0x000000061616b981 */ /* 0x000ee8000c1e1500 */
[----:B------:R0:W3:Y:S02]  /*04a0*/  @!P1 LDG.E.U16 R28, desc[UR6][R16.64] ;  /* 0x00000006101c9981 */ /* 0x0000e4000c1e1500 */
[----:B0-----:R-:W-:-:S06]  /*04b0*/  @!P3 IMAD.WIDE R16, R25, 0x2, R12 ;  /* 0x000000021910b825 */ /* 0x001fcc00078e020c */
[----:B------:R-:W3:Y:S01]  /*04c0*/  @!P3 LDG.E.U16 R16, desc[UR6][R16.64] ;  /* 0x000000061010b981 */ /* 0x000ee2000c1e1500 */
[----:B--2---:R-:W-:Y:S02]  /*04d0*/  @!P0 HADD2.F32 R24, -RZ, R20.H0_H0 ;  /* 0x20000014ff188230 */ /* 0x004fe40000004100 */
[----:B----4-:R-:W-:Y:S02]  /*04e0*/  @!P0 HADD2.F32 R7, -RZ, R21.H0_H0 ;  /* 0x20000015ff078230 */ /* 0x010fe40000004100 */
[----:B------:R-:W-:-:S06]  /*04f0*/  @!P2 IMAD.WIDE R20, R8, 0x2, R12 ;  /* 0x000000020814a825 */ /* 0x000fcc00078e020c */
[----:B------:R-:W2:Y:S01]  /*0500*/  @!P2 LDG.E.U16 R20, desc[UR6][R20.64] ;  /* 0x000000061414a981 */ /* 0x000ea2000c1e1500 */
[----:B-----5:R-:W-:Y:S01]  /*0510*/  FFMA.FTZ R24, R7, -R0, R24 ;  /* 0x8000000007187223 */ /* 0x020fe20000010018 */
[----:B------:R-:W-:Y:S02]  /*0520*/  @!P1 HADD2.F32 R5, -RZ, R26.H0_H0 ;  /* 0x2000001aff059230 */ /* 0x000fe40000004100 */
[----:B---3--:R-:W-:Y:S02]  /*0530*/  @!P2 HADD2.F32 R9, -RZ, R18.H0_H0 ;  /* 0x20000012ff09a230 */ /* 0x008fe40000004100 */
[----:B------:R-:W-:Y:S02]  /*0540*/  @!P3 HADD2.F32 R11, -RZ, R22.H0_H0 ;  /* 0x20000016ff0bb230 */ /* 0x000fe40000004100 */
[----:B------:R-:W-:Y:S01]  /*0550*/  @!P1 HADD2.F32 R4, -RZ, R28.H0_H0 ;  /* 0x2000001cff049230 */ /* 0x000fe20000004100 */
[----:B------:R-:W-:-:S04]  /*0560*/  @!P0 F2FP.F16.F32.PACK_AB R28, RZ, R24 ;  /* 0x00000018ff1c823e */ /* 0x000fc800000000ff */
[----:B------:R-:W-:Y:S01]  /*0570*/  FFMA.FTZ R5, R4, -R0, R5 ;  /* 0x8000000004057223 */ /* 0x000fe20000010005 */
[----:B------:R-:W-:-:S05]  /*0580*/  @!P3 HADD2.F32 R10, -RZ, R16.H0_H0 ;  /* 0x20000010ff0ab230 */ /* 0x000fca0000004100 */
[----:B------:R-:W-:Y:S01]  /*0590*/  FFMA.FTZ R11, R10, -R0, R11 ;  /* 0x800000000a0b7223 */ /* 0x000fe2000001000b */
[----:B------:R-:W-:Y:S01]  /*05a0*/  @!P0 IMAD.WIDE R16, R29, 0x2, R14 ;  /* 0x000000021d108825 */ /* 0x000fe200078e020e */
[----:B------:R-:W-:-:S03]  /*05b0*/  @!P1 F2FP.F16.F32.PACK_AB R26, RZ, R5 ;  /* 0x00000005ff1a923e */ /* 0x000fc600000000ff */
[----:B------:R-:W-:Y:S01]  /*05c0*/  @!P3 F2FP.F16.F32.PACK_AB R22, RZ, R11 ;  /* 0x0000000bff16b23e */ /* 0x000fe200000000ff */
[----:B------:R-:W-:Y:S01]  /*05d0*/  @!P1 IMAD.WIDE R18, R27, 0x2, R14 ;  /* 0x000000021b129825 */ /* 0x000fe200078e020e */
[----:B------:R-:W-:-:S03]  /*05e0*/  ULEA UR4, UR5, UR4, 0x2 ;  /* 0x0000000405047291 */ /* 0x000fc6000f8e10ff */
[----:B--2---:R-:W-:-:S05]  /*05f0*/  @!P2 HADD2.F32 R6, -RZ, R20.H0_H0 ;  /* 0x20000014ff06a230 */ /* 0x004fca0000004100 */
[----:B------:R-:W-:Y:S01]  /*0600*/  FFMA.FTZ R9, R6, -R0, R9 ;  /* 0x8000000006097223 */ /* 0x000fe20000010009 */
[----:B------:R-:W-:Y:S01]  /*0610*/  @!P2 IMAD.WIDE R20, R8, 0x2, R14 ;  /* 0x000000020814a825 */ /* 0x000fe200078e020e */
[----:B------:R-:W-:-:S03]  /*0620*/  PRMT R8, R28, 0x7610, R8 ;  /* 0x000076101c087816 */ /* 0x000fc60000000008 */
[----:B------:R-:W-:Y:S02]  /*0630*/  @!P2 F2FP.F16.F32.PACK_AB R23, RZ, R9 ;  /* 0x00000009ff17a23e */ /* 0x000fe400000000ff */
[----:B------:R-:W-:Y:S02]  /*0640*/  PRMT R28, R22, 0x7610, R28 ;  /* 0x00007610161c7816 */ /* 0x000fe4000000001c */
[----:B------:R-:W-:Y:S01]  /*0650*/  PRMT R27, R23, 0x7610, R27 ;  /* 0x00007610171b7816 */ /* 0x000fe2000000001b */
[----:B------:R-:W-:Y:S01]  /*0660*/  @!P3 IMAD.WIDE R22, R25, 0x2, R14 ;  /* 0x000000021916b825 */ /* 0x000fe200078e020e */
[----:B------:R2:W-:Y:S04]  /*0670*/  @!P0 STG.E.U16 desc[UR6][R16.64], R8 ;  /* 0x0000000810008986 */ /* 0x0005e8000c101506 */
[----:B------:R2:W-:Y:S04]  /*0680*/  @!P1 STG.E.U16 desc[UR6][R18.64], R26 ;  /* 0x0000001a12009986 */ /* 0x0005e8000c101506 */
[----:B------:R2:W-:Y:S04]  /*0690*/  @!P2 STG.E.U16 desc[UR6][R20.64], R27 ;  /* 0x0000001b1400a986 */ /* 0x0005e8000c101506 */
[----:B------:R2:W-:Y:S01]  /*06a0*/  @!P3 STG.E.U16 desc[UR6][R22.64], R28 ;  /* 0x0000001c1600b986 */ /* 0x0005e2000c101506 */
[----:B------:R-:W-:-:S13]  /*06b0*/  ISETP.LE.AND P0, PT, R3, UR4, PT ;  /* 0x0000000403007c0c */ /* 0x000fda000bf03270 */
[----:B--2---:R-:W-:Y:S05]  /*06c0*/  @!P0 BRA `(.L_x_17) ;  /* 0xfffffffc00288947 */ /* 0x004fea000383ffff */
[----:B------:R-:W-:Y:S05]  /*06d0*/  EXIT ;  /* 0x000000000000794d */ /* 0x000fea0003800000 */
.L_x_16:
[----:B------:R-:W0:Y:S01]  /*06e0*/  S2R R5, SR_TID.X ;  /* 0x0000000000057919 */ /* 0x000e220000002100 */
[----:B------:R-:W-:Y:S02]  /*06f0*/  VIMNMX R7, PT, PT, R4, R3, PT ;  /* 0x0000000304077248 */ /* 0x000fe40003fe0100 */
[----:B0-----:R-:W-:-:S04]  /*0700*/  SHF.L.U32 R2, R5, 0x2, RZ ;  /* 0x0000000205027819 */ /* 0x001fc800000006ff */
[----:B------:R-:W-:-:S13]  /*0710*/  ISETP.GT.AND P0, PT, R7, R2, PT ;  /* 0x000000020700720c */ /* 0x000fda0003f04270 */
[----:B------:R-:W-:Y:S05]  /*0720*/  @!P0 EXIT ;  /* 0x000000000000894d */ /* 0x000fea0003800000 */
[----:B------:R-:W-:Y:S01]  /*0730*/  VIMNMX.U32 R4, PT, PT, R4, R3, PT ;  /* 0x0000000304047248 */ /* 0x000fe20003fe0000 */
[----:B------:R-:W0:Y:S06]  /*0740*/  LDCU UR4, c[0x0][0x360] ;  /* 0x00006c00ff0477ac */ /* 0x000e2c0008000800 */
.L_x_18:
[----:B------:R-:W-:-:S04]  /*0750*/  IMAD.WIDE R8, R5, 0x8, R12 ;  /* 0x0000000805087825 */ /* 0x000fc800078e020c */
[C---:B------:R-:W-:Y:S02]  /*0760*/  IMAD.WIDE R2, R5.reuse, 0x8, R14 ;  /* 0x0000000805027825 */ /* 0x040fe400078e020e */
[----:B------:R-:W2:Y:S04]  /*0770*/  LDG.E.64 R8, desc[UR6][R8.64] ;  /* 0x0000000608087981 */ /* 0x000ea8000c1e1b00 */
[----:B------:R-:W3:Y:S01]  /*0780*/  LDG.E.64 R6, desc[UR6][R2.64] ;  /* 0x0000000602067981 */ /* 0x000ee2000c1e1b00 */
[----:B0-----:R-:W-:Y:S01]  /*0790*/  IADD3 R5, PT, PT, R5, UR4, RZ ;  /* 0x0000000405057c10 */ /* 0x001fe2000fffe0ff */
[----:B--2---:R-:W-:Y:S01]  /*07a0*/  HADD2.F32 R10, -RZ, R9.H0_H0 ;  /* 0x20000009ff0a7230 */ /* 0x004fe20000004100 */
[----:B------:R-:W-:Y:S01]  /*07b0*/  SHF.R.U32.HI R16, RZ, 0x10, R9 ;  /* 0x00000010ff107819 */ /* 0x000fe20000011609 */
[----:B---3--:R-:W-:Y:S01]  /*07c0*/  HADD2.F32 R11, -RZ, R7.H0_H0 ;  /* 0x20000007ff0b7230 */ /* 0x008fe20000004100 */
[----:B------:R-:W-:-:S02]  /*07d0*/  SHF.R.U32.HI R17, RZ, 0x10, R7 ;  /* 0x00000010ff117819 */ /* 0x000fc40000011607 */
[----:B------:R-:W-:Y:S02]  /*07e0*/  SHF.R.U64 R7, R6, 0x10, R7 ;  /* 0x0000001006077819 */ /* 0x000fe40000001207 */
[-C--:B-----5:R-:W-:Y:S01]  /*07f0*/  FFMA.FTZ R11, R10, -R0.reuse, R11 ;  /* 0x800000000a0b7223 */ /* 0x0a0fe2000001000b */
[----:B------:R-:W-:Y:S01]  /*0800*/  HADD2.F32 R10, -RZ, R16.H0_H0 ;  /* 0x20000010ff0a7230 */ /* 0x000fe20000004100 */
[----:B------:R-:W-:Y:S01]  /*0810*/  SHF.R.U64 R16, R8, 0x10, R9 ;  /* 0x0000001008107819 */ /* 0x000fe20000001209 */
[----:B------:R-:W-:Y:S02]  /*0820*/  HADD2.F32 R17, -RZ, R17.H0_H0 ;  /* 0x20000011ff117230 */ /* 0x000fe40000004100 */
[----:B------:R-:W-:Y:S01]  /*0830*/  HADD2.F32 R7, -RZ, R7.H0_H0 ;  /* 0x20000007ff077230 */ /* 0x000fe20000004100 */
[----:B------:R-:W-:Y:S01]  /*0840*/  F2F.F16.F32 R11, R11 ;  /* 0x0000000b000b7304 */ /* 0x000fe20000200800 */
[----:B------:R-:W-:Y:S02]  /*0850*/  HADD2.F32 R8, -RZ, R8.H0_H0 ;  /* 0x20000008ff087230 */ /* 0x000fe40000004100 */
[----:B------:R-:W-:Y:S01]  /*0860*/  FFMA.FTZ R17, R10, -R0, R17 ;  /* 0x800000000a117223 */ /* 0x000fe20000010011 */
[----:B------:R-:W-:-:S05]  /*0870*/  HADD2.F32 R10, -RZ, R16.H0_H0 ;  /* 0x20000010ff0a7230 */ /* 0x000fca0000004100 */
[-C--:B------:R-:W-:Y:S01]  /*0880*/  FFMA.FTZ R10, R10, -R0.reuse, R7 ;  /* 0x800000000a0a7223 */ /* 0x080fe20000010007 */
[----:B------:R-:W-:Y:S01]  /*0890*/  HADD2.F32 R7, -RZ, R6.H0_H0 ;  /* 0x20000006ff077230 */ /* 0x000fe20000004100 */
[----:B------:R-:W0:Y:S04]  /*08a0*/  F2F.F16.F32 R16, R17 ;  /* 0x0000001100107304 */ /* 0x000e280000200800 */
[----:B------:R-:W-:-:S04]  /*08b0*/  FFMA.FTZ R8, R8, -R0, R7 ;  /* 0x8000000008087223 */ /* 0x000fc80000010007 */
[----:B------:R-:W1:Y:S01]  /*08c0*/  F2F.F16.F32 R6, R10 ;  /* 0x0000000a00067304 */ /* 0x000e620000200800 */
[----:B0-----:R-:W-:-:S07]  /*08d0*/  PRMT R11, R11, 0x5410, R16 ;  /* 0x000054100b0b7816 */ /* 0x001fce0000000010 */
[----:B------:R-:W0:Y:S01]  /*08e0*/  F2F.F16.F32 R9, R8 ;  /* 0x0000000800097304 */ /* 0x000e220000200800 */
[----:B-1----:R-:W-:-:S05]  /*08f0*/  IMAD.WIDE.U32 R6, R6, 0x10000, RZ ;  /* 0x0001000006067825 */ /* 0x002fca00078e00ff */
[----:B------:R-:W-:Y:S02]  /*0900*/  LOP3.LUT R7, R11, R7, RZ, 0xfc, !PT ;  /* 0x000000070b077212 */ /* 0x000fe400078efcff */
[----:B0-----:R-:W-:Y:S02]  /*0910*/  LOP3.LUT R6, R6, R9, RZ, 0xfc, !PT ;  /* 0x0000000906067212 */ /* 0x001fe400078efcff */
[----:B------:R-:W-:-:S03]  /*0920*/  SHF.L.U32 R9, R5, 0x2, RZ ;  /* 0x0000000205097819 */ /* 0x000fc600000006ff */
[----:B------:R1:W-:Y:S01]  /*0930*/  STG.E.64 desc[UR6][R2.64], R6 ;  /* 0x0000000602007986 */ /* 0x0003e2000c101b06 */
[----:B------:R-:W-:-:S13]  /*0940*/  ISETP.GE.AND P0, PT, R9, R4, PT ;  /* 0x000000040900720c */ /* 0x000fda0003f06270 */
[----:B-1----:R-:W-:Y:S05]  /*0950*/  @!P0 BRA `(.L_x_18) ;  /* 0xfffffffc007c8947 */ /* 0x002fea000383ffff */
[----:B------:R-:W-:Y:S05]  /*0960*/  EXIT ;  /* 0x000000000000794d */ /* 0x000fea0003800000 */
.L_x_19:
        /* <DEDUP_REMOVED lines=9> */
.L_x_190:


//--------------------- .text._Z25multi_tensor_apply_kernelI18TensorListMetadataILi2EE17LAMBStage2FunctorIfLi2EfEJPfS4_S4_fbEEvlPViT_T0_DpT1_ --------------------------
	.section	.text._Z25multi_tensor_apply_kernelI18TensorListMetadataILi2EE17LAMBStage2FunctorIfLi2EfEJPfS4_S4_fbEEvlPViT_T0_DpT1_,"ax",@progbits
	.align	128
        .global         _Z25multi_tensor_apply_kernelI18TensorListMetadataILi2EE17LAMBStage2FunctorIfLi2EfEJPfS4_S4_fbEEvlPViT_T0_DpT1_
        .type           _Z25multi_tensor_apply_kernelI18TensorListMetadataILi2EE17LAMBStage2FunctorIfLi2EfEJPfS4_S4_fbEEvlPViT_T0_DpT1_,@function
        .size           _Z25multi_tensor_apply_kernelI18TensorListMetadataILi2EE17LAMBStage2FunctorIfLi2EfEJPfS4_S4_fbEEvlPViT_T0_DpT1_,(.L_x_191 - _Z25multi_tensor_apply_kernelI18TensorListMetadataILi2EE17LAMBStage2FunctorIfLi2EfEJPfS4_S4_fbEEvlPViT_T0_DpT1_)
        .other          _Z25multi_tensor_apply_kernelI18TensorListMetadataILi2EE17LAMBStage2FunctorIfLi2EfEJPfS4_S4_fbEEvlPViT_T0_DpT1_,@"STO_CUDA_ENTRY STV_DEFAULT"
_Z25multi_tensor_apply_kernelI18TensorListMetadataILi2EE17LAMBStage2FunctorIfLi2EfEJPfS4_S4_fbEEvlPViT_T0_DpT1_:
.text._Z25multi_tensor_apply_kernelI18TensorListMetadataILi2EE17LAMBStage2FunctorIfLi2EfEJPfS4_S4_fbEEvlPViT_T0_DpT1_:
        /* <DEDUP_REMOVED lines=47> */
.L_x_20:
        /* <DEDUP_REMOVED lines=8> */
.L_x_22:
[----:B0-----:R-:W-:-:S05]  /*0370*/  VIADD R28, R2, UR4 ;  /* 0x00000004021c7c36 */ /* 0x001fca0008000000 */
[C---:B-1----:R-:W-:Y:S02]  /*0380*/  IADD3 R23, PT, PT, R28.reuse, UR5, RZ ;  /* 0x000000051c177c10 */ /* 0x042fe4000fffe0ff */
[-C--:B------:R-:W-:Y:S02]  /*0390*/  ISETP.GE.AND P0, PT, R28, R3.reuse, PT ;  /* 0x000000031c00720c */ /* 0x080fe40003f06270 */
[C---:B------:R-:W-:Y:S02]  /*03a0*/  IADD3 R29, PT, PT, R23.reuse, UR5, RZ ;  /* 0x00000005171d7c10 */ /* 0x040fe4000fffe0ff */
[-C--:B------:R-:W-:Y:S02]  /*03b0*/  ISETP.GE.AND P1, PT, R23, R3.reuse, PT ;  /* 0x000000031700720c */ /* 0x080fe40003f26270 */
[C---:B------:R-:W-:Y:S01]  /*03c0*/  ISETP.GE.AND P2, PT, R29.reuse, R3, PT ;  /* 0x000000031d00720c */ /* 0x040fe20003f46270 */
[----:B------:R-:W-:-:S05]  /*03d0*/  VIADD R4, R29, UR5 ;  /* 0x000000051d047c36 */ /* 0x000fca0008000000 */
[----:B------:R-:W-:Y:S01]  /*03e0*/  ISETP.GE.AND P3, PT, R4, R3, PT ;  /* 0x000000030400720c */ /* 0x000fe20003f66270 */
[----:B------:R-:W-:-:S04]  /*03f0*/  @!P0 IMAD.WIDE R20, R28, 0x4, R14 ;  /* 0x000000041c148825 */ /* 0x000fc800078e020e */
[C---:B------:R-:W-:Y:S01]  /*0400*/  @!P1 IMAD.WIDE R16, R23.reuse, 0x4, R14 ;  /* 0x0000000417109825 */ /* 0x040fe200078e020e */
[----:B------:R-:W2:Y:S03]  /*0410*/  @!P0 LDG.E R22, desc[UR6][R20.64] ;  /* 0x0000000614168981 */ /* 0x000ea6000c1e1900 */
[--C-:B------:R-:W-:Y:S01]  /*0420*/  @!P0 IMAD.WIDE R18, R28, 0x4, R12.reuse ;  /* 0x000000041c128825 */ /* 0x100fe200078e020c */
[----:B------:R0:W3:Y:S03]  /*0430*/  @!P1 LDG.E R10, desc[UR6][R16.64] ;  /* 0x00000006100a9981 */ /* 0x0000e6000c1e1900 */
[----:B------:R-:W-:Y:S01]  /*0440*/  @!P1 IMAD.WIDE R24, R23, 0x4, R12 ;  /* 0x0000000417189825 */ /* 0x000fe200078e020c */
[----:B------:R1:W2:Y:S03]  /*0450*/  @!P0 LDG.E R5, desc[UR6][R18.64] ;  /* 0x0000000612058981 */ /* 0x0002a6000c1e1900 */
[C---:B------:R-:W-:Y:S01]  /*0460*/  @!P2 IMAD.WIDE R26, R29.reuse, 0x4, R14 ;  /* 0x000000041d1aa825 */ /* 0x040fe200078e020e */
[----:B------:R4:W3:Y:S03]  /*0470*/  @!P1 LDG.E R9, desc[UR6][R24.64] ;  /* 0x0000000618099981 */ /* 0x0008e6000c1e1900 */
[----:B0-----:R-:W-:Y:S01]  /*0480*/  @!P2 IMAD.WIDE R16, R29, 0x4, R12 ;  /* 0x000000041d10a825 */ /* 0x001fe200078e020c */
[----:B------:R-:W3:Y:S03]  /*0490*/  @!P2 LDG.E R7, desc[UR6][R26.64] ;  /* 0x000000061a07a981 */ /* 0x000ee6000c1e1900 */
[C---:B-1----:R-:W-:Y:S01]  /*04a0*/  @!P3 IMAD.WIDE R18, R4.reuse, 0x4, R14 ;  /* 0x000000040412b825 */ /* 0x042fe200078e020e */
[----:B------:R-:W3:Y:S03]  /*04b0*/  @!P2 LDG.E R6, desc[UR6][R16.64] ;  /* 0x000000061006a981 */ /* 0x000ee6000c1e1900 */
[C---:B------:R-:W-:Y:S01]  /*04c0*/  @!P3 IMAD.WIDE R20, R4.reuse, 0x4, R12 ;  /* 0x000000040414b825 */ /* 0x040fe200078e020c */
[----:B------:R0:W3:Y:S04]  /*04d0*/  @!P3 LDG.E R11, desc[UR6][R18.64] ;  /* 0x00000006120bb981 */ /* 0x0000e8000c1e1900 */
[----:B------:R1:W3:Y:S01]  /*04e0*/  @!P3 LDG.E R8, desc[UR6][R20.64] ;  /* 0x000000061408b981 */ /* 0x0002e2000c1e1900 */
[----:B----4-:R-:W-:-:S04]  /*04f0*/  @!P3 IMAD.WIDE R24, R4, 0x4, R14 ;  /* 0x000000040418b825 */ /* 0x010fc800078e020e */
[----:B0-----:R-:W-:-:S04]  /*0500*/  @!P0 IMAD.WIDE R18, R28, 0x4, R14 ;  /* 0x000000041c128825 */ /* 0x001fc800078e020e */
[----:B-1----:R-:W-:-:S04]  /*0510*/  @!P1 IMAD.WIDE R20, R23, 0x4, R14 ;  /* 0x0000000417149825 */ /* 0x002fc800078e020e */
[----:B------:R-:W-:Y:S01]  /*0520*/  @!P2 IMAD.WIDE R28, R29, 0x4, R14 ;  /* 0x000000041d1ca825 */ /* 0x000fe200078e020e */
[----:B------:R-:W-:-:S03]  /*0530*/  ULEA UR4, UR5, UR4, 0x2 ;  /* 0x0000000405047291 */ /* 0x000fc6000f8e10ff */
[-C--:B--2--5:R-:W-:Y:S01]  /*0540*/  FFMA.FTZ R22, R5, -R0.reuse, R22 ;  /* 0x8000000005167223 */ /* 0x0a4fe20000010016 */
[----:B---3--:R-:W-:-:S04]  /*0550*/  FFMA.FTZ R10, R9, -R0, R10 ;  /* 0x80000000090a7223 */ /* 0x008fc8000001000a */
[----:B------:R2:W-:Y:S01]  /*0560*/  @!P0 STG.E desc[UR6][R18.64], R22 ;  /* 0x0000001612008986 */ /* 0x0005e2000c101906 */
[----:B------:R-:W-:-:S03]  /*0570*/  FFMA.FTZ R7, R6, -R0, R7 ;  /* 0x8000000006077223 */ /* 0x000fc60000010007 */
[----:B------:R2:W-:Y:S01]  /*0580*/  @!P1 STG.E desc[UR6][R20.64], R10 ;  /* 0x0000000a14009986 */ /* 0x0005e2000c101906 */
[----:B------:R-:W-:-:S03]  /*0590*/  FFMA.FTZ R11, R8, -R0, R11 ;  /* 0x80000000080b7223 */ /* 0x000fc6000001000b */
[----:B------:R2:W-:Y:S04]  /*05a0*/  @!P2 STG.E desc[UR6][R28.64], R7 ;  /* 0x000000071c00a986 */ /* 0x0005e8000c101906 */
[----:B------:R2:W-:Y:S01]  /*05b0*/  @!P3 STG.E desc[UR6][R24.64], R11 ;  /* 0x0000000b1800b986 */ /* 0x0005e2000c101906 */
[----:B------:R-:W-:-:S13]  /*05c0*/  ISETP.LE.AND P0, PT, R3, UR4, PT ;  /* 0x0000000403007c0c */ /* 0x000fda000bf03270 */
[----:B--2---:R-:W-:Y:S05]  /*05d0*/  @!P0 BRA `(.L_x_22) ;  /* 0xfffffffc00648947 */ /* 0x004fea000383ffff */
[----:B------:R-:W-:Y:S05]  /*05e0*/  EXIT ;  /* 0x000000000000794d */ /* 0x000fea0003800000 */
.L_x_21:
[----:B------:R-:W0:Y:S01]  /*05f0*/  S2R R19, SR_TID.X ;  /* 0x0000000000137919 */ /* 0x000e220000002100 */
[----:B------:R-:W-:Y:S02]  /*0600*/  VIMNMX R5, PT, PT, R4, R3, PT ;  /* 0x0000000304057248 */ /* 0x000fe40003fe0100 */
[----:B0-----:R-:W-:-:S04]  /*0610*/  SHF.L.U32 R2, R19, 0x2, RZ ;  /* 0x0000000213027819 */ /* 0x001fc800000006ff */
[----:B------:R-:W-:-:S13]  /*0620*/  ISETP.GT.AND P0, PT, R5, R2, PT ;  /* 0x000000020500720c */ /* 0x000fda0003f04270 */
[----:B------:R-:W-:Y:S05]  /*0630*/  @!P0 EXIT ;  /* 0x000000000000894d */ /* 0x000fea0003800000 */
[----:B------:R-:W-:Y:S01]  /*0640*/  VIMNMX.U32 R21, PT, PT, R4, R3, PT ;  /* 0x0000000304157248 */ /* 0x000fe20003fe0000 */
[----:B------:R-:W0:Y:S06]  /*0650*/  LDCU UR4, c[0x0][0x360] ;  /* 0x00006c00ff0477ac */ /* 0x000e2c0008000800 */
.L_x_23:
[----:B------:R-:W-:-:S04]  /*0660*/  IMAD.WIDE R16, R19, 0x10, R12 ;  /* 0x0000001013107825 */ /* 0x000fc800078e020c */
[C---:B-1----:R-:W-:Y:S01]  /*0670*/  IMAD.WIDE R2, R19.reuse, 0x10, R14 ;  /* 0x0000001013027825 */ /* 0x042fe200078e020e */
[----:B------:R-:W2:Y:S04]  /*0680*/  LDG.E.128 R4, desc[UR6][R16.64] ;  /* 0x0000000610047981 */ /* 0x000ea8000c1e1d00 */
[----:B------:R-:W2:Y:S01]  /*0690*/  LDG.E.128 R8, desc[UR6][R2.64] ;  /* 0x0000000602087981 */ /* 0x000ea2000c1e1d00 */
[----:B0-----:R-:W-:Y:S01]  /*06a0*/  IADD3 R19, PT, PT, R19, UR4, RZ ;  /* 0x0000000413137c10 */ /* 0x001fe2000fffe0ff */
[-C--:B--2--5:R-:W-:Y:S01]  /*06b0*/  FFMA.FTZ R4, R4, -R0.reuse, R8 ;  /* 0x8000000004047223 */ /* 0x0a4fe20000010008 */
[-C--:B------:R-:W-:Y:S01]  /*06c0*/  FFMA.FTZ R5, R5, -R0.reuse, R9 ;  /* 0x8000000005057223 */ /* 0x080fe20000010009 */
[-C--:B------:R-:W-:Y:S01]  /*06d0*/  FFMA.FTZ R6, R6, -R0.reuse, R10 ;  /* 0x8000000006067223 */ /* 0x080fe2000001000a */
[----:B------:R-:W-:Y:S01]  /*06e0*/  FFMA.FTZ R7, R7, -R0, R11 ;  /* 0x8000000007077223 */ /* 0x000fe2000001000b */
[----:B------:R-:W-:-:S04]  /*06f0*/  SHF.L.U32 R8, R19, 0x2, RZ ;  /* 0x0000000213087819 */ /* 0x000fc800000006ff */
[----:B------:R1:W-:Y:S01]  /*0700*/  STG.E.128 desc[UR6][R2.64], R4 ;  /* 0x0000000402007986 */ /* 0x0003e2000c101d06 */
[----:B------:R-:W-:-:S13]  /*0710*/  ISETP.GE.AND P0, PT, R8, R21, PT ;  /* 0x000000150800720c */ /* 0x000fda0003f06270 */
[----:B------:R-:W-:Y:S05]  /*0720*/  @!P0 BRA `(.L_x_23) ;  /* 0xfffffffc00cc8947 */ /* 0x000fea000383ffff */
[----:B------:R-:W-:Y:S05]  /*0730*/  EXIT ;  /* 0x000000000000794d */ /* 0x000fea0003800000 */
.L_x_24:
        /* <DEDUP_REMOVED lines=12> */
.L_x_191:


//--------------------- .text._Z25multi_tensor_apply_kernelI18TensorListMetadataILi4EE17LAMBStage1FunctorIN3c108BFloat16EfEJfffPiif10adamMode_tfPfS8_S8_S8_EEvlPViT_T0_DpT1_ --------------------------
	.section	.text._Z25multi_tensor_apply_kernelI18TensorListMetadataILi4EE17LAMBStage1FunctorIN3c108BFloat16EfEJfffPiif10adamMode_tfPfS8_S8_S8_EEvlPViT_T0_DpT1_,"ax",@progbits
	.align	128
        .global         _Z25multi_tensor_apply_kernelI18TensorListMetadataILi4EE17LAMBStage1FunctorIN3c108BFloat16EfEJfffPiif10adamMode_tfPfS8_S8_S8_EEvlPViT_T0_DpT1_
        .type           _Z25multi_tensor_apply_kernelI18TensorListMetadataILi4EE17LAMBStage1FunctorIN3c108BFloat16EfEJfffPiif10adamMode_tfPfS8_S8_S8_EEvlPViT_T0_DpT1_,@function
        .size           _Z25multi_tensor_apply_kernelI18TensorListMetadataILi4EE17LAMBStage1FunctorIN3c108BFloat16EfEJfffPiif10adamMode_tfPfS8_S8_S8_EEvlPViT_T0_DpT1_,(.L_x_183 - _Z25multi_tensor_apply_kernelI18TensorListMetadataILi4EE17LAMBStage1FunctorIN3c108BFloat16EfEJfffPiif10adamMode_tfPfS8_S8_S8_EEvlPViT_T0_DpT1_)
        .other          _Z25multi_tensor_apply_kernelI18TensorListMetadataILi4EE17LAMBStage1FunctorIN3c108BFloat16EfEJfffPiif10adamMode_tfPfS8_S8_S8_EEvlPViT_T0_DpT1_,@"STO_CUDA_ENTRY STV_DEFAULT"
_Z25multi_tensor_apply_kernelI18TensorListMetadataILi4EE17LAMBStage1FunctorIN3c108BFloat16EfEJfffPiif10adamMode_tfPfS8_S8_S8_EEvlPViT_T0_DpT1_:
.text._Z25multi_tensor_apply_kernelI18TensorListMetadataILi4EE17LAMBStage1FunctorIN3c108BFloat16EfEJfffPiif10adamMode_tfPfS8_S8_S8_EEvlPViT_T0_DpT1_:
[----:B------:R-:W-:Y:S08]  /*0000*/  LDC R1, c[0x0][0x37c] ;  /* 0x0000df00ff017b82 */ /* 0x000ff00000000800 */
[----:B------:R-:W0:Y:S01]  /*0010*/  LDC.64 R2, c[0x0][0x388] ;  /* 0x0000e200ff027b82 */ /* 0x000e220000000a00 */
[----:B------:R-:W0:Y:S02]  /*0020*/  LDCU.64 UR6, c[0x0][0x358] ;  /* 0x00006b00ff0677ac */ /* 0x000e240008000a00 */
[----:B0-----:R-:W2:Y:S02]  /*0030*/  LDG.E.STRONG.SYS R2, desc[UR6][R2.64] ;  /* 0x0000000602027981 */ /* 0x001ea4000c1f5900 */
[----:B--2---:R-:W-:-:S13]  /*0040*/  ISETP.NE.AND P0, PT, R2, RZ, PT ;  /* 0x000000ff0200720c */ /* 0x004fda0003f05270 */
[----:B------:R-:W-:Y:S05]  /*0050*/  @P0 EXIT ;  /* 0x000000000000094d */ /* 0x000fea0003800000 */
[----:B------:R-:W0:Y:S01]  /*0060*/  LDCU UR4, c[0x0][0xf90] ;  /* 0x0001f200ff0477ac */ /* 0x000e220008000800 */
[----:B------:R-:W-:Y:S01]  /*0070*/  HFMA2 R0, -RZ, RZ, 1.875, 0 ;  /* 0x3f800000ff007431 */ /* 0x000fe200000001ff */
[----:B------:R-:W-:Y:S01]  /*0080*/  MOV R2, 0x3f800000 ;  /* 0x3f80000000027802 */ /* 0x000fe20000000f00 */
[----:B0-----:R-:W-:-:S09]  /*0090*/  UISETP.NE.AND UP0, UPT, UR4, 0x1, UPT ;  /* 0x000000010400788c */ /* 0x001fd2000bf05270 */
[----:B------:R-:W-:Y:S05]  /*00a0*/  BRA.U UP0, `(.L_x_25) ;  /* 0x0000000500d87547 */ /* 0x000fea000b800000 */
[----:B------:R-:W0:Y:S08]  /*00b0*/  LDC.64 R10, c[0x0][0xf88] ;  /* 0x0003e200ff0a7b82 */ /* 0x000e300000000a00 */
[----:B------:R-:W1:Y:S01]  /*00c0*/  LDC R8, c[0x0][0xf7c] ;  /* 0x0003df00ff087b82 */ /* 0x000e620000000800 */
[----:B0-----:R-:W2:Y:S01]  /*00d0*/  LDG.E R2, desc[UR6][R10.64] ;  /* 0x000000060a027981 */ /* 0x001ea2000c1e1900 */
[----:B------:R-:W-:Y:S01]  /*00e0*/  MOV R4, 0x1f0 ;  /* 0x000001f000047802 */ /* 0x000fe20000000f00 */
[----:B-1----:R-:W-:-:S06]  /*00f0*/  FMUL.FTZ R8, R8, 1 ;  /* 0x3f80000008087820 */ /* 0x002fcc0000410000 */
[----:B------:R-:W0:Y:S02]  /*0100*/  F2F.F64.F32 R8, R8 ;  /* 0x0000000800087310 */ /* 0x000e240000201800 */
[----:B0-----:R-:W-:-:S10]  /*0110*/  DADD R32, -RZ, |R8| ;  /* 0x00000000ff207229 */ /* 0x001fd40000000508 */
[----:B------:R-:W-:Y:S01]  /*0120*/  MOV R28, R32 ;  /* 0x00000020001c7202 */ /* 0x000fe20000000f00 */
[----:B--2---:R-:W0:Y:S02]  /*0130*/  I2F.F64 R6, R2 ;  /* 0x0000000200067312 */ /* 0x004e240000201c00 */
[----:B0-----:R-:W-:Y:S02]  /*0140*/  SHF.R.U32.HI R0, RZ, 0x14, R7 ;  /* 0x00000014ff007819 */ /* 0x001fe40000011607 */
[----:B------:R-:W-:Y:S02]  /*0150*/  MOV R32, R6 ;  /* 0x0000000600207202 */ /* 0x000fe40000000f00 */
[----:B------:R-:W-:Y:S02]  /*0160*/  LOP3.LUT R0, R0, 0x7ff, RZ, 0xc0, !PT ;  /* 0x000007ff00007812 */ /* 0x000fe400078ec0ff */
[----:B------:R-:W-:Y:S02]  /*0170*/  MOV R35, R7 ;  /* 0x0000000700237202 */ /* 0x000fe40000000f00 */
[----:B------:R-:W-:-:S04]  /*0180*/  IADD3 R5, PT, PT, R0, -0x3f4, RZ ;  /* 0xfffffc0c00057810 */ /* 0x000fc80007ffe0ff */
[CC--:B------:R-:W-:Y:S02]  /*0190*/  SHF.L.U32 R3, R6.reuse, R5.reuse, RZ ;  /* 0x0000000506037219 */ /* 0x0c0fe400000006ff */
[----:B------:R-:W-:Y:S02]  /*01a0*/  SHF.L.U64.HI R5, R6, R5, R7 ;  /* 0x0000000506057219 */ /* 0x000fe40000010207 */
[----:B------:R-:W-:-:S04]  /*01b0*/  ISETP.NE.U32.AND P0, PT, R3, RZ, PT ;  /* 0x000000ff0300720c */ /* 0x000fc80003f05070 */
[----:B------:R-:W-:-:S04]  /*01c0*/  ISETP.NE.AND.EX P0, PT, R5, -0x80000000, PT, P0 ;  /* 0x800000000500780c */ /* 0x000fc80003f05300 */
[----:B------:R-:W-:-:S13]  /*01d0*/  PLOP3.LUT P0, PT, P0, PT, PT, 0x8, 0x80 ;  /* 0x000000000080781c */ /* 0x000fda000070e170 */
[----:B------:R-:W-:Y:S05]  /*01e0*/  CALL.REL.NOINC `($_Z25multi_tensor_apply_kernelI18TensorListMetadataILi4EE17LAMBStage1FunctorIN3c108BFloat16EfEJfffPiif10adamMode_tfPfS8_S8_S8_EEvlPViT_T0_DpT1_$__internal_accurate_pow) ;  /* 0x0000003c00b87944 */ /* 0x000fea0003c00000 */
[----:B------:R-:W0:Y:S01]  /*01f0*/  LDC R4, c[0x0][0xf7c] ;  /* 0x0003df00ff047b82 */ /* 0x000e220000000800 */
[----:B------:R-:W-:Y:S01]  /*0200*/  DADD R12, R8, R6 ;  /* 0x00000000080c7229 */ /* 0x000fe20000000006 */
[----:B------:R-:W-:Y:S01]  /*0210*/  ISETP.GE.AND P3, PT, R9, RZ, PT ;  /* 0x000000ff0900720c */ /* 0x000fe20003f66270 */
[----:B------:R-:W-:Y:S01]  /*0220*/  DADD R14, -RZ, -R10 ;  /* 0x00000000ff0e7229 */ /* 0x000fe2000000090a */
[----:B------:R-:W-:-:S07]  /*0230*/  PLOP3.LUT P1, PT, P0, PT, PT, 0x80, 0x8 ;  /* 0x000000000008781c */ /* 0x000fce000072f070 */
[----:B------:R-:W-:Y:S02]  /*0240*/  LOP3.LUT R12, R13, 0x7ff00000, RZ, 0xc0, !PT ;  /* 0x7ff000000d0c7812 */ /* 0x000fe400078ec0ff */
[-C--:B------:R-:W-:Y:S02]  /*0250*/  FSEL R13, R14, R10.reuse, P0 ;  /* 0x0000000a0e0d7208 */ /* 0x080fe40000000000 */
[-C--:B------:R-:W-:Y:S02]  /*0260*/  FSEL R14, R15, R11.reuse, P0 ;  /* 0x0000000b0f0e7208 */ /* 0x080fe40000000000 */
[----:B------:R-:W-:Y:S02]  /*0270*/  ISETP.NE.AND P2, PT, R12, 0x7ff00000, PT ;  /* 0x7ff000000c00780c */ /* 0x000fe40003f45270 */
[----:B------:R-:W-:Y:S02]  /*0280*/  FSEL R10, R13, R10, !P3 ;  /* 0x0000000a0d0a7208 */ /* 0x000fe40005800000 */
[----:B------:R-:W-:-:S02]  /*0290*/  FSEL R11, R14, R11, !P3 ;  /* 0x0000000b0e0b7208 */ /* 0x000fc40005800000 */
[----:B0-----:R-:W-:-:S13]  /*02a0*/  FSETP.NEU.FTZ.AND P4, PT, R4, RZ, PT ;  /* 0x000000ff0400720b */ /* 0x001fda0003f9d000 */
[----:B------:R-:W-:Y:S05]  /*02b0*/  @P4 BRA `(.L_x_26) ;  /* 0x00000000001c4947 */ /* 0x000fea0003800000 */
[----:B------:R-:W-:Y:S02]  /*02c0*/  ISETP.NE.U32.AND P1, PT, R3, RZ, PT ;  /* 0x000000ff0300720c */ /* 0x000fe40003f25070 */
[----:B------:R-:W-:Y:S02]  /*02d0*/  ISETP.GE.AND P4, PT, R7, RZ, PT ;  /* 0x000000ff0700720c */ /* 0x000fe40003f86270 */
[----:B------:R-:W-:Y:S02]  /*02e0*/  ISETP.NE.AND.EX P1, PT, R5, -0x80000000, PT, P1 ;  /* 0x800000000500780c */ /* 0x000fe40003f25310 */
[----:B------:R-:W-:-:S11]  /*02f0*/  MOV R10, RZ ;  /* 0x000000ff000a7202 */ /* 0x000fd60000000f00 */
[----:B------:R-:W-:-:S06]  /*0300*/  DSETP.NEU.AND P1, PT, |R6|, 0.5, !P1 ;  /* 0x3fe000000600742a */ /* 0x000fcc0004f2d200 */
[----:B------:R-:W-:-:S04]  /*0310*/  SEL R11, R9, RZ, P1 ;  /* 0x000000ff090b7207 */ /* 0x000fc80000800000 */
[----:B------:R-:W-:-:S07]  /*0320*/  @!P4 LOP3.LUT R11, R11, 0x7ff00000, RZ, 0xfc, !PT ;  /* 0x7ff000000b0bc812 */ /* 0x000fce00078efcff */
.L_x_26:
[----:B------:R-:W-:Y:S05]  /*0330*/  @P2 BRA `(.L_x_27) ;  /* 0x0000000000342947 */ /* 0x000fea0003800000 */
[----:B------:R-:W-:-:S13]  /*0340*/  FSETP.NAN.FTZ.AND P2, PT, R4, R4, PT ;  /* 0x000000040400720b */ /* 0x000fda0003f58000 */
[----:B------:R-:W-:Y:S01]  /*0350*/  @P2 DADD R10, R8, R6 ;  /* 0x00000000080a2229 */ /* 0x000fe20000000006 */
[----:B------:R-:W-:Y:S10]  /*0360*/  @P2 BRA `(.L_x_27) ;  /* 0x0000000000282947 */ /* 0x000ff40003800000 */
[----:B------:R-:W-:-:S14]  /*0370*/  DSETP.NEU.AND P2, PT, |R8|, +INF , PT ;  /* 0x7ff000000800742a */ /* 0x000fdc0003f4d200 */
[----:B------:R-:W-:Y:S05]  /*0380*/  @P2 BRA `(.L_x_27) ;  /* 0x0000000000202947 */ /* 0x000fea0003800000 */
[C---:B------:R-:W-:Y:S02]  /*0390*/  ISETP.GE.AND P2, PT, R7.reuse, RZ, PT ;  /* 0x000000ff0700720c */ /* 0x040fe40003f46270 */
[----:B------:R-:W-:Y:S02]  /*03a0*/  LOP3.LUT R0, R7, 0x7fffffff, RZ, 0xc0, !PT ;  /* 0x7fffffff07007812 */ /* 0x000fe400078ec0ff */
[----:B------:R-:W-:Y:S02]  /*03b0*/  SEL R11, RZ, 0x7ff00000, !P2 ;  /* 0x7ff00000ff0b7807 */ /* 0x000fe40005000000 */
[----:B------:R-:W-:Y:S02]  /*03c0*/  ISETP.NE.AND P2, PT, R0, 0x3fe00000, PT ;  /* 0x3fe000000000780c */ /* 0x000fe40003f45270 */
[----:B------:R-:W-:Y:S02]  /*03d0*/  IADD3 R0, PT, PT, R11, -0x80000000, RZ ;  /* 0x800000000b007810 */ /* 0x000fe40007ffe0ff */
[----:B------:R-:W-:-:S02]  /*03e0*/  MOV R10, RZ ;  /* 0x000000ff000a7202 */ /* 0x000fc40000000f00 */
[----:B------:R-:W-:-:S04]  /*03f0*/  SEL R0, R0, R11, P2 ;  /* 0x0000000b00007207 */ /* 0x000fc80001000000 */
[----:B------:R-:W-:-:S07]  /*0400*/  @!P3 SEL R11, R0, R11, P1 ;  /* 0x0000000b000bb207 */ /* 0x000fce0000800000 */
.L_x_27:
[----:B------:R-:W0:Y:S01]  /*0410*/  LDC R8, c[0x0][0xf80] ;  /* 0x0003e000ff087b82 */ /* 0x000e220000000800 */
[----:B------:R-:W-:Y:S01]  /*0420*/  DADD R10, -R10, 1 ;  /* 0x3ff000000a0a7429 */ /* 0x000fe20000000100 */
[----:B------:R-:W-:Y:S01]  /*0430*/  UMOV UR4, 0xf0000000 ;  /* 0xf000000000047882 */ /* 0x000fe20000000000 */
[----:B------:R-:W-:Y:S01]  /*0440*/  UMOV UR5, 0x380fffff ;  /* 0x380fffff00057882 */ /* 0x000fe20000000000 */
[----:B------:R-:W-:Y:S02]  /*0450*/  ISETP.NE.AND P3, PT, R2, RZ, PT ;  /* 0x000000ff0200720c */ /* 0x000fe40003f65270 */
[----:B------:R-:W-:Y:S01]  /*0460*/  ISETP.NE.U32.AND P1, PT, R3, RZ, PT ;  /* 0x000000ff0300720c */ /* 0x000fe20003f25070 */
[----:B------:R-:W1:Y:S01]  /*0470*/  F2F.F32.F64 R0, R10 ;  /* 0x0000000a00007310 */ /* 0x000e620000301000 */
[----:B------:R-:W-:Y:S01]  /*0480*/  MOV R35, R7 ;  /* 0x0000000700237202 */ /* 0x000fe20000000f00 */
[----:B------:R-:W-:Y:S01]  /*0490*/  DSETP.GEU.AND P2, PT, |R10|, UR4, PT ;  /* 0x000000040a007e2a */ /* 0x000fe2000bf4e200 */
[----:B------:R-:W-:-:S13]  /*04a0*/  ISETP.NE.AND.EX P1, PT, R5, -0x80000000, PT, P1 ;  /* 0x800000000500780c */ /* 0x000fda0003f25310 */
[----:B-1----:R-:W-:Y:S01]  /*04b0*/  @!P2 FMUL R0, R0, 1.175494350822287508e-38 ;  /* 0x008000000000a820 */ /* 0x002fe20000400000 */
[----:B0-----:R-:W-:Y:S01]  /*04c0*/  FMUL.FTZ R8, R8, 1 ;  /* 0x3f80000008087820 */ /* 0x001fe20000410000 */
[----:B------:R-:W-:Y:S02]  /*04d0*/  FSETP.NEU.FTZ.AND P2, PT, R4, 1, PT ;  /* 0x3f8000000400780b */ /* 0x000fe40003f5d000 */
[----:B------:R-:W-:Y:S02]  /*04e0*/  MOV R4, 0x560 ;  /* 0x0000056000047802 */ /* 0x000fe40000000f00 */
[----:B------:R-:W-:Y:S01]  /*04f0*/  FSEL R0, R0, RZ, P3 ;  /* 0x000000ff00007208 */ /* 0x000fe20001800000 */
[----:B------:R-:W0:Y:S03]  /*0500*/  F2F.F64.F32 R8, R8 ;  /* 0x0000000800087310 */ /* 0x000e260000201800 */
[----:B------:R-:W-:Y:S01]  /*0510*/  FSEL R0, R0, RZ, P2 ;  /* 0x000000ff00007208 */ /* 0x000fe20001000000 */
[----:B0-----:R-:W-:-:S10]  /*0520*/  DADD R32, -RZ, |R8| ;  /* 0x00000000ff207229 */ /* 0x001fd40000000508 */
[----:B------:R-:W-:Y:S02]  /*0530*/  MOV R28, R32 ;  /* 0x00000020001c7202 */ /* 0x000fe40000000f00 */
[----:B------:R-:W-:-:S07]  /*0540*/  MOV R32, R6 ;  /* 0x0000000600207202 */ /* 0x000fce0000000f00 */
[----:B------:R-:W-:Y:S05]  /*0550*/  CALL.REL.NOINC `($_Z25multi_tensor_apply_kernelI18TensorListMetadataILi4EE17LAMBStage1FunctorIN3c108BFloat16EfEJfffPiif10adamMode_tfPfS8_S8_S8_EEvlPViT_T0_DpT1_$__internal_accurate_pow) ;  /* 0x0000003800dc7944 */ /* 0x000fea0003c00000 */
[----:B------:R-:W0:Y:S01]  /*0560*/  LDC R16, c[0x0][0xf80] ;  /* 0x0003e000ff107b82 */ /* 0x000e220000000800 */
[----:B------:R-:W-:Y:S01]  /*0570*/  DADD R12, R6, R8 ;  /* 0x00000000060c7229 */ /* 0x000fe20000000008 */
[----:B------:R-:W-:Y:S01]  /*0580*/  ISETP.GE.AND P2, PT, R9, RZ, PT ;  /* 0x000000ff0900720c */ /* 0x000fe20003f46270 */
[----:B------:R-:W-:-:S08]  /*0590*/  DADD R14, -RZ, -R10 ;  /* 0x00000000ff0e7229 */ /* 0x000fd0000000090a */
[----:B------:R-:W-:Y:S02]  /*05a0*/  LOP3.LUT R12, R13, 0x7ff00000, RZ, 0xc0, !PT ;  /* 0x7ff000000d0c7812 */ /* 0x000fe400078ec0ff */
[-C--:B------:R-:W-:Y:S02]  /*05b0*/  FSEL R13, R14, R10.reuse, !P1 ;  /* 0x0000000a0e0d7208 */ /* 0x080fe40004800000 */
[-C--:B------:R-:W-:Y:S02]  /*05c0*/  FSEL R14, R15, R11.reuse, !P1 ;  /* 0x0000000b0f0e7208 */ /* 0x080fe40004800000 */
        /* <DEDUP_REMOVED lines=12> */
.L_x_28:
        /* <DEDUP_REMOVED lines=14> */
.L_x_29:
[----:B------:R-:W-:Y:S01]  /*0770*/  DADD R10, -R10, 1 ;  /* 0x3ff000000a0a7429 */ /* 0x000fe20000000100 */
[----:B------:R-:W-:Y:S01]  /*0780*/  UMOV UR4, 0xf0000000 ;  /* 0xf000000000047882 */ /* 0x000fe20000000000 */
[----:B------:R-:W-:Y:S01]  /*0790*/  UMOV UR5, 0x380fffff ;  /* 0x380fffff00057882 */ /* 0x000fe20000000000 */
[----:B------:R-:W-:-:S03]  /*07a0*/  ISETP.NE.AND P1, PT, R2, RZ, PT ;  /* 0x000000ff0200720c */ /* 0x000fc60003f25270 */
[----:B------:R-:W0:Y:S02]  /*07b0*/  F2F.F32.F64 R3, R10 ;  /* 0x0000000a00037310 */ /* 0x000e240000301000 */
[----:B------:R-:W-:-:S14]  /*07c0*/  DSETP.GEU.AND P0, PT, |R10|, UR4, PT ;  /* 0x000000040a007e2a */ /* 0x000fdc000bf0e200 */
[----:B0-----:R-:W-:Y:S01]  /*07d0*/  @!P0 FMUL R3, R3, 1.175494350822287508e-38 ;  /* 0x0080000003038820 */ /* 0x001fe20000400000 */
[----:B------:R-:W-:-:S04]  /*07e0*/  FSETP.NEU.FTZ.AND P0, PT, R16, 1, PT ;  /* 0x3f8000001000780b */ /* 0x000fc80003f1d000 */
[----:B------:R-:W-:-:S04]  /*07f0*/  FSEL R2, R3, RZ, P1 ;  /* 0x000000ff03027208 */ /* 0x000fc80000800000 */
[----:B------:R-:W-:-:S07]  /*0800*/  FSEL R2, R2, RZ, P0 ;  /* 0x000000ff02027208 */ /* 0x000fce0000000000 */
.L_x_25:
[----:B------:R-:W0:Y:S08]  /*0810*/  LDC.64 R4, c[0x0][0xfa0] ;  /* 0x0003e800ff047b82 */ /* 0x000e300000000a00 */
[----:B------:R-:W1:Y:S01]  /*0820*/  LDC.64 R6, c[0x0][0xfa8] ;  /* 0x0003ea00ff067b82 */ /* 0x000e620000000a00 */
[----:B------:R-:W2:Y:S01]  /*0830*/  S2R R9, SR_CTAID.X ;  /* 0x0000000000097919 */ /* 0x000ea20000002500 */
[----:B------:R-:W-:-:S06]  /*0840*/  MOV R12, 0x10 ;  /* 0x00000010000c7802 */ /* 0x000fcc0000000f00 */
[----:B------:R-:W3:Y:S01]  /*0850*/  LDC R11, c[0x0][0x380] ;  /* 0x0000e000ff0b7b82 */ /* 0x000ee20000000800 */
[----:B0-----:R0:W4:Y:S04]  /*0860*/  LDG.E R5, desc[UR6][R4.64] ;  /* 0x0000000604057981 */ /* 0x001128000c1e1900 */
[----:B-1----:R1:W4:Y:S03]  /*0870*/  LDG.E R10, desc[UR6][R6.64] ;  /* 0x00000006060a7981 */ /* 0x002326000c1e1900 */
[----:B--2---:R-:W2:Y:S01]  /*0880*/  LDC.U8 R3, c[0x0][R9+0x930] ;  /* 0x00024c0009037b82 */ /* 0x004ea20000000000 */
[----:B------:R-:W-:-:S05]  /*0890*/  IADD3 R8, PT, PT, R9, 0x10, RZ ;  /* 0x0000001009087810 */ /* 0x000fca0007ffe0ff */
[----:B------:R-:W-:-:S06]  /*08a0*/  IMAD R8, R9, 0x3, R8 ;  /* 0x0000000309087824 */ /* 0x000fcc00078e0208 */
[----:B------:R-:W3:Y:S01]  /*08b0*/  LDC R8, c[0x0][R8+0xa60] ;  /* 0x0002980008087b82 */ /* 0x000ee20000000800 */
[----:B--2---:R-:W-:-:S07]  /*08c0*/  LEA R3, R3, R12, 0x3 ;  /* 0x0000000c03037211 */ /* 0x004fce00078e18ff */
[----:B------:R-:W2:Y:S08]  /*08d0*/  LDC.64 R32, c[0x0][R3+0x380] ;  /* 0x0000e00003207b82 */ /* 0x000eb00000000a00 */
[----:B------:R-:W5:Y:S01]  /*08e0*/  LDC.64 R22, c[0x0][R3+0x4a0] ;  /* 0x0001280003167b82 */ /* 0x000f620000000a00 */
[----:B---3--:R-:W-:-:S07]  /*08f0*/  IMAD R9, R8, R11, RZ ;  /* 0x0000000b08097224 */ /* 0x008fce00078e02ff */
[----:B0-----:R-:W0:Y:S08]  /*0900*/  LDC R4, c[0x0][R3+0x800] ;  /* 0x0002000003047b82 */ /* 0x001e300000000800 */
[----:B------:R3:W3:Y:S01]  /*0910*/  LDC.64 R20, c[0x0][R3+0x5c0] ;  /* 0x0001700003147b82 */ /* 0x0006e20000000a00 */
[----:B--2---:R-:W-:-:S03]  /*0920*/  IMAD.WIDE R32, R9, 0x2, R32 ;  /* 0x0000000209207825 */ /* 0x004fc600078e0220 */
[----:B------:R-:W-:-:S04]  /*0930*/  LOP3.LUT P4, RZ, R32, 0x7, RZ, 0xc0, !PT ;  /* 0x0000000720ff7812 */ /* 0x000fc8000788c0ff */
[----:B-1----:R3:W1:Y:S01]  /*0940*/  LDC.64 R6, c[0x0][R3+0x6e0] ;  /* 0x0001b80003067b82 */ /* 0x0026620000000a00 */
[----:B-----5:R-:W-:-:S03]  /*0950*/  IMAD.WIDE R22, R9, 0x4, R22 ;  /* 0x0000000409167825 */ /* 0x020fc600078e0216 */
[----:B------:R-:W-:Y:S02]  /*0960*/  LOP3.LUT P5, RZ, R22, 0xf, RZ, 0xc0, !PT ;  /* 0x0000000f16ff7812 */ /* 0x000fe400078ac0ff */
[----:B0-----:R-:W-:Y:S02]  /*0970*/  IADD3 R4, PT, PT, R4, -R9, RZ ;  /* 0x8000000904047210 */ /* 0x001fe40007ffe0ff */
[----:B---3--:R-:W-:Y:S02]  /*0980*/  MOV R3, 0x3f800000 ;  /* 0x3f80000000037802 */ /* 0x008fe40000000f00 */
[----:B------:R-:W-:Y:S01]  /*0990*/  LOP3.LUT P2, RZ, R4, 0x3, R11, 0xc8, !PT ;  /* 0x0000000304ff7812 */ /* 0x000fe2000784c80b */
[----:B------:R-:W-:-:S03]  /*09a0*/  IMAD.WIDE R20, R9, 0x4, R20 ;  /* 0x0000000409147825 */ /* 0x000fc600078e0214 */
[----:B------:R-:W-:Y:S02]  /*09b0*/  PLOP3.LUT P2, PT, P5, P2, P4, 0x1, 0x0 ;  /* 0x000000000000781c */ /* 0x000fe40002f44041 */
[----:B------:R-:W-:Y:S01]  /*09c0*/  LOP3.LUT P0, RZ, R20, 0xf, RZ, 0xc0, !PT ;  /* 0x0000000f14ff7812 */ /* 0x000fe2000780c0ff */
[----:B-1----:R-:W-:-:S03]  /*09d0*/  IMAD.WIDE R6, R9, 0x4, R6 ;  /* 0x0000000409067825 */ /* 0x002fc600078e0206 */
[----:B------:R-:W-:-:S04]  /*09e0*/  LOP3.LUT P1, RZ, R6, 0xf, RZ, 0xc0, !PT ;  /* 0x0000000f06ff7812 */ /* 0x000fc8000782c0ff */
[----:B------:R-:W-:Y:S02]  /*09f0*/  PLOP3.LUT P0, PT, P1, P2, P0, 0x4, 0x0 ;  /* 0x000000000000781c */ /* 0x000fe40000f04004 */
[----:B----4-:R-:W-:-:S13]  /*0a00*/  FSETP.GT.FTZ.AND P3, PT, R5, R10, PT ;  /* 0x0000000a0500720b */ /* 0x010fda0003f74000 */
[----:B------:R-:W0:Y:S02]  /*0a10*/  @P3 MUFU.RCP R10, R10 ;  /* 0x0000000a000a3308 */ /* 0x000e240000001000 */
[----:B0-----:R-:W-:Y:S01]  /*0a20*/  @P3 FMUL.FTZ R3, R5, R10 ;  /* 0x0000000a05033220 */ /* 0x001fe20000410000 */
[----:B------:R-:W-:Y:S06]  /*0a30*/  @P0 BRA `(.L_x_30) ;  /* 0x0000002800e80947 */ /* 0x000fec0003800000 */
[----:B------:R-:W-:-:S04]  /*0a40*/  VIMNMX R5, PT, PT, R4, R11, PT ;  /* 0x0000000b04057248 */ /* 0x000fc80003fe0100 */
[----:B------:R-:W-:-:S13]  /*0a50*/  ISETP.GE.AND P0, PT, R5, 0x1, PT ;  /* 0x000000010500780c */ /* 0x000fda0003f06270 */
[----:B------:R-:W-:Y:S05]  /*0a60*/  @!P0 EXIT ;  /* 0x000000000000894d */ /* 0x000fea0003800000 */
[----:B------:R-:W0:Y:S01]  /*0a70*/  LDCU UR4, c[0x0][0xf9c] ;  /* 0x0001f380ff0477ac */ /* 0x000e220008000800 */
[----:B------:R-:W-:Y:S01]  /*0a80*/  VIMNMX.U32 R4, PT, PT, R4, R11, PT ;  /* 0x0000000b04047248 */ /* 0x000fe20003fe0000 */
[----:B------:R-:W1:Y:S01]  /*0a90*/  LDCU UR5, c[0x0][0x360] ;  /* 0x00006c00ff0577ac */ /* 0x000e620008000800 */
[----:B0-----:R-:W-:-:S13]  /*0aa0*/  FSETP.NEU.FTZ.AND P0, PT, RZ, UR4, PT ;  /* 0x00000004ff007c0b */ /* 0x001fda000bf1d000 */
[----:B-1----:R-:W-:Y:S05]  /*0ab0*/  @P0 BRA `(.L_x_31) ;  /* 0x0000001400240947 */ /* 0x002fea0003800000 */
[----:B------:R-:W0:Y:S02]  /*0ac0*/  LDCU UR4, c[0x0][0xf98] ;  /* 0x0001f300ff0477ac */ /* 0x000e240008000800 */
[----:B0-----:R-:W-:-:S09]  /*0ad0*/  UISETP.NE.AND UP0, UPT, UR4, URZ, UPT ;  /* 0x000000ff0400728c */ /* 0x001fd2000bf05270 */
[----:B------:R-:W-:Y:S05]  /*0ae0*/  BRA.U !UP0, `(.L_x_32) ;  /* 0x0000000908647547 */ /* 0x000fea000b800000 */
[----:B------:R-:W0:Y:S01]  /*0af0*/  S2R R5, SR_TID.X ;  /* 0x0000000000057919 */ /* 0x000e220000002100 */
[----:B------:R-:W1:Y:S01]  /*0b00*/  LDCU UR8, c[0x0][0xf94] ;  /* 0x0001f280ff0877ac */ /* 0x000e620008000800 */
[----:B------:R-:W2:Y:S01]  /*0b10*/  LDCU UR9, c[0x0][0xf7c] ;  /* 0x0001ef80ff0977ac */ /* 0x000ea20008000800 */
[----:B------:R-:W3:Y:S01]  /*0b20*/  LDCU UR10, c[0x0][0xf9c] ;  /* 0x0001f380ff0a77ac */ /* 0x000ee20008000800 */
[----:B------:R-:W-:-:S05]  /*0b30*/  UMOV UR4, URZ ;  /* 0x000000ff00047c82 */ /* 0x000fca0008000000 */
.L_x_33:
[----:B0-----:R-:W-:-:S04]  /*0b40*/  IADD3 R9, PT, PT, R5, UR4, RZ ;  /* 0x0000000405097c10 */ /* 0x001fc8000fffe0ff */
[C---:B------:R-:W-:Y:S02]  /*0b50*/  IADD3 R13, PT, PT, R9.reuse, UR5, RZ ;  /* 0x00000005090d7c10 */ /* 0x040fe4000fffe0ff */
[-C--:B------:R-:W-:Y:S02]  /*0b60*/  ISETP.GE.AND P0, PT, R9, R4.reuse, PT ;  /* 0x000000040900720c */ /* 0x080fe40003f06270 */
[C---:B------:R-:W-:Y:S02]  /*0b70*/  IADD3 R15, PT, PT, R13.reuse, UR5, RZ ;  /* 0x000000050d0f7c10 */ /* 0x040fe4000fffe0ff */
[-C--:B------:R-:W-:Y:S02]  /*0b80*/  ISETP.GE.AND P1, PT, R13, R4.reuse, PT ;  /* 0x000000040d00720c */ /* 0x080fe40003f26270 */
[C---:B------:R-:W-:Y:S02]  /*0b90*/  ISETP.GE.AND P2, PT, R15.reuse, R4, PT ;  /* 0x000000040f00720c */ /* 0x040fe40003f46270 */
[----:B------:R-:W-:-:S04]  /*0ba0*/  IADD3 R11, PT, PT, R15, UR5, RZ ;  /* 0x000000050f0b7c10 */ /* 0x000fc8000fffe0ff */
[----:B------:R-:W-:Y:S01]  /*0bb0*/  ISETP.GE.AND P3, PT, R11, R4, PT ;  /* 0x000000040b00720c */ /* 0x000fe20003f66270 */
[----:B------:R-:W0:Y:S01]  /*0bc0*/  @!P0 LDC.64 R18, c[0x0][0xfb8] ;  /* 0x0003ee00ff128b82 */ /* 0x000e220000000a00 */
[----:B------:R-:W-:-:S06]  /*0bd0*/  @!P0 IMAD.WIDE R30, R9, 0x2, R32 ;  /* 0x00000002091e8825 */ /* 0x000fcc00078e0220 */
[----:B------:R-:W4:Y:S01]  /*0be0*/  @!P0 LDG.E.U16 R30, desc[UR6][R30.64] ;  /* 0x000000061e1e8981 */ /* 0x000f22000c1e1500 */
[----:B------:R-:W5:Y:S08]  /*0bf0*/  @!P2 LDC.64 R26, c[0x0][0xfb8] ;  /* 0x0003ee00ff1aab82 */ /* 0x000f700000000a00 */
[----:B------:R-:W1:Y:S08]  /*0c00*/  @!P1 LDC.64 R28, c[0x0][0xfb8] ;  /* 0x0003ee00ff1c9b82 */ /* 0x000e700000000a00 */
[----:B------:R-:W2:Y:S01]  /*0c10*/  @!P3 LDC.64 R24, c[0x0][0xfb8] ;  /* 0x0003ee00ff18bb82 */ /* 0x000ea20000000a00 */
[--C-:B------:R-:W-:Y:S01]  /*0c20*/  @!P2 IMAD.WIDE R16, R15, 0x2, R32.reuse ;  /* 0x000000020f10a825 */ /* 0x100fe200078e0220 */
[----:B0-----:R0:W3:Y:S03]  /*0c30*/  @!P0 LDG.E R35, desc[UR6][R18.64] ;  /* 0x0000000612238981 */ /* 0x0010e6000c1e1900 */
[----:B------:R-:W-:Y:S01]  /*0c40*/  @!P1 IMAD.WIDE R22, R13, 0x2, R32 ;  /* 0x000000020d169825 */ /* 0x000fe200078e0220 */
[----:B------:R5:W3:Y:S03]  /*0c50*/  @!P2 LDG.E.U16 R34, desc[UR6][R16.64] ;  /* 0x000000061022a981 */ /* 0x000ae6000c1e1500 */
[----:B------:R-:W-:Y:S01]  /*0c60*/  HFMA2 R10, -RZ, RZ, 0, 0 ;  /* 0x00000000ff0a7431 */ /* 0x000fe200000001ff */
[----:B------:R1:W3:Y:S01]  /*0c70*/  @!P1 LDG.E.U16 R36, desc[UR6][R22.64] ;  /* 0x0000000616249981 */ /* 0x0002e2000c1e1500 */
[----:B0-----:R-:W-:-:S03]  /*0c80*/  @!P0 IMAD.WIDE R18, R9, 0x4, R20 ;  /* 0x0000000409128825 */ /* 0x001fc600078e0214 */
[----:B-----5:R-:W5:Y:S01]  /*0c90*/  @!P2 LDG.E R8, desc[UR6][R26.64] ;  /* 0x000000061a08a981 */ /* 0x020f62000c1e1900 */
[----:B------:R-:W-:-:S03]  /*0ca0*/  @!P3 IMAD.WIDE R16, R11, 0x2, R32 ;  /* 0x000000020b10b825 */ /* 0x000fc600078e0220 */
[----:B-1----:R-:W5:Y:S04]  /*0cb0*/  @!P1 LDG.E R37, desc[UR6][R28.64] ;  /* 0x000000061c259981 */ /* 0x002f68000c1e1900 */
[----:B------:R-:W5:Y:S01]  /*0cc0*/  @!P3 LDG.E.U16 R12, desc[UR6][R16.64] ;  /* 0x00000006100cb981 */ /* 0x000f62000c1e1500 */
[----:B------:R-:W-:-:S03]  /*0cd0*/  CS2R R22, SRZ ;  /* 0x0000000000167805 */ /* 0x000fc6000001ff00 */
[----:B------:R0:W5:Y:S04]  /*0ce0*/  @!P0 LDG.E R10, desc[UR6][R18.64] ;  /* 0x00000006120a8981 */ /* 0x000168000c1e1900 */
[----:B--2---:R-:W2:Y:S01]  /*0cf0*/  @!P3 LDG.E R14, desc[UR6][R24.64] ;  /* 0x00000006180eb981 */ /* 0x004ea2000c1e1900 */
[----:B0-----:R-:W-:Y:S01]  /*0d00*/  @!P0 IMAD.WIDE R18, R9, 0x4, R6 ;  /* 0x0000000409128825 */ /* 0x001fe200078e0206 */
[----:B------:R-:W-:-:S04]  /*0d10*/  CS2R R28, SRZ ;  /* 0x00000000001c7805 */ /* 0x000fc8000001ff00 */
[----:B------:R0:W2:Y:S01]  /*0d20*/  @!P0 LDG.E R23, desc[UR6][R18.64] ;  /* 0x0000000612178981 */ /* 0x0000a2000c1e1900 */
[----:B------:R-:W-:Y:S01]  /*0d30*/  @!P1 IMAD.WIDE R26, R13, 0x4, R6 ;  /* 0x000000040d1a9825 */ /* 0x000fe200078e0206 */
[----:B------:R-:W-:-:S04]  /*0d40*/  MOV R31, RZ ;  /* 0x000000ff001f7202 */ /* 0x000fc80000000f00 */
[----:B------:R1:W2:Y:S01]  /*0d50*/  @!P1 LDG.E R29, desc[UR6][R26.64] ;  /* 0x000000061a1d9981 */ /* 0x0002a2000c1e1900 */
[----:B0-----:R-:W-:-:S05]  /*0d60*/  @!P2 IMAD.WIDE R18, R15, 0x4, R6 ;  /* 0x000000040f12a825 */ /* 0x001fca00078e0206 */
[----:B------:R0:W2:Y:S01]  /*0d70*/  @!P2 LDG.E R31, desc[UR6][R18.64] ;  /* 0x00000006121fa981 */ /* 0x0000a2000c1e1900 */
[----:B-1----:R-:W-:Y:S01]  /*0d80*/  @!P3 IMAD.WIDE R26, R11, 0x4, R6 ;  /* 0x000000040b1ab825 */ /* 0x002fe200078e0206 */
[----:B0-----:R-:W-:-:S06]  /*0d90*/  CS2R R18, SRZ ;  /* 0x0000000000127805 */ /* 0x001fcc000001ff00 */
[----:B------:R-:W2:Y:S01]  /*0da0*/  @!P3 LDG.E R19, desc[UR6][R26.64] ;  /* 0x000000061a13b981 */ /* 0x000ea2000c1e1900 */
[----:B------:R-:W-:-:S05]  /*0db0*/  @!P1 IMAD.WIDE R16, R13, 0x4, R20 ;  /* 0x000000040d109825 */ /* 0x000fca00078e0214 */
[----:B------:R0:W2:Y:S01]  /*0dc0*/  @!P1 LDG.E R22, desc[UR6][R16.64] ;  /* 0x0000000610169981 */ /* 0x0000a2000c1e1900 */
[----:B------:R-:W-:-:S05]  /*0dd0*/  @!P3 IMAD.WIDE R24, R11, 0x4, R20 ;  /* 0x000000040b18b825 */ /* 0x000fca00078e0214 */
[----:B------:R1:W2:Y:S01]  /*0de0*/  @!P3 LDG.E R18, desc[UR6][R24.64] ;  /* 0x000000061812b981 */ /* 0x0002a2000c1e1900 */
[----:B0-----:R-:W-:-:S05]  /*0df0*/  @!P2 IMAD.WIDE R16, R15, 0x4, R20 ;  /* 0x000000040f10a825 */ /* 0x001fca00078e0214 */
[----:B------:R0:W2:Y:S01]  /*0e00*/  @!P2 LDG.E R28, desc[UR6][R16.64] ;  /* 0x00000006101ca981 */ /* 0x0000a2000c1e1900 */
[----:B-1----:R-:W-:Y:S01]  /*0e10*/  HFMA2 R24, -RZ, RZ, 0, 0 ;  /* 0x00000000ff187431 */ /* 0x002fe200000001ff */
[----:B------:R-:W1:Y:S01]  /*0e20*/  MUFU.RCP R27, R3 ;  /* 0x00000003001b7308 */ /* 0x000e620000001000 */
[----:B0-----:R-:W0:Y:S01]  /*0e30*/  LDC.64 R16, c[0x0][0xf80] ;  /* 0x0003e000ff107b82 */ /* 0x001e220000000a00 */
[----:B------:R-:W-:Y:S01]  /*0e40*/  MOV R26, RZ ;  /* 0x000000ff001a7202 */ /* 0x000fe20000000f00 */
[----:B------:R-:W-:Y:S01]  /*0e50*/  ULEA UR4, UR5, UR4, 0x2 ;  /* 0x0000000405047291 */ /* 0x000fe2000f8e10ff */
[----:B----4-:R-:W-:-:S05]  /*0e60*/  @!P0 SHF.L.U32 R30, R30, 0x10, RZ ;  /* 0x000000101e1e8819 */ /* 0x010fca00000006ff */
[----:B---3--:R-:W-:Y:S01]  /*0e70*/  @!P0 FMUL.FTZ R24, R35, R30 ;  /* 0x0000001e23188220 */ /* 0x008fe20000410000 */
[----:B------:R-:W-:Y:S01]  /*0e80*/  HFMA2 R35, -RZ, RZ, 0, 0 ;  /* 0x00000000ff237431 */ /* 0x000fe200000001ff */
[----:B------:R-:W-:Y:S02]  /*0e90*/  @!P2 SHF.L.U32 R25, R34, 0x10, RZ ;  /* 0x000000102219a819 */ /* 0x000fe400000006ff */
[----:B------:R-:W-:Y:S02]  /*0ea0*/  @!P1 SHF.L.U32 R36, R36, 0x10, RZ ;  /* 0x0000001024249819 */ /* 0x000fe400000006ff */
[----:B------:R-:W-:Y:S01]  /*0eb0*/  MOV R30, RZ ;  /* 0x000000ff001e7202 */ /* 0x000fe20000000f00 */
[----:B-----5:R-:W-:Y:S02]  /*0ec0*/  @!P2 FMUL.FTZ R35, R8, R25 ;  /* 0x000000190823a220 */ /* 0x020fe40000410000 */
[----:B------:R-:W-:Y:S02]  /*0ed0*/  @!P1 FMUL.FTZ R30, R37, R36 ;  /* 0x00000024251e9220 */ /* 0x000fe40000410000 */
[----:B------:R-:W3:Y:S01]  /*0ee0*/  MUFU.RCP R37, R2 ;  /* 0x0000000200257308 */ /* 0x000ee20000001000 */
[----:B------:R-:W-:Y:S01]  /*0ef0*/  @!P3 SHF.L.U32 R25, R12, 0x10, RZ ;  /* 0x000000100c19b819 */ /* 0x000fe200000006ff */
[----:B-1----:R-:W-:-:S04]  /*0f00*/  FMUL.FTZ R8, R27, R24 ;  /* 0x000000181b087220 */ /* 0x002fc80000410000 */
[----:B--2---:R-:W-:Y:S01]  /*0f10*/  @!P3 FMUL.FTZ R26, R14, R25 ;  /* 0x000000190e1ab220 */ /* 0x004fe20000410000 */
[----:B0-----:R-:W-:-:S04]  /*0f20*/  FADD.FTZ R14, -R16, 1 ;  /* 0x3f800000100e7421 */ /* 0x001fc80000010100 */
[----:B------:R-:W-:Y:S01]  /*0f30*/  FMUL.FTZ R25, R8, R14 ;  /* 0x0000000e08197220 */ /* 0x000fe20000410000 */
[----:B------:R-:W-:-:S04]  /*0f40*/  FMUL.FTZ R23, R23, R16 ;  /* 0x0000001017177220 */ /* 0x000fc80000410000 */
[----:B------:R-:W-:Y:S01]  /*0f50*/  FFMA.FTZ R25, R8, R25, R23 ;  /* 0x0000001908197223 */ /* 0x000fe20000010017 */
[----:B------:R-:W-:-:S03]  /*0f60*/  FMUL.FTZ R23, R29, R16 ;  /* 0x000000101d177220 */ /* 0x000fc60000410000 */
[----:B---3--:R-:W-:Y:S01]  /*0f70*/  FMUL.FTZ R29, R25, R37 ;  /* 0x00000025191d7220 */ /* 0x008fe20000410000 */
[----:B------:R-:W-:-:S04]  /*0f80*/  FMUL.FTZ R30, R27, R30 ;  /* 0x0000001e1b1e7220 */ /* 0x000fc80000410000 */
[----:B------:R-:W-:Y:S01]  /*0f90*/  FMUL.FTZ R12, R14, R30 ;  /* 0x0000001e0e0c7220 */ /* 0x000fe20000410000 */
[----:B------:R-:W0:Y:S01]  /*0fa0*/  MUFU.SQRT R29, R29 ;  /* 0x0000001d001d7308 */ /* 0x000e220000002000 */
[C---:B------:R-:W-:Y:S02]  /*0fb0*/  FMUL.FTZ R26, R27.reuse, R26 ;  /* 0x0000001a1b1a7220 */ /* 0x040fe40000410000 */
[----:B------:R-:W-:Y:S01]  /*0fc0*/  FFMA.FTZ R12, R30, R12, R23 ;  /* 0x0000000c1e0c7223 */ /* 0x000fe20000010017 */
[----:B------:R-:W-:Y:S01]  /*0fd0*/  FMUL.FTZ R23, R27, R35 ;  /* 0x000000231b177220 */ /* 0x000fe20000410000 */
[-C--:B------:R-:W-:Y:S01]  /*0fe0*/  FMUL.FTZ R24, R31, R16.reuse ;  /* 0x000000101f187220 */ /* 0x080fe20000410000 */
[----:B------:R-:W-:Y:S01]  /*0ff0*/  FMUL.FTZ R31, R19, R16 ;  /* 0x00000010131f7220 */ /* 0x000fe20000410000 */
[----:B------:R-:W-:Y:S01]  /*1000*/  FMUL.FTZ R19, R12, R37 ;  /* 0x000000250c137220 */ /* 0x000fe20000410000 */
[C---:B------:R-:W-:Y:S01]  /*1010*/  FMUL.FTZ R16, R14.reuse, R23 ;  /* 0x000000170e107220 */ /* 0x040fe20000410000 */
[----:B------:R-:W-:-:S03]  /*1020*/  FMUL.FTZ R14, R14, R26 ;  /* 0x0000001a0e0e7220 */ /* 0x000fc60000410000 */
[----:B------:R-:W-:Y:S01]  /*1030*/  FFMA.FTZ R24, R23, R16, R24 ;  /* 0x0000001017187223 */ /* 0x000fe20000010018 */
[----:B------:R-:W-:Y:S01]  /*1040*/  FFMA.FTZ R14, R26, R14, R31 ;  /* 0x0000000e1a0e7223 */ /* 0x000fe2000001001f */
[----:B------:R-:W1:Y:S01]  /*1050*/  MUFU.SQRT R19, R19 ;  /* 0x0000001300137308 */ /* 0x000e620000002000 */
[----:B0-----:R-:W-:Y:S01]  /*1060*/  FADD.FTZ R27, R29, UR8 ;  /* 0x000000081d1b7e21 */ /* 0x001fe20008010000 */
[-C--:B------:R-:W-:Y:S01]  /*1070*/  FMUL.FTZ R36, R24, R37.reuse ;  /* 0x0000002518247220 */ /* 0x080fe20000410000 */
[----:B------:R-:W-:-:S05]  /*1080*/  FMUL.FTZ R29, R14, R37 ;  /* 0x000000250e1d7220 */ /* 0x000fca0000410000 */
[----:B------:R-:W0:Y:S08]  /*1090*/  MUFU.SQRT R31, R36 ;  /* 0x00000024001f7308 */ /* 0x000e300000002000 */
[----:B------:R-:W-:Y:S08]  /*10a0*/  MUFU.SQRT R29, R29 ;  /* 0x0000001d001d7308 */ /* 0x000ff00000002000 */
[----:B------:R-:W2:Y:S01]  /*10b0*/  MUFU.RCP R16, R0 ;  /* 0x0000000000107308 */ /* 0x000ea20000001000 */
[----:B-1----:R-:W-:Y:S01]  /*10c0*/  FADD.FTZ R34, R19, UR8 ;  /* 0x0000000813227e21 */ /* 0x002fe20008010000 */
[----:B------:R-:W-:-:S06]  /*10d0*/  FMUL.FTZ R35, R10, UR9 ;  /* 0x000000090a237c20 */ /* 0x000fcc0008410000 */
[----:B------:R-:W1:Y:S01]  /*10e0*/  MUFU.RCP R27, R27 ;  /* 0x0000001b001b7308 */ /* 0x000e620000001000 */
[----:B------:R-:W-:Y:S01]  /*10f0*/  FFMA.FTZ R35, R8, R17, R35 ;  /* 0x0000001108237223 */ /* 0x000fe20000010023 */
[----:B0-----:R-:W-:Y:S01]  /*1100*/  FADD.FTZ R19, R31, UR8 ;  /* 0x000000081f137e21 */ /* 0x001fe20008010000 */
[----:B------:R-:W-:-:S05]  /*1110*/  FMUL.FTZ R31, R22, UR9 ;  /* 0x00000009161f7c20 */ /* 0x000fca0008410000 */
[----:B------:R-:W0:Y:S01]  /*1120*/  MUFU.RCP R10, R34 ;  /* 0x00000022000a7308 */ /* 0x000e220000001000 */
[----:B--2---:R-:W-:Y:S01]  /*1130*/  FMUL.FTZ R8, R35, R16 ;  /* 0x0000001023087220 */ /* 0x004fe20000410000 */
[----:B------:R-:W-:Y:S01]  /*1140*/  FADD.FTZ R22, R29, UR8 ;  /* 0x000000081d167e21 */ /* 0x000fe20008010000 */
[----:B------:R-:W-:Y:S01]  /*1150*/  FFMA.FTZ R31, R30, R17, R31 ;  /* 0x000000111e1f7223 */ /* 0x000fe2000001001f */
[----:B------:R-:W-:-:S04]  /*1160*/  FMUL.FTZ R29, R18, UR9 ;  /* 0x00000009121d7c20 */ /* 0x000fc80008410000 */
[----:B------:R-:W2:Y:S01]  /*1170*/  MUFU.RCP R19, R19 ;  /* 0x0000001300137308 */ /* 0x000ea20000001000 */
[----:B-1----:R-:W-:Y:S01]  /*1180*/  FMUL.FTZ R8, R8, R27 ;  /* 0x0000001b08087220 */ /* 0x002fe20000410000 */
[----:B------:R-:W-:Y:S01]  /*1190*/  FMUL.FTZ R27, R31, R16 ;  /* 0x000000101f1b7220 */ /* 0x000fe20000410000 */
[----:B------:R-:W-:Y:S02]  /*11a0*/  FMUL.FTZ R28, R28, UR9 ;  /* 0x000000091c1c7c20 */ /* 0x000fe40008410000 */
[----:B------:R-:W-:-:S03]  /*11b0*/  FFMA.FTZ R18, RZ, UR10, R8 ;  /* 0x0000000aff127c23 */ /* 0x000fc60008010008 */
[----:B------:R-:W1:Y:S01]  /*11c0*/  MUFU.RCP R22, R22 ;  /* 0x0000001600167308 */ /* 0x000e620000001000 */
[----:B0-----:R-:W-:Y:S01]  /*11d0*/  FMUL.FTZ R8, R27, R10 ;  /* 0x0000000a1b087220 */ /* 0x001fe20000410000 */
[-C--:B------:R-:W-:Y:S01]  /*11e0*/  FFMA.FTZ R10, R23, R17.reuse, R28 ;  /* 0x00000011170a7223 */ /* 0x080fe2000001001c */
[----:B------:R-:W-:Y:S01]  /*11f0*/  FFMA.FTZ R30, R26, R17, R29 ;  /* 0x000000111a1e7223 */ /* 0x000fe2000001001d */
[----:B------:R-:W-:Y:S01]  /*1200*/  @!P0 F2FP.BF16.F32.PACK_AB R18, RZ, R18 ;  /* 0x00000012ff12823e */ /* 0x000fe200000010ff */
[----:B------:R-:W-:-:S04]  /*1210*/  @!P0 IMAD.WIDE R26, R9, 0x2, R32 ;  /* 0x00000002091a8825 */ /* 0x000fc800078e0220 */
[-C--:B------:R-:W-:Y:S01]  /*1220*/  FMUL.FTZ R28, R10, R16.reuse ;  /* 0x000000100a1c7220 */ /* 0x080fe20000410000 */
[----:B------:R-:W-:Y:S01]  /*1230*/  FMUL.FTZ R17, R30, R16 ;  /* 0x000000101e117220 */ /* 0x000fe20000410000 */
[----:B------:R-:W-:Y:S01]  /*1240*/  PRMT R23, R18, 0x7610, R23 ;  /* 0x0000761012177816 */ /* 0x000fe20000000017 */
[----:B------:R-:W-:Y:S01]  /*1250*/  FFMA.FTZ R16, RZ, UR10, R8 ;  /* 0x0000000aff107c23 */ /* 0x000fe20008010008 */
[----:B--2---:R-:W-:-:S03]  /*1260*/  FMUL.FTZ R28, R28, R19 ;  /* 0x000000131c1c7220 */ /* 0x004fc60000410000 */
[----:B------:R0:W-:Y:S01]  /*1270*/  @!P0 STG.E.U16 desc[UR6][R26.64], R23 ;  /* 0x000000171a008986 */ /* 0x0001e2000c101506 */
[----:B------:R-:W-:-:S04]  /*1280*/  @!P0 IMAD.WIDE R18, R9, 0x4, R6 ;  /* 0x0000000409128825 */ /* 0x000fc800078e0206 */
[----:B------:R-:W-:Y:S01]  /*1290*/  FFMA.FTZ R28, RZ, UR10, R28 ;  /* 0x0000000aff1c7c23 */ /* 0x000fe2000801001c */
[----:B-1----:R-:W-:Y:S01]  /*12a0*/  FMUL.FTZ R8, R17, R22 ;  /* 0x0000001611087220 */ /* 0x002fe20000410000 */
[----:B0-----:R-:W-:Y:S01]  /*12b0*/  @!P1 F2FP.BF16.F32.PACK_AB R27, RZ, R16 ;  /* 0x00000010ff1b923e */ /* 0x001fe200000010ff */
[----:B------:R-:W-:-:S04]  /*12c0*/  @!P0 IMAD.WIDE R16, R9, 0x4, R20 ;  /* 0x0000000409108825 */ /* 0x000fc800078e0214 */
[C---:B------:R-:W-:Y:S01]  /*12d0*/  @!P1 IMAD.WIDE R22, R13.reuse, 0x2, R32 ;  /* 0x000000020d169825 */ /* 0x040fe200078e0220 */
[----:B------:R0:W-:Y:S04]  /*12e0*/  @!P0 STG.E desc[UR6][R16.64], R35 ;  /* 0x0000002310008986 */ /* 0x0001e8000c101906 */
[----:B------:R1:W-:Y:S04]  /*12f0*/  @!P0 STG.E desc[UR6][R18.64], R25 ;  /* 0x0000001912008986 */ /* 0x0003e8000c101906 */
[----:B------:R2:W-:Y:S01]  /*1300*/  @!P1 STG.E.U16 desc[UR6][R22.64], R27 ;  /* 0x0000001b16009986 */ /* 0x0005e2000c101506 */
[----:B0-----:R-:W-:Y:S01]  /*1310*/  @!P2 F2FP.BF16.F32.PACK_AB R17, RZ, R28 ;  /* 0x0000001cff11a23e */ /* 0x001fe200000010ff */
[----:B------:R-:W-:-:S03]  /*1320*/  @!P1 IMAD.WIDE R28, R13, 0x4, R6 ;  /* 0x000000040d1c9825 */ /* 0x000fc600078e0206 */
[----:B-1----:R-:W-:Y:S01]  /*1330*/  PRMT R19, R17, 0x7610, R19 ;  /* 0x0000761011137816 */ /* 0x002fe20000000013 */
[----:B--2---:R-:W-:-:S04]  /*1340*/  @!P1 IMAD.WIDE R26, R13, 0x4, R20 ;  /* 0x000000040d1a9825 */ /* 0x004fc800078e0214 */
[----:B------:R-:W-:Y:S01]  /*1350*/  FFMA.FTZ R13, RZ, UR10, R8 ;  /* 0x0000000aff0d7c23 */ /* 0x000fe20008010008 */
[C---:B------:R-:W-:Y:S01]  /*1360*/  @!P2 IMAD.WIDE R8, R15.reuse, 0x2, R32 ;  /* 0x000000020f08a825 */ /* 0x040fe200078e0220 */
[----:B------:R-:W-:Y:S03]  /*1370*/  @!P1 STG.E desc[UR6][R26.64], R31 ;  /* 0x0000001f1a009986 */ /* 0x000fe6000c101906 */
[----:B------:R-:W-:Y:S01]  /*1380*/  @!P3 F2FP.BF16.F32.PACK_AB R13, RZ, R13 ;  /* 0x0000000dff0db23e */ /* 0x000fe200000010ff */
[----:B------:R-:W-:Y:S01]  /*1390*/  @!P2 IMAD.WIDE R16, R15, 0x4, R20 ;  /* 0x000000040f10a825 */ /* 0x000fe200078e0214 */
[----:B------:R-:W-:Y:S04]  /*13a0*/  @!P1 STG.E desc[UR6][R28.64], R12 ;  /* 0x0000000c1c009986 */ /* 0x000fe8000c101906 */
[----:B------:R0:W-:Y:S01]  /*13b0*/  @!P2 STG.E.U16 desc[UR6][R8.64], R19 ;  /* 0x000000130800a986 */ /* 0x0001e2000c101506 */
[----:B------:R-:W-:-:S04]  /*13c0*/  @!P3 IMAD.WIDE R22, R11, 0x2, R32 ;  /* 0x000000020b16b825 */ /* 0x000fc800078e0220 */
[C---:B------:R-:W-:Y:S01]  /*13d0*/  @!P3 IMAD.WIDE R34, R11.reuse, 0x4, R20 ;  /* 0x000000040b22b825 */ /* 0x040fe200078e0214 */
[----:B------:R4:W-:Y:S03]  /*13e0*/  @!P2 STG.E desc[UR6][R16.64], R10 ;  /* 0x0000000a1000a986 */ /* 0x0009e6000c101906 */
[----:B------:R-:W-:-:S04]  /*13f0*/  @!P3 IMAD.WIDE R36, R11, 0x4, R6 ;  /* 0x000000040b24b825 */ /* 0x000fc800078e0206 */
[----:B0-----:R-:W-:-:S05]  /*1400*/  @!P2 IMAD.WIDE R18, R15, 0x4, R6 ;  /* 0x000000040f12a825 */ /* 0x001fca00078e0206 */
[----:B------:R4:W-:Y:S04]  /*1410*/  @!P2 STG.E desc[UR6][R18.64], R24 ;  /* 0x000000181200a986 */ /* 0x0009e8000c101906 */
[----:B------:R4:W-:Y:S04]  /*1420*/  @!P3 STG.E.U16 desc[UR6][R22.64], R13 ;  /* 0x0000000d1600b986 */ /* 0x0009e8000c101506 */
[----:B------:R4:W-:Y:S04]  /*1430*/  @!P3 STG.E desc[UR6][R34.64], R30 ;  /* 0x0000001e2200b986 */ /* 0x0009e8000c101906 */
[----:B------:R4:W-:Y:S01]  /*1440*/  @!P3 STG.E desc[UR6][R36.64], R14 ;  /* 0x0000000e2400b986 */ /* 0x0009e2000c101906 */
[----:B------:R-:W-:-:S13]  /*1450*/  ISETP.LE.AND P0, PT, R4, UR4, PT ;  /* 0x0000000404007c0c */ /* 0x000fda000bf03270 */
[----:B----4-:R-:W-:Y:S05]  /*1460*/  @!P0 BRA `(.L_x_33) ;  /* 0xfffffff400b48947 */ /* 0x010fea000383ffff */
[----:B------:R-:W-:Y:S05]  /*1470*/  EXIT ;  /* 0x000000000000794d */ /* 0x000fea0003800000 */
.L_x_32:
[----:B------:R-:W0:Y:S01]  /*1480*/  S2R R5, SR_TID.X ;  /* 0x0000000000057919 */ /* 0x000e220000002100 */
[----:B------:R-:W1:Y:S01]  /*1490*/  LDCU UR10, c[0x0][0xf94] ;  /* 0x0001f280ff0a77ac */ /* 0x000e620008000800 */
[----:B------:R-:W2:Y:S01]  /*14a0*/  LDCU UR9, c[0x0][0xf7c] ;  /* 0x0001ef80ff0977ac */ /* 0x000ea20008000800 */
[----:B------:R-:W3:Y:S01]  /*14b0*/  LDCU UR8, c[0x0][0xf9c] ;  /* 0x0001f380ff0877ac */ /* 0x000ee20008000800 */
[----:B------:R-:W-:-:S05]  /*14c0*/  UMOV UR4, URZ ;  /* 0x000000ff00047c82 */ /* 0x000fca0008000000 */
.L_x_42:
[----:B0--3--:R-:W-:-:S04]  /*14d0*/  IADD3 R9, PT, PT, R5, UR4, RZ ;  /* 0x0000000405097c10 */ /* 0x009fc8000fffe0ff */
[C---:B-12---:R-:W-:Y:S02]  /*14e0*/  IADD3 R11, PT, PT, R9.reuse, UR5, RZ ;  /* 0x00000005090b7c10 */ /* 0x046fe4000fffe0ff */
[-C--:B------:R-:W-:Y:S02]  /*14f0*/  ISETP.GE.AND P0, PT, R9, R4.reuse, PT ;  /* 0x000000040900720c */ /* 0x080fe40003f06270 */
[C---:B------:R-:W-:Y:S02]  /*1500*/  ISETP.GE.AND P1, PT, R11.reuse, R4, PT ;  /* 0x000000040b00720c */ /* 0x040fe40003f26270 */
[----:B------:R-:W-:-:S04]  /*1510*/  IADD3 R13, PT, PT, R11, UR5, RZ ;  /* 0x000000050b0d7c10 */ /* 0x000fc8000fffe0ff */
[C---:B------:R-:W-:Y:S02]  /*1520*/  ISETP.GE.AND P2, PT, R13.reuse, R4, PT ;  /* 0x000000040d00720c */ /* 0x040fe40003f46270 */
[----:B------:R-:W-:-:S03]  /*1530*/  IADD3 R15, PT, PT, R13, UR5, RZ ;  /* 0x000000050d0f7c10 */ /* 0x000fc6000fffe0ff */
[----:B------:R-:W0:Y:S01]  /*1540*/  @!P0 LDC.64 R26, c[0x0][0xfb8] ;  /* 0x0003ee00ff1a8b82 */ /* 0x000e220000000a00 */
[----:B------:R-:W-:-:S07]  /*1550*/  @!P0 IMAD.WIDE R16, R9, 0x2, R32 ;  /* 0x0000000209108825 */ /* 0x000fce00078e0220 */
[----:B------:R-:W4:Y:S01]  /*1560*/  @!P1 LDC.64 R30, c[0x0][0xfb8] ;  /* 0x0003ee00ff1e9b82 */ /* 0x000f220000000a00 */
[----:B------:R-:W-:-:S07]  /*1570*/  @!P1 IMAD.WIDE R24, R11, 0x2, R32 ;  /* 0x000000020b189825 */ /* 0x000fce00078e0220 */
[----:B------:R-:W1:Y:S01]  /*1580*/  @!P2 LDC.64 R28, c[0x0][0xfb8] ;  /* 0x0003ee00ff1cab82 */ /* 0x000e620000000a00 */
[----:B------:R-:W-:Y:S01]  /*1590*/  ISETP.GE.AND P3, PT, R15, R4, PT ;  /* 0x000000040f00720c */ /* 0x000fe20003f66270 */
[----:B------:R-:W2:Y:S01]  /*15a0*/  @!P0 LDG.E.U16 R34, desc[UR6][R16.64] ;  /* 0x0000000610228981 */ /* 0x000ea2000c1e1500 */
[----:B------:R-:W-:-:S03]  /*15b0*/  @!P2 IMAD.WIDE R18, R13, 0x2, R32 ;  /* 0x000000020d12a825 */ /* 0x000fc600078e0220 */
[----:B------:R-:W3:Y:S04]  /*15c0*/  @!P1 LDG.E.U16 R37, desc[UR6][R24.64] ;  /* 0x0000000618259981 */ /* 0x000ee8000c1e1500 */
[----:B0-----:R-:W3:Y:S04]  /*15d0*/  @!P0 LDG.E R35, desc[UR6][R26.64] ;  /* 0x000000061a238981 */ /* 0x001ee8000c1e1900 */
[----:B------:R0:W3:Y:S04]  /*15e0*/  @!P2 LDG.E.U16 R36, desc[UR6][R18.64] ;  /* 0x000000061224a981 */ /* 0x0000e8000c1e1500 */
[----:B----4-:R-:W4:Y:S01]  /*15f0*/  @!P1 LDG.E R30, desc[UR6][R30.64] ;  /* 0x000000061e1e9981 */ /* 0x010f22000c1e1900 */
[----:B0-----:R-:W0:Y:S03]  /*1600*/  @!P3 LDC.64 R18, c[0x0][0xfb8] ;  /* 0x0003ee00ff12bb82 */ /* 0x001e260000000a00 */
[----:B-1----:R-:W4:Y:S01]  /*1610*/  @!P2 LDG.E R8, desc[UR6][R28.64] ;  /* 0x000000061c08a981 */ /* 0x002f22000c1e1900 */
[----:B------:R-:W-:-:S05]  /*1620*/  @!P3 IMAD.WIDE R22, R15, 0x2, R32 ;  /* 0x000000020f16b825 */ /* 0x000fca00078e0220 */
[----:B------:R1:W4:Y:S01]  /*1630*/  @!P3 LDG.E.U16 R10, desc[UR6][R22.64] ;  /* 0x00000006160ab981 */ /* 0x000322000c1e1500 */
[----:B------:R-:W-:Y:S01]  /*1640*/  CS2R R16, SRZ ;  /* 0x0000000000107805 */ /* 0x000fe2000001ff00 */
[----:B------:R-:W-:Y:S01]  /*1650*/  @!P0 IMAD.WIDE R26, R9, 0x4, R6 ;  /* 0x00000004091a8825 */ /* 0x000fe200078e0206 */
[----:B------:R-:W-:Y:S02]  /*1660*/  CS2R R24, SRZ ;  /* 0x0000000000187805 */ /* 0x000fe4000001ff00 */
[----:B------:R-:W-:Y:S02]  /*1670*/  MOV R14, RZ ;  /* 0x000000ff000e7202 */ /* 0x000fe40000000f00 */
[----:B------:R-:W4:Y:S04]  /*1680*/  @!P0 LDG.E R17, desc[UR6][R26.64] ;  /* 0x000000061a118981 */ /* 0x000f28000c1e1900 */
[----:B0-----:R0:W4:Y:S01]  /*1690*/  @!P3 LDG.E R12, desc[UR6][R18.64] ;  /* 0x00000006120cb981 */ /* 0x001122000c1e1900 */
[----:B-1----:R-:W-:-:S04]  /*16a0*/  @!P1 IMAD.WIDE R22, R11, 0x4, R20 ;  /* 0x000000040b169825 */ /* 0x002fc800078e0214 */
[----:B------:R-:W-:Y:S02]  /*16b0*/  HFMA2 R31, -RZ, RZ, 0, 0 ;  /* 0x00000000ff1f7431 */ /* 0x000fe400000001ff */
[--C-:B------:R-:W-:Y:S01]  /*16c0*/  @!P2 IMAD.WIDE R28, R13, 0x4, R6.reuse ;  /* 0x000000040d1ca825 */ /* 0x100fe200078e0206 */
[----:B------:R1:W4:Y:S03]  /*16d0*/  @!P1 LDG.E R14, desc[UR6][R22.64] ;  /* 0x00000006160e9981 */ /* 0x000326000c1e1900 */
[----:B0-----:R-:W-:Y:S01]  /*16e0*/  @!P1 IMAD.WIDE R18, R11, 0x4, R6 ;  /* 0x000000040b129825 */ /* 0x001fe200078e0206 */
[----:B------:R-:W4:Y:S04]  /*16f0*/  @!P2 LDG.E R31, desc[UR6][R28.64] ;  /* 0x000000061c1fa981 */ /* 0x000f28000c1e1900 */
[----:B------:R0:W4:Y:S01]  /*1700*/  @!P1 LDG.E R25, desc[UR6][R18.64] ;  /* 0x0000000612199981 */ /* 0x000122000c1e1900 */
[----:B-1----:R-:W-:-:S05]  /*1710*/  @!P0 IMAD.WIDE R22, R9, 0x4, R20 ;  /* 0x0000000409168825 */ /* 0x002fca00078e0214 */
[----:B------:R1:W4:Y:S01]  /*1720*/  @!P0 LDG.E R16, desc[UR6][R22.64] ;  /* 0x0000000616108981 */ /* 0x000322000c1e1900 */
[----:B0-----:R-:W-:-:S05]  /*1730*/  @!P2 IMAD.WIDE R18, R13, 0x4, R20 ;  /* 0x000000040d12a825 */ /* 0x001fca00078e0214 */
[----:B------:R0:W4:Y:S01]  /*1740*/  @!P2 LDG.E R24, desc[UR6][R18.64] ;  /* 0x000000061218a981 */ /* 0x000122000c1e1900 */
[----:B-1----:R-:W-:Y:S01]  /*1750*/  CS2R R22, SRZ ;  /* 0x0000000000167805 */ /* 0x002fe2000001ff00 */
[----:B------:R-:W-:-:S05]  /*1760*/  @!P3 IMAD.WIDE R26, R15, 0x4, R6 ;  /* 0x000000040f1ab825 */ /* 0x000fca00078e0206 */
[----:B------:R1:W5:Y:S01]  /*1770*/  @!P3 LDG.E R23, desc[UR6][R26.64] ;  /* 0x000000061a17b981 */ /* 0x000362000c1e1900 */
[----:B0-----:R-:W0:Y:S01]  /*1780*/  LDC.64 R18, c[0x0][0xf80] ;  /* 0x0003e000ff127b82 */ /* 0x001e220000000a00 */
[----:B-1----:R-:W-:Y:S02]  /*1790*/  HFMA2 R26, -RZ, RZ, 0, 0 ;  /* 0x00000000ff1a7431 */ /* 0x002fe400000001ff */
[----:B------:R-:W-:-:S05]  /*17a0*/  @!P3 IMAD.WIDE R28, R15, 0x4, R20 ;  /* 0x000000040f1cb825 */ /* 0x000fca00078e0214 */
[----:B------:R1:W5:Y:S02]  /*17b0*/  @!P3 LDG.E R22, desc[UR6][R28.64] ;  /* 0x000000061c16b981 */ /* 0x000364000c1e1900 */
[----:B-1----:R-:W-:Y:S01]  /*17c0*/  MOV R28, RZ ;  /* 0x000000ff001c7202 */ /* 0x002fe20000000f00 */
[----:B------:R-:W-:Y:S01]  /*17d0*/  BSSY.RECONVERGENT B0, `(.L_x_34) ;  /* 0x0000038000007945 */ /* 0x000fe20003800200 */
[----:B--2---:R-:W-:Y:S02]  /*17e0*/  @!P0 SHF.L.U32 R34, R34, 0x10, RZ ;  /* 0x0000001022228819 */ /* 0x004fe400000006ff */
[----:B---3--:R-:W-:-:S03]  /*17f0*/  @!P1 SHF.L.U32 R37, R37, 0x10, RZ ;  /* 0x0000001025259819 */ /* 0x008fc600000006ff */
[----:B------:R-:W-:Y:S01]  /*1800*/  @!P0 FMUL.FTZ R26, R35, R34 ;  /* 0x00000022231a8220 */ /* 0x000fe20000410000 */
[----:B------:R-:W-:Y:S02]  /*1810*/  MOV R34, RZ ;  /* 0x000000ff00227202 */ /* 0x000fe40000000f00 */
[----:B------:R-:W-:Y:S01]  /*1820*/  @!P2 SHF.L.U32 R27, R36, 0x10, RZ ;  /* 0x00000010241ba819 */ /* 0x000fe200000006ff */
[----:B----4-:R-:W-:Y:S01]  /*1830*/  @!P1 FMUL.FTZ R34, R30, R37 ;  /* 0x000000251e229220 */ /* 0x010fe20000410000 */
[----:B------:R-:W-:-:S03]  /*1840*/  HFMA2 R30, -RZ, RZ, 0, 0 ;  /* 0x00000000ff1e7431 */ /* 0x000fc600000001ff */
[----:B------:R-:W-:Y:S02]  /*1850*/  @!P2 FMUL.FTZ R30, R8, R27 ;  /* 0x0000001b081ea220 */ /* 0x000fe40000410000 */
[----:B------:R-:W1:Y:S01]  /*1860*/  MUFU.RCP R27, R3 ;  /* 0x00000003001b7308 */ /* 0x000e620000001000 */
[----:B------:R-:W-:Y:S01]  /*1870*/  @!P3 SHF.L.U32 R29, R10, 0x10, RZ ;  /* 0x000000100a1db819 */ /* 0x000fe200000006ff */
[----:B0-----:R-:W-:Y:S01]  /*1880*/  FADD.FTZ R10, -R18, 1 ;  /* 0x3f800000120a7421 */ /* 0x001fe20000010100 */
[----:B-1----:R-:W-:-:S03]  /*1890*/  FMUL.FTZ R8, R27, R26 ;  /* 0x0000001a1b087220 */ /* 0x002fc60000410000 */
[----:B------:R-:W-:Y:S01]  /*18a0*/  @!P3 FMUL.FTZ R28, R12, R29 ;  /* 0x0000001d0c1cb220 */ /* 0x000fe20000410000 */
[----:B------:R-:W-:-:S04]  /*18b0*/  FFMA.FTZ R12, RZ, UR8, R8 ;  /* 0x00000008ff0c7c23 */ /* 0x000fc80008010008 */
[----:B------:R-:W-:Y:S01]  /*18c0*/  FMUL.FTZ R29, R10, R12 ;  /* 0x0000000c0a1d7220 */ /* 0x000fe20000410000 */
[C---:B------:R-:W-:Y:S01]  /*18d0*/  FMUL.FTZ R8, R27.reuse, R34 ;  /* 0x000000221b087220 */ /* 0x040fe20000410000 */
[C---:B------:R-:W-:Y:S02]  /*18e0*/  FMUL.FTZ R30, R27.reuse, R30 ;  /* 0x0000001e1b1e7220 */ /* 0x040fe40000410000 */
[----:B------:R-:W-:Y:S01]  /*18f0*/  FMUL.FTZ R26, R12, R29 ;  /* 0x0000001d0c1a7220 */ /* 0x000fe20000410000 */
[----:B------:R-:W-:Y:S01]  /*1900*/  FFMA.FTZ R8, RZ, UR8, R8 ;  /* 0x00000008ff087c23 */ /* 0x000fe20008010008 */
[----:B------:R-:W-:Y:S02]  /*1910*/  FMUL.FTZ R27, R27, R28 ;  /* 0x0000001c1b1b7220 */ /* 0x000fe40000410000 */
[----:B------:R-:W-:Y:S01]  /*1920*/  FFMA.FTZ R37, R17, R18, R26 ;  /* 0x0000001211257223 */ /* 0x000fe2000001001a */
[----:B------:R-:W-:Y:S01]  /*1930*/  FFMA.FTZ R26, RZ, UR8, R30 ;  /* 0x00000008ff1a7c23 */ /* 0x000fe2000801001e */
[----:B------:R-:W-:Y:S01]  /*1940*/  FMUL.FTZ R29, R10, R8 ;  /* 0x000000080a1d7220 */ /* 0x000fe20000410000 */
[----:B------:R-:W-:-:S02]  /*1950*/  FFMA.FTZ R27, RZ, UR8, R27 ;  /* 0x00000008ff1b7c23 */ /* 0x000fc4000801001b */
[----:B------:R-:W-:Y:S01]  /*1960*/  FMUL.FTZ R28, R10, R26 ;  /* 0x0000001a0a1c7220 */ /* 0x000fe20000410000 */
[----:B------:R-:W-:Y:S01]  /*1970*/  FMUL.FTZ R17, R12, R19 ;  /* 0x000000130c117220 */ /* 0x000fe20000410000 */
[C---:B------:R-:W-:Y:S01]  /*1980*/  FMUL.FTZ R12, R8.reuse, R29 ;  /* 0x0000001d080c7220 */ /* 0x040fe20000410000 */
[----:B------:R-:W-:Y:S01]  /*1990*/  FMUL.FTZ R35, R8, R19 ;  /* 0x0000001308237220 */ /* 0x000fe20000410000 */
[----:B------:R-:W-:Y:S01]  /*19a0*/  FMUL.FTZ R28, R26, R28 ;  /* 0x0000001c1a1c7220 */ /* 0x000fe20000410000 */
[----:B------:R-:W-:Y:S01]  /*19b0*/  FMUL.FTZ R8, R10, R27 ;  /* 0x0000001b0a087220 */ /* 0x000fe20000410000 */
[-C--:B------:R-:W-:Y:S01]  /*19c0*/  FMUL.FTZ R26, R26, R19.reuse ;  /* 0x000000131a1a7220 */ /* 0x080fe20000410000 */
[----:B------:R-:W-:Y:S01]  /*19d0*/  FFMA.FTZ R29, R25, R18, R12 ;  /* 0x00000012191d7223 */ /* 0x000fe2000001000c */
[C---:B------:R-:W-:Y:S01]  /*19e0*/  FMUL.FTZ R19, R27.reuse, R19 ;  /* 0x000000131b137220 */ /* 0x040fe20000410000 */
[----:B------:R-:W-:Y:S01]  /*19f0*/  FMUL.FTZ R8, R27, R8 ;  /* 0x000000081b087220 */ /* 0x000fe20000410000 */
[----:B------:R-:W-:Y:S01]  /*1a00*/  FFMA.FTZ R31, R31, R18, R28 ;  /* 0x000000121f1f7223 */ /* 0x000fe2000001001c */
[----:B------:R-:W-:Y:S01]  /*1a10*/  FFMA.FTZ R35, R14, UR9, R35 ;  /* 0x000000090e237c23 */ /* 0x000fe20008010023 */
[----:B------:R-:W-:Y:S01]  /*1a20*/  FFMA.FTZ R10, R16, UR9, R17 ;  /* 0x00000009100a7c23 */ /* 0x000fe20008010011 */
[----:B------:R-:W-:Y:S01]  /*1a30*/  FFMA.FTZ R12, R24, UR9, R26 ;  /* 0x00000009180c7c23 */ /* 0x000fe2000801001a */
[----:B------:R-:W-:Y:S06]  /*1a40*/  @P0 BRA `(.L_x_35) ;  /* 0x0000000000400947 */ /* 0x000fec0003800000 */
[----:B------:R-:W0:Y:S01]  /*1a50*/  MUFU.RCP R14, R2 ;  /* 0x00000002000e7308 */ /* 0x000e220000001000 */
[----:B------:R-:W-:-:S07]  /*1a60*/  IMAD.WIDE R26, R9, 0x4, R6 ;  /* 0x00000004091a7825 */ /* 0x000fce00078e0206 */
[----:B------:R-:W1:Y:S01]  /*1a70*/  MUFU.RCP R25, R0 ;  /* 0x0000000000197308 */ /* 0x000e620000001000 */
[----:B0-----:R-:W-:-:S07]  /*1a80*/  FMUL.FTZ R14, R37, R14 ;  /* 0x0000000e250e7220 */ /* 0x001fce0000410000 */
[----:B------:R-:W0:Y:S01]  /*1a90*/  MUFU.SQRT R14, R14 ;  /* 0x0000000e000e7308 */ /* 0x000e220000002000 */
[----:B-1----:R-:W-:Y:S01]  /*1aa0*/  FMUL.FTZ R16, R10, R25 ;  /* 0x000000190a107220 */ /* 0x002fe20000410000 */
[----:B------:R-:W-:-:S04]  /*1ab0*/  IMAD.WIDE R24, R9, 0x2, R32 ;  /* 0x0000000209187825 */ /* 0x000fc800078e0220 */
[----:B0-----:R-:W-:-:S04]  /*1ac0*/  FADD.FTZ R28, R14, UR10 ;  /* 0x0000000a0e1c7e21 */ /* 0x001fc80008010000 */
[----:B------:R-:W0:Y:S02]  /*1ad0*/  MUFU.RCP R17, R28 ;  /* 0x0000001c00117308 */ /* 0x000e240000001000 */
[----:B0-----:R-:W-:-:S05]  /*1ae0*/  FMUL.FTZ R16, R16, R17 ;  /* 0x0000001110107220 */ /* 0x001fca0000410000 */
[----:B------:R-:W-:-:S04]  /*1af0*/  F2FP.BF16.F32.PACK_AB R16, RZ, R16 ;  /* 0x00000010ff10723e */ /* 0x000fc800000010ff */
[----:B------:R-:W-:Y:S01]  /*1b00*/  PRMT R30, R16, 0x7610, R30 ;  /* 0x00007610101e7816 */ /* 0x000fe2000000001e */
[----:B------:R-:W-:-:S04]  /*1b10*/  IMAD.WIDE R16, R9, 0x4, R20 ;  /* 0x0000000409107825 */ /* 0x000fc800078e0214 */
[----:B------:R0:W-:Y:S04]  /*1b20*/  STG.E.U16 desc[UR6][R24.64], R30 ;  /* 0x0000001e18007986 */ /* 0x0001e8000c101506 */
[----:B------:R0:W-:Y:S04]  /*1b30*/  STG.E desc[UR6][R16.64], R10 ;  /* 0x0000000a10007986 */ /* 0x0001e8000c101906 */
[----:B------:R0:W-:Y:S02]  /*1b40*/  STG.E desc[UR6][R26.64], R37 ;  /* 0x000000251a007986 */ /* 0x0001e4000c101906 */
.L_x_35:
[----:B------:R-:W-:Y:S05]  /*1b50*/  BSYNC.RECONVERGENT B0 ;  /* 0x0000000000007941 */ /* 0x000fea0003800200 */
.L_x_34:
[----:B------:R-:W-:Y:S04]  /*1b60*/  BSSY.RECONVERGENT B0, `(.L_x_36) ;  /* 0x0000012000007945 */ /* 0x000fe80003800200 */
[----:B------:R-:W-:Y:S05]  /*1b70*/  @P1 BRA `(.L_x_37) ;  /* 0x0000000000401947 */ /* 0x000fea0003800000 */
[----:B0-----:R-:W0:Y:S01]  /*1b80*/  MUFU.RCP R10, R2 ;  /* 0x00000002000a7308 */ /* 0x001e220000001000 */
[----:B------:R-:W-:-:S04]  /*1b90*/  IMAD.WIDE R24, R11, 0x2, R32 ;  /* 0x000000020b187825 */ /* 0x000fc800078e0220 */
[----:B0-----:R-:W-:-:S03]  /*1ba0*/  FMUL.FTZ R9, R29, R10 ;  /* 0x0000000a1d097220 */ /* 0x001fc60000410000 */
[----:B------:R-:W0:Y:S08]  /*1bb0*/  MUFU.RCP R10, R0 ;  /* 0x00000000000a7308 */ /* 0x000e300000001000 */
[----:B------:R-:W1:Y:S01]  /*1bc0*/  MUFU.SQRT R9, R9 ;  /* 0x0000000900097308 */ /* 0x000e620000002000 */
[----:B0-----:R-:W-:Y:S01]  /*1bd0*/  FMUL.FTZ R10, R35, R10 ;  /* 0x0000000a230a7220 */ /* 0x001fe20000410000 */
[----:B-1----:R-:W-:-:S06]  /*1be0*/  FADD.FTZ R14, R9, UR10 ;  /* 0x0000000a090e7e21 */ /* 0x002fcc0008010000 */
[----:B------:R-:W0:Y:S02]  /*1bf0*/  MUFU.RCP R17, R14 ;  /* 0x0000000e00117308 */ /* 0x000e240000001000 */
[----:B0-----:R-:W-:Y:S01]  /*1c00*/  FMUL.FTZ R10, R10, R17 ;  /* 0x000000110a0a7220 */ /* 0x001fe20000410000 */
[----:B------:R-:W-:-:S04]  /*1c10*/  IMAD.WIDE R16, R11, 0x4, R20 ;  /* 0x000000040b107825 */ /* 0x000fc800078e0214 */
[----:B------:R-:W-:-:S04]  /*1c20*/  F2FP.BF16.F32.PACK_AB R10, RZ, R10 ;  /* 0x0000000aff0a723e */ /* 0x000fc800000010ff */
[----:B------:R-:W-:Y:S01]  /*1c30*/  PRMT R26, R10, 0x7610, R26 ;  /* 0x000076100a1a7816 */ /* 0x000fe2000000001a */
[----:B------:R-:W-:-:S04]  /*1c40*/  IMAD.WIDE R10, R11, 0x4, R6 ;  /* 0x000000040b0a7825 */ /* 0x000fc800078e0206 */
[----:B------:R1:W-:Y:S04]  /*1c50*/  STG.E.U16 desc[UR6][R24.64], R26 ;  /* 0x0000001a18007986 */ /* 0x0003e8000c101506 */
[----:B------:R1:W-:Y:S04]  /*1c60*/  STG.E desc[UR6][R16.64], R35 ;  /* 0x0000002310007986 */ /* 0x0003e8000c101906 */
[----:B------:R1:W-:Y:S02]  /*1c70*/  STG.E desc[UR6][R10.64], R29 ;  /* 0x0000001d0a007986 */ /* 0x0003e4000c101906 */
.L_x_37:
[----:B------:R-:W-:Y:S05]  /*1c80*/  BSYNC.RECONVERGENT B0 ;  /* 0x0000000000007941 */ /* 0x000fea0003800200 */
.L_x_36:
[----:B------:R-:W-:Y:S04]  /*1c90*/  BSSY.RECONVERGENT B0, `(.L_x_38) ;  /* 0x0000012000007945 */ /* 0x000fe80003800200 */
[----:B------:R-:W-:Y:S05]  /*1ca0*/  @P2 BRA `(.L_x_39) ;  /* 0x0000000000402947 */ /* 0x000fea0003800000 */
[----:B01----:R-:W0:Y:S01]  /*1cb0*/  MUFU.RCP R10, R2 ;  /* 0x00000002000a7308 */ /* 0x003e220000001000 */
        /* <DEDUP_REMOVED lines=15> */
.L_x_39:
[----:B------:R-:W-:Y:S05]  /*1db0*/  BSYNC.RECONVERGENT B0 ;  /* 0x0000000000007941 */ /* 0x000fea0003800200 */
.L_x_38:
[----:B------:R-:W-:Y:S01]  /*1dc0*/  BSSY.RECONVERGENT B0, `(.L_x_40) ;  /* 0x0000014000007945 */ /* 0x000fe20003800200 */
[----:B-----5:R-:W-:Y:S01]  /*1dd0*/  FFMA.FTZ R19, R22, UR9, R19 ;  /* 0x0000000916137c23 */ /* 0x020fe20008010013 */
[----:B------:R-:W-:Y:S02]  /*1de0*/  FFMA.FTZ R23, R23, R18, R8 ;  /* 0x0000001217177223 */ /* 0x000fe40000010008 */
[----:B------:R-:W-:Y:S05]  /*1df0*/  @P3 BRA `(.L_x_41) ;  /* 0x0000000000403947 */ /* 0x000fea0003800000 */
[----:B------:R-:W3:Y:S01]  /*1e00*/  MUFU.RCP R14, R2 ;  /* 0x00000002000e7308 */ /* 0x000ee20000001000 */
[----:B--2---:R-:W-:-:S07]  /*1e10*/  IMAD.WIDE R12, R15, 0x4, R6 ;  /* 0x000000040f0c7825 */ /* 0x004fce00078e0206 */
[----:B------:R-:W2:Y:S01]  /*1e20*/  MUFU.RCP R8, R0 ;  /* 0x0000000000087308 */ /* 0x000ea20000001000 */
[----:B---3--:R-:W-:-:S07]  /*1e30*/  FMUL.FTZ R14, R23, R14 ;  /* 0x0000000e170e7220 */ /* 0x008fce0000410000 */
[----:B------:R-:W0:Y:S01]  /*1e40*/  MUFU.SQRT R14, R14 ;  /* 0x0000000e000e7308 */ /* 0x000e220000002000 */
[----:B--2---:R-:W-:Y:S01]  /*1e50*/  FMUL.FTZ R8, R19, R8 ;  /* 0x0000000813087220 */ /* 0x004fe20000410000 */
[----:B01----:R-:W-:-:S06]  /*1e60*/  FADD.FTZ R16, R14, UR10 ;  /* 0x0000000a0e107e21 */ /* 0x003fcc0008010000 */
[----:B------:R-:W0:Y:S02]  /*1e70*/  MUFU.RCP R9, R16 ;  /* 0x0000001000097308 */ /* 0x000e240000001000 */
[----:B0-----:R-:W-:-:S05]  /*1e80*/  FMUL.FTZ R8, R8, R9 ;  /* 0x0000000908087220 */ /* 0x001fca0000410000 */
[----:B------:R-:W-:Y:S01]  /*1e90*/  F2FP.BF16.F32.PACK_AB R10, RZ, R8 ;  /* 0x00000008ff0a723e */ /* 0x000fe200000010ff */
[----:B------:R-:W-:-:S03]  /*1ea0*/  IMAD.WIDE R8, R15, 0x2, R32 ;  /* 0x000000020f087825 */ /* 0x000fc600078e0220 */
[----:B------:R-:W-:Y:S01]  /*1eb0*/  PRMT R17, R10, 0x7610, R17 ;  /* 0x000076100a117816 */ /* 0x000fe20000000011 */
[----:B------:R-:W-:-:S04]  /*1ec0*/  IMAD.WIDE R10, R15, 0x4, R20 ;  /* 0x000000040f0a7825 */ /* 0x000fc800078e0214 */
[----:B------:R3:W-:Y:S04]  /*1ed0*/  STG.E.U16 desc[UR6][R8.64], R17 ;  /* 0x0000001108007986 */ /* 0x0007e8000c101506 */
[----:B------:R3:W-:Y:S04]  /*1ee0*/  STG.E desc[UR6][R10.64], R19 ;  /* 0x000000130a007986 */ /* 0x0007e8000c101906 */
[----:B------:R3:W-:Y:S02]  /*1ef0*/  STG.E desc[UR6][R12.64], R23 ;  /* 0x000000170c007986 */ /* 0x0007e4000c101906 */
.L_x_41:
[----:B------:R-:W-:Y:S05]  /*1f00*/  BSYNC.RECONVERGENT B0 ;  /* 0x0000000000007941 */ /* 0x000fea0003800200 */
.L_x_40:
[----:B------:R-:W-:-:S06]  /*1f10*/  ULEA UR4, UR5, UR4, 0x2 ;  /* 0x0000000405047291 */ /* 0x000fcc000f8e10ff */
[----:B------:R-:W-:-:S13]  /*1f20*/  ISETP.LE.AND P0, PT, R4, UR4, PT ;  /* 0x0000000404007c0c */ /* 0x000fda000bf03270 */
[----:B------:R-:W-:Y:S05]  /*1f30*/  @!P0 BRA `(.L_x_42) ;  /* 0xfffffff400648947 */ /* 0x000fea000383ffff */
[----:B------:R-:W-:Y:S05]  /*1f40*/  EXIT ;  /* 0x000000000000794d */ /* 0x000fea0003800000 */
.L_x_31:
[----:B------:R-:W0:Y:S02]  /*1f50*/  LDCU UR4, c[0x0][0xf98] ;  /* 0x0001f300ff0477ac */ /* 0x000e240008000800 */
[----:B0-----:R-:W-:-:S09]  /*1f60*/  UISETP.NE.AND UP0, UPT, UR4, URZ, UPT ;  /* 0x000000ff0400728c */ /* 0x001fd2000bf05270 */
[----:B------:R-:W-:Y:S05]  /*1f70*/  BRA.U !UP0, `(.L_x_43) ;  /* 0x0000000908a87547 */ /* 0x000fea000b800000 */
[----:B------:R-:W0:Y:S01]  /*1f80*/  LDCU UR9, c[0x0][0xf94] ;  /* 0x0001f280ff0977ac */ /* 0x000e220008000800 */
[----:B------:R-:W1:Y:S01]  /*1f90*/  LDCU UR8, c[0x0][0xf7c] ;  /* 0x0001ef80ff0877ac */ /* 0x000e620008000800 */
[----:B------:R-:W2:Y:S01]  /*1fa0*/  LDCU UR10, c[0x0][0xf9c] ;  /* 0x0001f380ff0a77ac */ /* 0x000ea20008000800 */
[----:B------:R-:W-:-:S05]  /*1fb0*/  UMOV UR4, URZ ;  /* 0x000000ff00047c82 */ /* 0x000fca0008000000 */
.L_x_44:
[----:B------:R-:W3:Y:S02]  /*1fc0*/  S2R R36, SR_TID.X ;  /* 0x0000000000247919 */ /* 0x000ee40000002100 */
[----:B---3--:R-:W-:-:S04]  /*1fd0*/  IADD3 R36, PT, PT, R36, UR4, RZ ;  /* 0x0000000424247c10 */ /* 0x008fc8000fffe0ff */
[C---:B------:R-:W-:Y:S02]  /*1fe0*/  ISETP.GE.AND P0, PT, R36.reuse, R4, PT ;  /* 0x000000042400720c */ /* 0x040fe40003f06270 */
[----:B------:R-:W-:-:S04]  /*1ff0*/  IADD3 R35, PT, PT, R36, UR5, RZ ;  /* 0x0000000524237c10 */ /* 0x000fc8000fffe0ff */
[C---:B------:R-:W-:Y:S02]  /*2000*/  ISETP.GE.AND P1, PT, R35.reuse, R4, PT ;  /* 0x000000042300720c */ /* 0x040fe40003f26270 */
[----:B------:R-:W-:-:S04]  /*2010*/  IADD3 R9, PT, PT, R35, UR5, RZ ;  /* 0x0000000523097c10 */ /* 0x000fc8000fffe0ff */
[C---:B------:R-:W-:Y:S01]  /*2020*/  ISETP.GE.AND P2, PT, R9.reuse, R4, PT ;  /* 0x000000040900720c */ /* 0x040fe20003f46270 */
[----:B------:R-:W3:Y:S01]  /*2030*/  @!P0 LDC.64 R14, c[0x0][0xfb8] ;  /* 0x0003ee00ff0e8b82 */ /* 0x000ee20000000a00 */
[----:B------:R-:W-:Y:S01]  /*2040*/  @!P0 IMAD.WIDE R26, R36, 0x2, R32 ;  /* 0x00000002241a8825 */ /* 0x000fe200078e0220 */
[----:B------:R-:W-:-:S04]  /*2050*/  IADD3 R11, PT, PT, R9, UR5, RZ ;  /* 0x00000005090b7c10 */ /* 0x000fc8000fffe0ff */
[----:B------:R-:W-:Y:S01]  /*2060*/  @!P1 IMAD.WIDE R30, R35, 0x2, R32 ;  /* 0x00000002231e9825 */ /* 0x000fe200078e0220 */
[----:B------:R-:W4:Y:S01]  /*2070*/  @!P0 LDG.E.U16 R8, desc[UR6][R26.64] ;  /* 0x000000061a088981 */ /* 0x000f22000c1e1500 */
[----:B------:R-:W5:Y:S01]  /*2080*/  @!P1 LDC.64 R28, c[0x0][0xfb8] ;  /* 0x0003ee00ff1c9b82 */ /* 0x000f620000000a00 */
[----:B------:R-:W-:-:S03]  /*2090*/  ISETP.GE.AND P3, PT, R11, R4, PT ;  /* 0x000000040b00720c */ /* 0x000fc60003f66270 */
[----:B------:R-:W2:Y:S01]  /*20a0*/  @!P1 LDG.E.U16 R30, desc[UR6][R30.64] ;  /* 0x000000061e1e9981 */ /* 0x000ea2000c1e1500 */
[----:B------:R-:W-:-:S03]  /*20b0*/  @!P2 IMAD.WIDE R16, R9, 0x2, R32 ;  /* 0x000000020910a825 */ /* 0x000fc600078e0220 */
[----:B------:R-:W0:Y:S01]  /*20c0*/  @!P2 LDC.64 R24, c[0x0][0xfb8] ;  /* 0x0003ee00ff18ab82 */ /* 0x000e220000000a00 */
[----:B---3--:R-:W3:Y:S07]  /*20d0*/  @!P0 LDG.E R14, desc[UR6][R14.64] ;  /* 0x000000060e0e8981 */ /* 0x008eee000c1e1900 */
[----:B------:R-:W1:Y:S01]  /*20e0*/  @!P3 LDC.64 R18, c[0x0][0xfb8] ;  /* 0x0003ee00ff12bb82 */ /* 0x000e620000000a00 */
[----:B-----5:R-:W5:Y:S04]  /*20f0*/  @!P1 LDG.E R28, desc[UR6][R28.64] ;  /* 0x000000061c1c9981 */ /* 0x020f68000c1e1900 */
[----:B0-----:R-:W5:Y:S04]  /*2100*/  @!P2 LDG.E R12, desc[UR6][R24.64] ;  /* 0x00000006180ca981 */ /* 0x001f68000c1e1900 */
[----:B------:R0:W5:Y:S04]  /*2110*/  @!P2 LDG.E.U16 R29, desc[UR6][R16.64] ;  /* 0x00000006101da981 */ /* 0x000168000c1e1500 */
[----:B-1----:R-:W5:Y:S01]  /*2120*/  @!P3 LDG.E R5, desc[UR6][R18.64] ;  /* 0x000000061205b981 */ /* 0x002f62000c1e1900 */
[----:B0-----:R-:W-:-:S05]  /*2130*/  @!P3 IMAD.WIDE R16, R11, 0x2, R32 ;  /* 0x000000020b10b825 */ /* 0x001fca00078e0220 */
[----:B------:R0:W5:Y:S01]  /*2140*/  @!P3 LDG.E.U16 R15, desc[UR6][R16.64] ;  /* 0x00000006100fb981 */ /* 0x000162000c1e1500 */
[----:B------:R-:W-:Y:S02]  /*2150*/  HFMA2 R13, -RZ, RZ, 0, 0 ;  /* 0x00000000ff0d7431 */ /* 0x000fe400000001ff */
[----:B------:R-:W-:Y:S01]  /*2160*/  @!P0 IMAD.WIDE R24, R36, 0x4, R6 ;  /* 0x0000000424188825 */ /* 0x000fe200078e0206 */
[----:B------:R-:W-:-:S03]  /*2170*/  MOV R10, RZ ;  /* 0x000000ff000a7202 */ /* 0x000fc60000000f00 */
[----:B------:R-:W-:Y:S02]  /*2180*/  HFMA2 R31, -RZ, RZ, 0, 0 ;  /* 0x00000000ff1f7431 */ /* 0x000fe400000001ff */
[----:B------:R-:W-:Y:S01]  /*2190*/  @!P0 IMAD.WIDE R26, R36, 0x4, R20 ;  /* 0x00000004241a8825 */ /* 0x000fe200078e0214 */
[----:B------:R1:W5:Y:S03]  /*21a0*/  @!P0 LDG.E R13, desc[UR6][R24.64] ;  /* 0x00000006180d8981 */ /* 0x000366000c1e1900 */
[C---:B0-----:R-:W-:Y:S01]  /*21b0*/  @!P1 IMAD.WIDE R16, R35.reuse, 0x4, R6 ;  /* 0x0000000423109825 */ /* 0x041fe200078e0206 */
[----:B------:R0:W5:Y:S04]  /*21c0*/  @!P0 LDG.E R10, desc[UR6][R26.64] ;  /* 0x000000061a0a8981 */ /* 0x000168000c1e1900 */
[----:B------:R0:W5:Y:S01]  /*21d0*/  @!P1 LDG.E R31, desc[UR6][R16.64] ;  /* 0x00000006101f9981 */ /* 0x000162000c1e1900 */
[----:B------:R-:W-:Y:S01]  /*21e0*/  MOV R34, RZ ;  /* 0x000000ff00227202 */ /* 0x000fe20000000f00 */
[----:B------:R-:W-:-:S04]  /*21f0*/  @!P1 IMAD.WIDE R18, R35, 0x4, R20 ;  /* 0x0000000423129825 */ /* 0x000fc800078e0214 */
[----:B------:R-:W-:Y:S02]  /*2200*/  HFMA2 R37, -RZ, RZ, 0, 0 ;  /* 0x00000000ff257431 */ /* 0x000fe400000001ff */
[C---:B-1----:R-:W-:Y:S01]  /*2210*/  @!P2 IMAD.WIDE R24, R9.reuse, 0x4, R6 ;  /* 0x000000040918a825 */ /* 0x042fe200078e0206 */
[----:B------:R-:W5:Y:S03]  /*2220*/  @!P1 LDG.E R34, desc[UR6][R18.64] ;  /* 0x0000000612229981 */ /* 0x000f66000c1e1900 */
[----:B0-----:R-:W-:Y:S01]  /*2230*/  @!P2 IMAD.WIDE R26, R9, 0x4, R20 ;  /* 0x00000004091aa825 */ /* 0x001fe200078e0214 */
[----:B------:R0:W5:Y:S03]  /*2240*/  @!P2 LDG.E R37, desc[UR6][R24.64] ;  /* 0x000000061825a981 */ /* 0x000166000c1e1900 */
[----:B------:R-:W-:Y:S01]  /*2250*/  @!P0 IMAD.WIDE R16, R36, 0x4, R22 ;  /* 0x0000000424108825 */ /* 0x000fe200078e0216 */
[----:B0-----:R-:W-:-:S06]  /*2260*/  CS2R R24, SRZ ;  /* 0x0000000000187805 */ /* 0x001fcc000001ff00 */
[----:B------:R0:W5:Y:S04]  /*2270*/  @!P2 LDG.E R24, desc[UR6][R26.64] ;  /* 0x000000061a18a981 */ /* 0x000168000c1e1900 */
[----:B------:R-:W5:Y:S01]  /*2280*/  @!P0 LDG.E R25, desc[UR6][R16.64] ;  /* 0x0000000610198981 */ /* 0x000f62000c1e1900 */
[----:B------:R-:W-:Y:S01]  /*2290*/  MOV R36, RZ ;  /* 0x000000ff00247202 */ /* 0x000fe20000000f00 */
[----:B------:R-:W-:Y:S01]  /*22a0*/  @!P1 IMAD.WIDE R18, R35, 0x4, R22 ;  /* 0x0000000423129825 */ /* 0x000fe200078e0216 */
[----:B0-----:R-:W-:-:S04]  /*22b0*/  CS2R R26, SRZ ;  /* 0x00000000001a7805 */ /* 0x001fc8000001ff00 */
[----:B------:R0:W5:Y:S02]  /*22c0*/  @!P1 LDG.E R36, desc[UR6][R18.64] ;  /* 0x0000000612249981 */ /* 0x000164000c1e1900 */
[----:B0-----:R-:W-:-:S04]  /*22d0*/  @!P3 IMAD.WIDE R18, R11, 0x4, R6 ;  /* 0x000000040b12b825 */ /* 0x001fc800078e0206 */
[----:B------:R-:W-:Y:S01]  /*22e0*/  HFMA2 R35, -RZ, RZ, 0, 0 ;  /* 0x00000000ff237431 */ /* 0x000fe200000001ff */
[----:B----4-:R-:W-:Y:S02]  /*22f0*/  @!P0 SHF.L.U32 R17, R8, 0x10, RZ ;  /* 0x0000001008118819 */ /* 0x010fe400000006ff */
[----:B--2---:R-:W-:-:S03]  /*2300*/  @!P1 SHF.L.U32 R30, R30, 0x10, RZ ;  /* 0x000000101e1e9819 */ /* 0x004fc600000006ff */
[----:B---3--:R-:W-:Y:S01]  /*2310*/  @!P0 FMUL.FTZ R26, R14, R17 ;  /* 0x000000110e1a8220 */ /* 0x008fe20000410000 */
[----:B------:R-:W-:Y:S01]  /*2320*/  MOV R14, RZ ;  /* 0x000000ff000e7202 */ /* 0x000fe20000000f00 */
[----:B------:R-:W-:-:S05]  /*2330*/  @!P3 IMAD.WIDE R16, R11, 0x4, R20 ;  /* 0x000000040b10b825 */ /* 0x000fca00078e0214 */
[----:B------:R-:W2:Y:S01]  /*2340*/  @!P3 LDG.E R14, desc[UR6][R16.64] ;  /* 0x00000006100eb981 */ /* 0x000ea2000c1e1900 */
[----:B-----5:R-:W-:Y:S01]  /*2350*/  @!P1 FMUL.FTZ R27, R28, R30 ;  /* 0x0000001e1c1b9220 */ /* 0x020fe20000410000 */
[----:B------:R-:W-:Y:S02]  /*2360*/  @!P2 SHF.L.U32 R30, R29, 0x10, RZ ;  /* 0x000000101d1ea819 */ /* 0x000fe400000006ff */
[----:B------:R-:W-:-:S06]  /*2370*/  CS2R R28, SRZ ;  /* 0x00000000001c7805 */ /* 0x000fcc000001ff00 */
[----:B------:R-:W3:Y:S01]  /*2380*/  @!P3 LDG.E R28, desc[UR6][R18.64] ;  /* 0x00000006121cb981 */ /* 0x000ee2000c1e1900 */
[----:B------:R-:W-:-:S04]  /*2390*/  @!P2 IMAD.WIDE R8, R9, 0x4, R22 ;  /* 0x000000040908a825 */ /* 0x000fc800078e0216 */
[----:B------:R-:W-:Y:S01]  /*23a0*/  @!P2 FMUL.FTZ R29, R12, R30 ;  /* 0x0000001e0c1da220 */ /* 0x000fe20000410000 */
[----:B------:R-:W-:Y:S01]  /*23b0*/  HFMA2 R30, -RZ, RZ, 0, 0 ;  /* 0x00000000ff1e7431 */ /* 0x000fe200000001ff */
[----:B------:R0:W4:Y:S01]  /*23c0*/  @!P2 LDG.E R35, desc[UR6][R8.64] ;  /* 0x000000060823a981 */ /* 0x000122000c1e1900 */
[----:B------:R-:W-:Y:S01]  /*23d0*/  @!P3 SHF.L.U32 R12, R15, 0x10, RZ ;  /* 0x000000100f0cb819 */ /* 0x000fe200000006ff */
[----:B0-----:R-:W0:Y:S04]  /*23e0*/  LDC.64 R8, c[0x0][0xf80] ;  /* 0x0003e000ff087b82 */ /* 0x001e280000000a00 */
[----:B------:R-:W-:Y:S02]  /*23f0*/  @!P3 FMUL.FTZ R30, R5, R12 ;  /* 0x0000000c051eb220 */ /* 0x000fe40000410000 */
[----:B------:R-:W1:Y:S08]  /*2400*/  MUFU.RCP R5, R3 ;  /* 0x0000000300057308 */ /* 0x000e700000001000 */
[----:B------:R-:W5:Y:S01]  /*2410*/  MUFU.RCP R16, R3 ;  /* 0x0000000300107308 */ /* 0x000f620000001000 */
[----:B-1----:R-:W-:Y:S01]  /*2420*/  FMUL.FTZ R12, R5, R26 ;  /* 0x0000001a050c7220 */ /* 0x002fe20000410000 */
[----:B0-----:R-:W-:Y:S01]  /*2430*/  FADD.FTZ R5, -R8, 1 ;  /* 0x3f80000008057421 */ /* 0x001fe20000010100 */
[----:B------:R-:W-:-:S03]  /*2440*/  FMUL.FTZ R13, R13, R8 ;  /* 0x000000080d0d7220 */ /* 0x000fc60000410000 */
[----:B------:R-:W-:Y:S01]  /*2450*/  FMUL.FTZ R15, R5, R12 ;  /* 0x0000000c050f7220 */ /* 0x000fe20000410000 */
[----:B-----5:R-:W-:-:S03]  /*2460*/  FMUL.FTZ R26, R16, R27 ;  /* 0x0000001b101a7220 */ /* 0x020fc60000410000 */
[----:B------:R-:W-:Y:S01]  /*2470*/  FFMA.FTZ R15, R12, R15, R13 ;  /* 0x0000000f0c0f7223 */ /* 0x000fe2000001000d */
[----:B------:R-:W-:Y:S01]  /*2480*/  FMUL.FTZ R13, R10, UR8 ;  /* 0x000000080a0d7c20 */ /* 0x000fe20008410000 */
[----:B------:R-:W-:-:S03]  /*2490*/  FMUL.FTZ R17, R31, R8 ;  /* 0x000000081f117220 */ /* 0x000fc60000410000 */
[----:B------:R-:W-:Y:S01]  /*24a0*/  FFMA.FTZ R10, R12, R9, R13 ;  /* 0x000000090c0a7223 */ /* 0x000fe2000001000d */
[----:B------:R-:W-:Y:S01]  /*24b0*/  FMUL.FTZ R12, R5, R26 ;  /* 0x0000001a050c7220 */ /* 0x000fe20000410000 */
[----:B------:R-:W-:-:S03]  /*24c0*/  MOV R18, RZ ;  /* 0x000000ff00127202 */ /* 0x000fc60000000f00 */
[----:B------:R-:W-:Y:S01]  /*24d0*/  FFMA.FTZ R17, R26, R12, R17 ;  /* 0x0000000c1a117223 */ /* 0x000fe20000010011 */
[----:B------:R-:W-:-:S05]  /*24e0*/  @!P3 IMAD.WIDE R12, R11, 0x4, R22 ;  /* 0x000000040b0cb825 */ /* 0x000fca00078e0216 */
[----:B------:R0:W5:Y:S01]  /*24f0*/  @!P3 LDG.E R18, desc[UR6][R12.64] ;  /* 0x000000060c12b981 */ /* 0x000162000c1e1900 */
[----:B------:R-:W-:Y:S02]  /*2500*/  FMUL.FTZ R19, R34, UR8 ;  /* 0x0000000822137c20 */ /* 0x000fe40008410000 */
[----:B------:R-:W1:Y:S01]  /*2510*/  MUFU.RCP R34, R2 ;  /* 0x0000000200227308 */ /* 0x000e620000001000 */
[----:B------:R-:W-:Y:S01]  /*2520*/  FMUL.FTZ R29, R16, R29 ;  /* 0x0000001d101d7220 */ /* 0x000fe20000410000 */
[----:B------:R-:W-:Y:S01]  /*2530*/  FFMA.FTZ R19, R26, R9, R19 ;  /* 0x000000091a137223 */ /* 0x000fe20000010013 */
[----:B------:R-:W-:Y:S01]  /*2540*/  FMUL.FTZ R26, R37, R8 ;  /* 0x00000008251a7220 */ /* 0x000fe20000410000 */
[----:B------:R-:W-:Y:S01]  /*2550*/  FMUL.FTZ R24, R24, UR8 ;  /* 0x0000000818187c20 */ /* 0x000fe20008410000 */
[----:B------:R-:W-:-:S04]  /*2560*/  FMUL.FTZ R27, R5, R29 ;  /* 0x0000001d051b7220 */ /* 0x000fc80000410000 */
[C---:B------:R-:W-:Y:S01]  /*2570*/  FFMA.FTZ R26, R29.reuse, R27, R26 ;  /* 0x0000001b1d1a7223 */ /* 0x040fe2000001001a */
[----:B------:R-:W-:Y:S01]  /*2580*/  FFMA.FTZ R27, R29, R9, R24 ;  /* 0x000000091d1b7223 */ /* 0x000fe20000010018 */
[----:B-1----:R-:W-:-:S06]  /*2590*/  FMUL.FTZ R24, R15, R34 ;  /* 0x000000220f187220 */ /* 0x002fcc0000410000 */
[----:B------:R-:W1:Y:S01]  /*25a0*/  MUFU.SQRT R24, R24 ;  /* 0x0000001800187308 */ /* 0x000e620000002000 */
[----:B------:R-:W-:-:S04]  /*25b0*/  FMUL.FTZ R30, R16, R30 ;  /* 0x0000001e101e7220 */ /* 0x000fc80000410000 */
[----:B------:R-:W-:-:S03]  /*25c0*/  FMUL.FTZ R5, R5, R30 ;  /* 0x0000001e05057220 */ /* 0x000fc60000410000 */
[----:B0-----:R-:W-:Y:S01]  /*25d0*/  MUFU.RCP R12, R0 ;  /* 0x00000000000c7308 */ /* 0x001fe20000001000 */
[----:B-1----:R-:W-:Y:S01]  /*25e0*/  FADD.FTZ R13, R24, UR9 ;  /* 0x00000009180d7e21 */ /* 0x002fe20008010000 */
[----:B------:R-:W-:-:S06]  /*25f0*/  FMUL.FTZ R24, R26, R34 ;  /* 0x000000221a187220 */ /* 0x000fcc0000410000 */
[----:B------:R-:W-:Y:S08]  /*2600*/  MUFU.RCP R13, R13 ;  /* 0x0000000d000d7308 */ /* 0x000ff00000001000 */
[----:B------:R-:W-:Y:S01]  /*2610*/  MUFU.SQRT R24, R24 ;  /* 0x0000001800187308 */ /* 0x000fe20000002000 */
[----:B--2---:R-:W-:-:S04]  /*2620*/  FMUL.FTZ R29, R14, UR8 ;  /* 0x000000080e1d7c20 */ /* 0x004fc80008410000 */
[----:B------:R-:W-:Y:S01]  /*2630*/  FFMA.FTZ R14, R30, R9, R29 ;  /* 0x000000091e0e7223 */ /* 0x000fe2000001001d */
[----:B------:R-:W-:-:S06]  /*2640*/  FMUL.FTZ R9, R17, R34 ;  /* 0x0000002211097220 */ /* 0x000fcc0000410000 */
[----:B------:R-:W0:Y:S01]  /*2650*/  MUFU.SQRT R9, R9 ;  /* 0x0000000900097308 */ /* 0x000e220000002000 */
[----:B---3--:R-:W-:-:S04]  /*2660*/  FMUL.FTZ R29, R28, R8 ;  /* 0x000000081c1d7220 */ /* 0x008fc80000410000 */
[----:B------:R-:W-:-:S04]  /*2670*/  FFMA.FTZ R5, R30, R5, R29 ;  /* 0x000000051e057223 */ /* 0x000fc8000001001d */
[----:B------:R-:W-:Y:S01]  /*2680*/  FMUL.FTZ R34, R5, R34 ;  /* 0x0000002205227220 */ /* 0x000fe20000410000 */
[----:B------:R-:W1:Y:S05]  /*2690*/  S2R R29, SR_TID.X ;  /* 0x00000000001d7919 */ /* 0x000e6a0000002100 */
[----:B------:R-:W2:Y:S01]  /*26a0*/  MUFU.SQRT R34, R34 ;  /* 0x0000002200227308 */ /* 0x000ea20000002000 */
[----:B0-----:R-:W-:Y:S01]  /*26b0*/  FADD.FTZ R16, R9, UR9 ;  /* 0x0000000909107e21 */ /* 0x001fe20008010000 */
[----:B------:R-:W-:Y:S01]  /*26c0*/  FMUL.FTZ R8, R10, R12 ;  /* 0x0000000c0a087220 */ /* 0x000fe20000410000 */
[----:B------:R-:W-:-:S03]  /*26d0*/  FADD.FTZ R9, R24, UR9 ;  /* 0x0000000918097e21 */ /* 0x000fc60008010000 */
[----:B------:R-:W-:Y:S02]  /*26e0*/  FMUL.FTZ R8, R8, R13 ;  /* 0x0000000d08087220 */ /* 0x000fe40000410000 */
[----:B------:R-:W0:Y:S01]  /*26f0*/  MUFU.RCP R16, R16 ;  /* 0x0000001000107308 */ /* 0x000e220000001000 */
[----:B--2---:R-:W-:-:S07]  /*2700*/  FADD.FTZ R13, R34, UR9 ;  /* 0x00000009220d7e21 */ /* 0x004fce0008010000 */
[----:B------:R-:W2:Y:S01]  /*2710*/  MUFU.RCP R9, R9 ;  /* 0x0000000900097308 */ /* 0x000ea20000001000 */
[----:B------:R-:W-:-:S07]  /*2720*/  FFMA.FTZ R28, R25, UR10, R8 ;  /* 0x0000000a191c7c23 */ /* 0x000fce0008010008 */
[----:B------:R-:W3:Y:S01]  /*2730*/  MUFU.RCP R13, R13 ;  /* 0x0000000d000d7308 */ /* 0x000ee20000001000 */
[-C--:B------:R-:W-:Y:S01]  /*2740*/  FMUL.FTZ R25, R19, R12.reuse ;  /* 0x0000000c13197220 */ /* 0x080fe20000410000 */
[----:B------:R-:W-:Y:S01]  /*2750*/  FMUL.FTZ R8, R27, R12 ;  /* 0x0000000c1b087220 */ /* 0x000fe20000410000 */
[----:B-1----:R-:W-:Y:S02]  /*2760*/  IADD3 R29, PT, PT, R29, UR4, RZ ;  /* 0x000000041d1d7c10 */ /* 0x002fe4000fffe0ff */
[----:B0-----:R-:W-:Y:S01]  /*2770*/  FMUL.FTZ R25, R25, R16 ;  /* 0x0000001019197220 */ /* 0x001fe20000410000 */
[----:B------:R-:W-:Y:S01]  /*2780*/  @!P0 F2FP.BF16.F32.PACK_AB R24, RZ, R28 ;  /* 0x0000001cff18823e */ /* 0x000fe200000010ff */
[----:B------:R-:W-:Y:S02]  /*2790*/  FMUL.FTZ R12, R14, R12 ;  /* 0x0000000c0e0c7220 */ /* 0x000fe40000410000 */
[----:B------:R-:W-:Y:S01]  /*27a0*/  FFMA.FTZ R36, R36, UR10, R25 ;  /* 0x0000000a24247c23 */ /* 0x000fe20008010019 */
[----:B--2---:R-:W-:Y:S01]  /*27b0*/  FMUL.FTZ R16, R8, R9 ;  /* 0x0000000908107220 */ /* 0x004fe20000410000 */
[----:B------:R-:W-:Y:S01]  /*27c0*/  PRMT R28, R24, 0x7610, R28 ;  /* 0x00007610181c7816 */ /* 0x000fe2000000001c */
[----:B------:R-:W-:-:S02]  /*27d0*/  @!P0 IMAD.WIDE R8, R29, 0x2, R32 ;  /* 0x000000021d088825 */ /* 0x000fc400078e0220 */
[----:B------:R-:W-:Y:S02]  /*27e0*/  @!P1 F2FP.BF16.F32.PACK_AB R36, RZ, R36 ;  /* 0x00000024ff24923e */ /* 0x000fe400000010ff */
[----:B------:R-:W-:-:S04]  /*27f0*/  @!P0 IMAD.WIDE R24, R29, 0x4, R6 ;  /* 0x000000041d188825 */ /* 0x000fc800078e0206 */
[----:B---3--:R-:W-:Y:S01]  /*2800*/  FMUL.FTZ R31, R12, R13 ;  /* 0x0000000d0c1f7220 */ /* 0x008fe20000410000 */
[C---:B------:R-:W-:Y:S01]  /*2810*/  @!P0 IMAD.WIDE R12, R29.reuse, 0x4, R20 ;  /* 0x000000041d0c8825 */ /* 0x040fe200078e0214 */
[----:B------:R-:W-:Y:S01]  /*2820*/  IADD3 R29, PT, PT, R29, UR5, RZ ;  /* 0x000000051d1d7c10 */ /* 0x000fe2000fffe0ff */
[----:B------:R0:W-:Y:S02]  /*2830*/  @!P0 STG.E.U16 desc[UR6][R8.64], R28 ;  /* 0x0000001c08008986 */ /* 0x0001e4000c101506 */
[----:B----4-:R-:W-:Y:S01]  /*2840*/  FFMA.FTZ R16, R35, UR10, R16 ;  /* 0x0000000a23107c23 */ /* 0x010fe20008010010 */
[C---:B------:R-:W-:Y:S01]  /*2850*/  IADD3 R37, PT, PT, R29.reuse, UR5, RZ ;  /* 0x000000051d257c10 */ /* 0x040fe2000fffe0ff */
[----:B------:R1:W-:Y:S01]  /*2860*/  @!P0 STG.E desc[UR6][R12.64], R10 ;  /* 0x0000000a0c008986 */ /* 0x0003e2000c101906 */
[----:B------:R-:W-:-:S04]  /*2870*/  @!P1 IMAD.WIDE R34, R29, 0x2, R32 ;  /* 0x000000021d229825 */ /* 0x000fc800078e0220 */
[----:B-----5:R-:W-:Y:S01]  /*2880*/  FFMA.FTZ R18, R18, UR10, R31 ;  /* 0x0000000a12127c23 */ /* 0x020fe2000801001f */
[----:B------:R-:W-:Y:S01]  /*2890*/  @!P2 F2FP.BF16.F32.PACK_AB R16, RZ, R16 ;  /* 0x00000010ff10a23e */ /* 0x000fe200000010ff */
[----:B------:R2:W-:Y:S01]  /*28a0*/  @!P0 STG.E desc[UR6][R24.64], R15 ;  /* 0x0000000f18008986 */ /* 0x0005e2000c101906 */
[----:B------:R-:W-:-:S04]  /*28b0*/  @!P2 IMAD.WIDE R30, R37, 0x2, R32 ;  /* 0x00000002251ea825 */ /* 0x000fc800078e0220 */
[----:B0-----:R-:W-:Y:S01]  /*28c0*/  @!P1 IMAD.WIDE R8, R29, 0x4, R20 ;  /* 0x000000041d089825 */ /* 0x001fe200078e0214 */
[----:B-1----:R-:W-:-:S03]  /*28d0*/  PRMT R13, R36, 0x7610, R13 ;  /* 0x00007610240d7816 */ /* 0x002fc6000000000d */
[--C-:B------:R-:W-:Y:S01]  /*28e0*/  @!P1 IMAD.WIDE R28, R29, 0x4, R6.reuse ;  /* 0x000000041d1c9825 */ /* 0x100fe200078e0206 */
[----:B------:R-:W-:Y:S01]  /*28f0*/  @!P3 F2FP.BF16.F32.PACK_AB R18, RZ, R18 ;  /* 0x00000012ff12b23e */ /* 0x000fe200000010ff */
[----:B------:R0:W-:Y:S02]  /*2900*/  @!P1 STG.E.U16 desc[UR6][R34.64], R13 ;  /* 0x0000000d22009986 */ /* 0x0001e4000c101506 */
[C---:B--2---:R-:W-:Y:S02]  /*2910*/  @!P2 IMAD.WIDE R24, R37.reuse, 0x4, R6 ;  /* 0x000000042518a825 */ /* 0x044fe400078e0206 */
[----:B------:R3:W-:Y:S04]  /*2920*/  @!P1 STG.E desc[UR6][R8.64], R19 ;  /* 0x0000001308009986 */ /* 0x0007e8000c101906 */
[----:B------:R3:W-:Y:S01]  /*2930*/  @!P1 STG.E desc[UR6][R28.64], R17 ;  /* 0x000000111c009986 */ /* 0x0007e2000c101906 */
[----:B0-----:R-:W-:-:S03]  /*2940*/  @!P2 IMAD.WIDE R12, R37, 0x4, R20 ;  /* 0x00000004250ca825 */ /* 0x001fc600078e0214 */
[----:B------:R3:W-:Y:S01]  /*2950*/  @!P2 STG.E.U16 desc[UR6][R30.64], R16 ;  /* 0x000000101e00a986 */ /* 0x0007e2000c101506 */
[----:B------:R-:W-:-:S03]  /*2960*/  @!P3 IMAD.WIDE R36, R11, 0x2, R32 ;  /* 0x000000020b24b825 */ /* 0x000fc600078e0220 */
[----:B------:R3:W-:Y:S01]  /*2970*/  @!P2 STG.E desc[UR6][R12.64], R27 ;  /* 0x0000001b0c00a986 */ /* 0x0007e2000c101906 */
[----:B------:R-:W-:-:S03]  /*2980*/  @!P3 IMAD.WIDE R34, R11, 0x4, R20 ;  /* 0x000000040b22b825 */ /* 0x000fc600078e0214 */
[----:B------:R3:W-:Y:S01]  /*2990*/  @!P2 STG.E desc[UR6][R24.64], R26 ;  /* 0x0000001a1800a986 */ /* 0x0007e2000c101906 */
[----:B------:R-:W-:-:S03]  /*29a0*/  @!P3 IMAD.WIDE R10, R11, 0x4, R6 ;  /* 0x000000040b0ab825 */ /* 0x000fc600078e0206 */
[----:B------:R3:W-:Y:S01]  /*29b0*/  @!P3 STG.E.U16 desc[UR6][R36.64], R18 ;  /* 0x000000122400b986 */ /* 0x0007e2000c101506 */
[----:B------:R-:W-:-:S03]  /*29c0*/  ULEA UR4, UR5, UR4, 0x2 ;  /* 0x0000000405047291 */ /* 0x000fc6000f8e10ff */
[----:B------:R3:W-:Y:S04]  /*29d0*/  @!P3 STG.E desc[UR6][R34.64], R14 ;  /* 0x0000000e2200b986 */ /* 0x0007e8000c101906 */
[----:B------:R3:W-:Y:S01]  /*29e0*/  @!P3 STG.E desc[UR6][R10.64], R5 ;  /* 0x000000050a00b986 */ /* 0x0007e2000c101906 */
[----:B------:R-:W-:-:S13]  /*29f0*/  ISETP.LE.AND P0, PT, R4, UR4, PT ;  /* 0x0000000404007c0c */ /* 0x000fda000bf03270 */
[----:B---3--:R-:W-:Y:S05]  /*2a00*/  @!P0 BRA `(.L_x_44) ;  /* 0xfffffff4006c8947 */ /* 0x008fea000383ffff */
[----:B------:R-:W-:Y:S05]  /*2a10*/  EXIT ;  /* 0x000000000000794d */ /* 0x000fea0003800000 */
.L_x_43:
[----:B------:R-:W0:Y:S01]  /*2a20*/  S2R R8, SR_TID.X ;  /* 0x0000000000087919 */ /* 0x000e220000002100 */
[----:B------:R-:W1:Y:S01]  /*2a30*/  LDCU UR10, c[0x0][0xf94] ;  /* 0x0001f280ff0a77ac */ /* 0x000e620008000800 */
[----:B------:R-:W2:Y:S01]  /*2a40*/  LDCU UR9, c[0x0][0xf7c] ;  /* 0x0001ef80ff0977ac */ /* 0x000ea20008000800 */
[----:B------:R-:W3:Y:S01]  /*2a50*/  LDCU UR8, c[0x0][0xf9c] ;  /* 0x0001f380ff0877ac */ /* 0x000ee20008000800 */
[----:B------:R-:W-:-:S05]  /*2a60*/  UMOV UR4, URZ ;  /* 0x000000ff00047c82 */ /* 0x000fca0008000000 */
.L_x_53:
[----:B0-----:R-:W-:-:S04]  /*2a70*/  IADD3 R35, PT, PT, R8, UR4, RZ ;  /* 0x0000000408237c10 */ /* 0x001fc8000fffe0ff */
[C---:B--2---:R-:W-:Y:S02]  /*2a80*/  IADD3 R37, PT, PT, R35.reuse, UR5, RZ ;  /* 0x0000000523257c10 */ /* 0x044fe4000fffe0ff */
[-C--:B------:R-:W-:Y:S02]  /*2a90*/  ISETP.GE.AND P0, PT, R35, R4.reuse, PT ;  /* 0x000000042300720c */ /* 0x080fe40003f06270 */
[C---:B------:R-:W-:Y:S02]  /*2aa0*/  ISETP.GE.AND P1, PT, R37.reuse, R4, PT ;  /* 0x000000042500720c */ /* 0x040fe40003f26270 */
[----:B------:R-:W-:-:S04]  /*2ab0*/  IADD3 R9, PT, PT, R37, UR5, RZ ;  /* 0x0000000525097c10 */ /* 0x000fc8000fffe0ff */
[C---:B------:R-:W-:Y:S02]  /*2ac0*/  ISETP.GE.AND P2, PT, R9.reuse, R4, PT ;  /* 0x000000040900720c */ /* 0x040fe40003f46270 */
[----:B------:R-:W-:-:S03]  /*2ad0*/  IADD3 R11, PT, PT, R9, UR5, RZ ;  /* 0x00000005090b7c10 */ /* 0x000fc6000fffe0ff */
[----:B-1----:R-:W0:Y:S01]  /*2ae0*/  @!P0 LDC.64 R14, c[0x0][0xfb8] ;  /* 0x0003ee00ff0e8b82 */ /* 0x002e220000000a00 */
[----:B------:R-:W-:Y:S01]  /*2af0*/  ISETP.GE.AND P3, PT, R11, R4, PT ;  /* 0x000000040b00720c */ /* 0x000fe20003f66270 */
[----:B------:R-:W-:-:S04]  /*2b00*/  @!P0 IMAD.WIDE R16, R35, 0x2, R32 ;  /* 0x0000000223108825 */ /* 0x000fc800078e0220 */
[--C-:B------:R-:W-:Y:S01]  /*2b10*/  @!P1 IMAD.WIDE R12, R37, 0x2, R32.reuse ;  /* 0x00000002250c9825 */ /* 0x100fe200078e0220 */
[----:B------:R4:W2:Y:S01]  /*2b20*/  @!P0 LDG.E.U16 R25, desc[UR6][R16.64] ;  /* 0x0000000610198981 */ /* 0x0008a2000c1e1500 */
[----:B------:R-:W1:Y:S02]  /*2b30*/  @!P1 LDC.64 R26, c[0x0][0xfb8] ;  /* 0x0003ee00ff1a9b82 */ /* 0x000e640000000a00 */
[--C-:B------:R-:W-:Y:S01]  /*2b40*/  @!P2 IMAD.WIDE R28, R9, 0x2, R32.reuse ;  /* 0x00000002091ca825 */ /* 0x100fe200078e0220 */
[----:B------:R-:W3:Y:S05]  /*2b50*/  @!P1 LDG.E.U16 R24, desc[UR6][R12.64] ;  /* 0x000000060c189981 */ /* 0x000eea000c1e1500 */
[----:B------:R-:W1:Y:S01]  /*2b60*/  @!P2 LDC.64 R18, c[0x0][0xfb8] ;  /* 0x0003ee00ff12ab82 */ /* 0x000e620000000a00 */
[----:B------:R-:W3:Y:S07]  /*2b70*/  @!P2 LDG.E.U16 R28, desc[UR6][R28.64] ;  /* 0x000000061c1ca981 */ /* 0x000eee000c1e1500 */
[----:B----4-:R-:W4:Y:S01]  /*2b80*/  @!P3 LDC.64 R16, c[0x0][0xfb8] ;  /* 0x0003ee00ff10bb82 */ /* 0x010f220000000a00 */
[----:B0-----:R-:W3:Y:S01]  /*2b90*/  @!P0 LDG.E R10, desc[UR6][R14.64] ;  /* 0x000000060e0a8981 */ /* 0x001ee2000c1e1900 */
[----:B------:R-:W-:-:S05]  /*2ba0*/  @!P3 IMAD.WIDE R30, R11, 0x2, R32 ;  /* 0x000000020b1eb825 */ /* 0x000fca00078e0220 */
[----:B------:R-:W3:Y:S04]  /*2bb0*/  @!P3 LDG.E.U16 R36, desc[UR6][R30.64] ;  /* 0x000000061e24b981 */ /* 0x000ee8000c1e1500 */
[----:B-1----:R0:W3:Y:S04]  /*2bc0*/  @!P1 LDG.E R13, desc[UR6][R26.64] ;  /* 0x000000061a0d9981 */ /* 0x0020e8000c1e1900 */
[----:B------:R1:W3:Y:S04]  /*2bd0*/  @!P2 LDG.E R29, desc[UR6][R18.64] ;  /* 0x00000006121da981 */ /* 0x0002e8000c1e1900 */
[----:B----4-:R-:W4:Y:S01]  /*2be0*/  @!P3 LDG.E R5, desc[UR6][R16.64] ;  /* 0x000000061005b981 */ /* 0x010f22000c1e1900 */
[----:B------:R-:W-:-:S02]  /*2bf0*/  HFMA2 R34, -RZ, RZ, 0, 0 ;  /* 0x00000000ff227431 */ /* 0x000fc400000001ff */
[----:B0-----:R-:W-:Y:S01]  /*2c00*/  @!P1 IMAD.WIDE R26, R37, 0x4, R22 ;  /* 0x00000004251a9825 */ /* 0x001fe200078e0216 */
[----:B------:R-:W-:-:S03]  /*2c10*/  MOV R12, RZ ;  /* 0x000000ff000c7202 */ /* 0x000fc60000000f00 */
[C---:B-1----:R-:W-:Y:S01]  /*2c20*/  @!P1 IMAD.WIDE R18, R37.reuse, 0x4, R20 ;  /* 0x0000000425129825 */ /* 0x042fe200078e0214 */
[----:B------:R0:W4:Y:S04]  /*2c30*/  @!P1 LDG.E R34, desc[UR6][R26.64] ;  /* 0x000000061a229981 */ /* 0x000128000c1e1900 */
[----:B------:R1:W4:Y:S01]  /*2c40*/  @!P1 LDG.E R12, desc[UR6][R18.64] ;  /* 0x00000006120c9981 */ /* 0x000322000c1e1900 */
[----:B------:R-:W-:Y:S02]  /*2c50*/  CS2R R30, SRZ ;  /* 0x00000000001e7805 */ /* 0x000fe4000001ff00 */
[----:B0-----:R-:W-:Y:S01]  /*2c60*/  CS2R R26, SRZ ;  /* 0x00000000001a7805 */ /* 0x001fe2000001ff00 */
[----:B-1----:R-:W-:Y:S01]  /*2c70*/  @!P1 IMAD.WIDE R18, R37, 0x4, R6 ;  /* 0x0000000425129825 */ /* 0x002fe200078e0206 */
[----:B------:R-:W-:-:S03]  /*2c80*/  CS2R R14, SRZ ;  /* 0x00000000000e7805 */ /* 0x000fc6000001ff00 */
[--C-:B------:R-:W-:Y:S01]  /*2c90*/  @!P0 IMAD.WIDE R16, R35, 0x4, R22.reuse ;  /* 0x0000000423108825 */ /* 0x100fe200078e0216 */
[----:B------:R0:W4:Y:S04]  /*2ca0*/  @!P1 LDG.E R31, desc[UR6][R18.64] ;  /* 0x00000006121f9981 */ /* 0x000128000c1e1900 */
[----:B------:R1:W4:Y:S01]  /*2cb0*/  @!P0 LDG.E R14, desc[UR6][R16.64] ;  /* 0x00000006100e8981 */ /* 0x000322000c1e1900 */
[----:B0-----:R-:W-:-:S04]  /*2cc0*/  @!P3 IMAD.WIDE R18, R11, 0x4, R22 ;  /* 0x000000040b12b825 */ /* 0x001fc800078e0216 */
[----:B-1----:R-:W-:-:S05]  /*2cd0*/  @!P0 IMAD.WIDE R16, R35, 0x4, R20 ;  /* 0x0000000423108825 */ /* 0x002fca00078e0214 */
[----:B------:R0:W4:Y:S02]  /*2ce0*/  @!P0 LDG.E R15, desc[UR6][R16.64] ;  /* 0x00000006100f8981 */ /* 0x000124000c1e1900 */
[----:B0-----:R-:W-:-:S05]  /*2cf0*/  @!P0 IMAD.WIDE R16, R35, 0x4, R6 ;  /* 0x0000000423108825 */ /* 0x001fca00078e0206 */
[----:B------:R0:W4:Y:S02]  /*2d00*/  @!P0 LDG.E R27, desc[UR6][R16.64] ;  /* 0x00000006101b8981 */ /* 0x000124000c1e1900 */
[----:B0-----:R-:W-:Y:S01]  /*2d10*/  @!P2 IMAD.WIDE R16, R9, 0x4, R6 ;  /* 0x000000040910a825 */ /* 0x001fe200078e0206 */
[----:B--2---:R-:W-:Y:S02]  /*2d20*/  @!P0 SHF.L.U32 R25, R25, 0x10, RZ ;  /* 0x0000001019198819 */ /* 0x004fe400000006ff */
[----:B---3--:R-:W-:-:S03]  /*2d30*/  @!P1 SHF.L.U32 R37, R24, 0x10, RZ ;  /* 0x0000001018259819 */ /* 0x008fc600000006ff */
[----:B------:R-:W-:Y:S01]  /*2d40*/  @!P0 FMUL.FTZ R30, R10, R25 ;  /* 0x000000190a1e8220 */ /* 0x000fe20000410000 */
[----:B------:R-:W-:Y:S02]  /*2d50*/  HFMA2 R10, -RZ, RZ, 0, 0 ;  /* 0x00000000ff0a7431 */ /* 0x000fe400000001ff */
[----:B------:R-:W-:Y:S01]  /*2d60*/  @!P1 FMUL.FTZ R26, R13, R37 ;  /* 0x000000250d1a9220 */ /* 0x000fe20000410000 */
[----:B------:R-:W-:Y:S01]  /*2d70*/  @!P2 SHF.L.U32 R37, R28, 0x10, RZ ;  /* 0x000000101c25a819 */ /* 0x000fe200000006ff */
[----:B------:R-:W-:Y:S01]  /*2d80*/  HFMA2 R28, -RZ, RZ, 0, 0 ;  /* 0x00000000ff1c7431 */ /* 0x000fe200000001ff */
[----:B------:R-:W-:Y:S01]  /*2d90*/  MOV R13, RZ ;  /* 0x000000ff000d7202 */ /* 0x000fe20000000f00 */
[----:B------:R-:W-:-:S04]  /*2da0*/  @!P2 IMAD.WIDE R24, R9, 0x4, R22 ;  /* 0x000000040918a825 */ /* 0x000fc800078e0216 */
[----:B------:R-:W-:Y:S01]  /*2db0*/  @!P2 FMUL.FTZ R28, R29, R37 ;  /* 0x000000251d1ca220 */ /* 0x000fe20000410000 */
[----:B------:R-:W-:Y:S01]  /*2dc0*/  @!P3 SHF.L.U32 R37, R36, 0x10, RZ ;  /* 0x000000102425b819 */ /* 0x000fe200000006ff */
[----:B------:R-:W-:Y:S01]  /*2dd0*/  HFMA2 R36, -RZ, RZ, 0, 0 ;  /* 0x00000000ff247431 */ /* 0x000fe200000001ff */
[----:B------:R0:W2:Y:S04]  /*2de0*/  @!P3 LDG.E R13, desc[UR6][R18.64] ;  /* 0x00000006120db981 */ /* 0x0000a8000c1e1900 */
[----:B------:R-:W3:Y:S01]  /*2df0*/  @!P2 LDG.E R10, desc[UR6][R24.64] ;  /* 0x00000006180aa981 */ /* 0x000ee2000c1e1900 */
[----:B----4-:R-:W-:Y:S01]  /*2e00*/  @!P3 FMUL.FTZ R36, R5, R37 ;  /* 0x000000250524b220 */ /* 0x010fe20000410000 */
[----:B------:R-:W-:Y:S01]  /*2e10*/  HFMA2 R37, -RZ, RZ, 0, 0 ;  /* 0x00000000ff257431 */ /* 0x000fe200000001ff */
[----:B------:R-:W-:Y:S01]  /*2e20*/  MOV R29, RZ ;  /* 0x000000ff001d7202 */ /* 0x000fe20000000f00 */
[----:B0-----:R-:W-:-:S05]  /*2e30*/  @!P2 IMAD.WIDE R18, R9, 0x4, R20 ;  /* 0x000000040912a825 */ /* 0x001fca00078e0214 */
[----:B------:R0:W4:Y:S04]  /*2e40*/  @!P2 LDG.E R29, desc[UR6][R16.64] ;  /* 0x00000006101da981 */ /* 0x000128000c1e1900 */
[----:B------:R-:W4:Y:S01]  /*2e50*/  @!P2 LDG.E R37, desc[UR6][R18.64] ;  /* 0x000000061225a981 */ /* 0x000f22000c1e1900 */
[----:B------:R-:W-:Y:S01]  /*2e60*/  MOV R5, RZ ;  /* 0x000000ff00057202 */ /* 0x000fe20000000f00 */
[----:B0-----:R-:W-:-:S05]  /*2e70*/  @!P3 IMAD.WIDE R16, R11, 0x4, R6 ;  /* 0x000000040b10b825 */ /* 0x001fca00078e0206 */
[----:B------:R0:W5:Y:S02]  /*2e80*/  @!P3 LDG.E R5, desc[UR6][R16.64] ;  /* 0x000000061005b981 */ /* 0x000164000c1e1900 */
[----:B0-----:R-:W0:Y:S01]  /*2e90*/  MUFU.RCP R17, R3 ;  /* 0x0000000300117308 */ /* 0x001e220000001000 */
[----:B------:R-:W-:Y:S01]  /*2ea0*/  ISETP.GE.AND P0, PT, R35, R4, PT ;  /* 0x000000042300720c */ /* 0x000fe20003f06270 */
[C---:B0-----:R-:W-:Y:S01]  /*2eb0*/  FMUL.FTZ R35, R17.reuse, R26 ;  /* 0x0000001a11237220 */ /* 0x041fe20000410000 */
[C---:B------:R-:W-:Y:S01]  /*2ec0*/  FMUL.FTZ R28, R17.reuse, R28 ;  /* 0x0000001c111c7220 */ /* 0x040fe20000410000 */
[C---:B------:R-:W-:Y:S02]  /*2ed0*/  FMUL.FTZ R36, R17.reuse, R36 ;  /* 0x0000002411247220 */ /* 0x040fe40000410000 */
[----:B------:R-:W-:Y:S01]  /*2ee0*/  FFMA.FTZ R34, R34, UR8, R35 ;  /* 0x0000000822227c23 */ /* 0x000fe20008010023 */
[----:B------:R-:W-:Y:S02]  /*2ef0*/  FMUL.FTZ R35, R17, R30 ;  /* 0x0000001e11237220 */ /* 0x000fe40000410000 */
[----:B------:R-:W0:Y:S01]  /*2f00*/  LDC.64 R16, c[0x0][0xf80] ;  /* 0x0003e000ff107b82 */ /* 0x000e220000000a00 */
[----:B------:R-:W-:Y:S01]  /*2f10*/  MOV R18, RZ ;  /* 0x000000ff00127202 */ /* 0x000fe20000000f00 */
[----:B------:R-:W-:-:S04]  /*2f20*/  @!P3 IMAD.WIDE R24, R11, 0x4, R20 ;  /* 0x000000040b18b825 */ /* 0x000fc800078e0214 */
[----:B------:R-:W-:Y:S01]  /*2f30*/  FFMA.FTZ R26, R14, UR8, R35 ;  /* 0x000000080e1a7c23 */ /* 0x000fe20008010023 */
[----:B------:R1:W5:Y:S01]  /*2f40*/  @!P3 LDG.E R18, desc[UR6][R24.64] ;  /* 0x000000061812b981 */ /* 0x000362000c1e1900 */
[----:B------:R-:W-:Y:S01]  /*2f50*/  BSSY.RECONVERGENT B0, `(.L_x_45) ;  /* 0x0000027000007945 */ /* 0x000fe20003800200 */
[----:B0-----:R-:W-:Y:S01]  /*2f60*/  FADD.FTZ R19, -R16, 1 ;  /* 0x3f80000010137421 */ /* 0x001fe20000010100 */
[----:B-1----:R-:W-:-:S03]  /*2f70*/  FMUL.FTZ R24, R26, R17 ;  /* 0x000000111a187220 */ /* 0x002fc60000410000 */
[----:B------:R-:W-:Y:S01]  /*2f80*/  FMUL.FTZ R25, R19, R34 ;  /* 0x0000002213197220 */ /* 0x000fe20000410000 */
[----:B--2---:R-:W-:Y:S01]  /*2f90*/  FFMA.FTZ R14, R13, UR8, R36 ;  /* 0x000000080d0e7c23 */ /* 0x004fe20008010024 */
[----:B------:R-:W-:Y:S01]  /*2fa0*/  FMUL.FTZ R13, R34, R17 ;  /* 0x00000011220d7220 */ /* 0x000fe20000410000 */
[----:B---3--:R-:W-:-:S03]  /*2fb0*/  FFMA.FTZ R10, R10, UR8, R28 ;  /* 0x000000080a0a7c23 */ /* 0x008fc6000801001c */
[----:B------:R-:W-:Y:S01]  /*2fc0*/  FFMA.FTZ R12, R12, UR9, R13 ;  /* 0x000000090c0c7c23 */ /* 0x000fe2000801000d */
[----:B------:R-:W-:Y:S01]  /*2fd0*/  FMUL.FTZ R34, R34, R25 ;  /* 0x0000001922227220 */ /* 0x000fe20000410000 */
[----:B------:R-:W-:Y:S01]  /*2fe0*/  FFMA.FTZ R13, R15, UR9, R24 ;  /* 0x000000090f0d7c23 */ /* 0x000fe20008010018 */
[C---:B------:R-:W-:Y:S01]  /*2ff0*/  FMUL.FTZ R25, R19.reuse, R26 ;  /* 0x0000001a13197220 */ /* 0x040fe20000410000 */
[C---:B------:R-:W-:Y:S01]  /*3000*/  FMUL.FTZ R15, R19.reuse, R10 ;  /* 0x0000000a130f7220 */ /* 0x040fe20000410000 */
[----:B------:R-:W-:Y:S01]  /*3010*/  FMUL.FTZ R19, R19, R14 ;  /* 0x0000000e13137220 */ /* 0x000fe20000410000 */
[----:B------:R-:W-:Y:S01]  /*3020*/  FMUL.FTZ R24, R10, R17 ;  /* 0x000000110a187220 */ /* 0x000fe20000410000 */
[----:B------:R-:W-:Y:S01]  /*3030*/  FMUL.FTZ R26, R26, R25 ;  /* 0x000000191a1a7220 */ /* 0x000fe20000410000 */
[----:B------:R-:W-:Y:S01]  /*3040*/  FMUL.FTZ R28, R10, R15 ;  /* 0x0000000f0a1c7220 */ /* 0x000fe20000410000 */
[C---:B------:R-:W-:Y:S01]  /*3050*/  FMUL.FTZ R10, R14.reuse, R19 ;  /* 0x000000130e0a7220 */ /* 0x040fe20000410000 */
[-C--:B------:R-:W-:Y:S01]  /*3060*/  FFMA.FTZ R31, R31, R16.reuse, R34 ;  /* 0x000000101f1f7223 */ /* 0x080fe20000010022 */
[----:B------:R-:W-:Y:S01]  /*3070*/  FMUL.FTZ R17, R14, R17 ;  /* 0x000000110e117220 */ /* 0x000fe20000410000 */
[-C--:B----4-:R-:W-:Y:S01]  /*3080*/  FFMA.FTZ R29, R29, R16.reuse, R28 ;  /* 0x000000101d1d7223 */ /* 0x090fe2000001001c */
[----:B------:R-:W-:Y:S01]  /*3090*/  FFMA.FTZ R37, R37, UR9, R24 ;  /* 0x0000000925257c23 */ /* 0x000fe20008010018 */
[----:B------:R-:W-:Y:S01]  /*30a0*/  FFMA.FTZ R19, R27, R16, R26 ;  /* 0x000000101b137223 */ /* 0x000fe2000001001a */
[----:B------:R-:W-:Y:S06]  /*30b0*/  @P0 BRA `(.L_x_46) ;  /* 0x0000000000400947 */ /* 0x000fec0003800000 */
[----:B------:R-:W0:Y:S01]  /*30c0*/  MUFU.RCP R14, R2 ;  /* 0x00000002000e7308 */ /* 0x000e220000001000 */
[----:B------:R-:W-:-:S05]  /*30d0*/  IADD3 R25, PT, PT, R8, UR4, RZ ;  /* 0x0000000408197c10 */ /* 0x000fca000fffe0ff */
[----:B------:R-:W-:Y:S02]  /*30e0*/  IMAD.WIDE R26, R25, 0x2, R32 ;  /* 0x00000002191a7825 */ /* 0x000fe400078e0220 */
[----:B------:R-:W1:Y:S02]  /*30f0*/  MUFU.RCP R24, R0 ;  /* 0x0000000000187308 */ /* 0x000e640000001000 */
[----:B0-----:R-:W-:-:S06]  /*3100*/  FMUL.FTZ R14, R19, R14 ;  /* 0x0000000e130e7220 */ /* 0x001fcc0000410000 */
[----:B------:R-:W0:Y:S01]  /*3110*/  MUFU.SQRT R14, R14 ;  /* 0x0000000e000e7308 */ /* 0x000e220000002000 */
[----:B-1----:R-:W-:Y:S01]  /*3120*/  FMUL.FTZ R15, R13, R24 ;  /* 0x000000180d0f7220 */ /* 0x002fe20000410000 */
[----:B0-----:R-:W-:-:S06]  /*3130*/  FADD.FTZ R28, R14, UR10 ;  /* 0x0000000a0e1c7e21 */ /* 0x001fcc0008010000 */
[----:B------:R-:W0:Y:S02]  /*3140*/  MUFU.RCP R28, R28 ;  /* 0x0000001c001c7308 */ /* 0x000e240000001000 */
[----:B0-----:R-:W-:-:S05]  /*3150*/  FMUL.FTZ R15, R15, R28 ;  /* 0x0000001c0f0f7220 */ /* 0x001fca0000410000 */
[----:B------:R-:W-:-:S05]  /*3160*/  F2FP.BF16.F32.PACK_AB R15, RZ, R15 ;  /* 0x0000000fff0f723e */ /* 0x000fca00000010ff */
[----:B------:R0:W-:Y:S02]  /*3170*/  STG.E.U16 desc[UR6][R26.64], R15 ;  /* 0x0000000f1a007986 */ /* 0x0001e4000c101506 */
[----:B0-----:R-:W-:-:S04]  /*3180*/  IMAD.WIDE R14, R25, 0x4, R20 ;  /* 0x00000004190e7825 */ /* 0x001fc800078e0214 */
[----:B------:R-:W-:Y:S01]  /*3190*/  IMAD.WIDE R24, R25, 0x4, R6 ;  /* 0x0000000419187825 */ /* 0x000fe200078e0206 */
[----:B------:R0:W-:Y:S04]  /*31a0*/  STG.E desc[UR6][R14.64], R13 ;  /* 0x0000000d0e007986 */ /* 0x0001e8000c101906 */
[----:B------:R0:W-:Y:S02]  /*31b0*/  STG.E desc[UR6][R24.64], R19 ;  /* 0x0000001318007986 */ /* 0x0001e4000c101906 */
.L_x_46:
[----:B------:R-:W-:Y:S05]  /*31c0*/  BSYNC.RECONVERGENT B0 ;  /* 0x0000000000007941 */ /* 0x000fea0003800200 */
.L_x_45:
[----:B------:R-:W-:Y:S04]  /*31d0*/  BSSY.RECONVERGENT B0, `(.L_x_47) ;  /* 0x0000014000007945 */ /* 0x000fe80003800200 */
[----:B------:R-:W-:Y:S05]  /*31e0*/  @P1 BRA `(.L_x_48) ;  /* 0x0000000000481947 */ /* 0x000fea0003800000 */
[----:B0-----:R-:W0:Y:S08]  /*31f0*/  MUFU.RCP R14, R2 ;  /* 0x00000002000e7308 */ /* 0x001e300000001000 */
[----:B------:R-:W1:Y:S01]  /*3200*/  MUFU.RCP R15, R0 ;  /* 0x00000000000f7308 */ /* 0x000e620000001000 */
[----:B0-----:R-:W-:-:S07]  /*3210*/  FMUL.FTZ R13, R31, R14 ;  /* 0x0000000e1f0d7220 */ /* 0x001fce0000410000 */
[----:B------:R-:W0:Y:S01]  /*3220*/  MUFU.SQRT R13, R13 ;  /* 0x0000000d000d7308 */ /* 0x000e220000002000 */
[----:B-1----:R-:W-:Y:S01]  /*3230*/  FMUL.FTZ R14, R12, R15 ;  /* 0x0000000f0c0e7220 */ /* 0x002fe20000410000 */
[----:B------:R-:W-:-:S04]  /*3240*/  IADD3 R15, PT, PT, R8, UR4, RZ ;  /* 0x00000004080f7c10 */ /* 0x000fc8000fffe0ff */
[----:B------:R-:W-:Y:S01]  /*3250*/  IADD3 R27, PT, PT, R15, UR5, RZ ;  /* 0x000000050f1b7c10 */ /* 0x000fe2000fffe0ff */
[----:B0-----:R-:W-:-:S06]  /*3260*/  FADD.FTZ R19, R13, UR10 ;  /* 0x0000000a0d137e21 */ /* 0x001fcc0008010000 */
[----:B------:R-:W0:Y:S02]  /*3270*/  MUFU.RCP R19, R19 ;  /* 0x0000001300137308 */ /* 0x000e240000001000 */
[----:B0-----:R-:W-:-:S05]  /*3280*/  FMUL.FTZ R14, R14, R19 ;  /* 0x000000130e0e7220 */ /* 0x001fca0000410000 */
[----:B------:R-:W-:Y:S01]  /*3290*/  F2FP.BF16.F32.PACK_AB R24, RZ, R14 ;  /* 0x0000000eff18723e */ /* 0x000fe200000010ff */
[----:B------:R-:W-:-:S03]  /*32a0*/  IMAD.WIDE R14, R27, 0x2, R32 ;  /* 0x000000021b0e7825 */ /* 0x000fc600078e0220 */
[----:B------:R-:W-:Y:S01]  /*32b0*/  PRMT R28, R24, 0x7610, R28 ;  /* 0x00007610181c7816 */ /* 0x000fe2000000001c */
[----:B------:R-:W-:-:S04]  /*32c0*/  IMAD.WIDE R24, R27, 0x4, R20 ;  /* 0x000000041b187825 */ /* 0x000fc800078e0214 */
[----:B------:R-:W-:Y:S01]  /*32d0*/  IMAD.WIDE R26, R27, 0x4, R6 ;  /* 0x000000041b1a7825 */ /* 0x000fe200078e0206 */
[----:B------:R1:W-:Y:S04]  /*32e0*/  STG.E.U16 desc[UR6][R14.64], R28 ;  /* 0x0000001c0e007986 */ /* 0x0003e8000c101506 */
[----:B------:R1:W-:Y:S04]  /*32f0*/  STG.E desc[UR6][R24.64], R12 ;  /* 0x0000000c18007986 */ /* 0x0003e8000c101906 */
[----:B------:R1:W-:Y:S02]  /*3300*/  STG.E desc[UR6][R26.64], R31 ;  /* 0x0000001f1a007986 */ /* 0x0003e4000c101906 */
.L_x_48:
[----:B------:R-:W-:Y:S05]  /*3310*/  BSYNC.RECONVERGENT B0 ;  /* 0x0000000000007941 */ /* 0x000fea0003800200 */
.L_x_47:
[----:B------:R-:W-:Y:S04]  /*3320*/  BSSY.RECONVERGENT B0, `(.L_x_49) ;  /* 0x0000012000007945 */ /* 0x000fe80003800200 */
[----:B------:R-:W-:Y:S05]  /*3330*/  @P2 BRA `(.L_x_50) ;  /* 0x0000000000402947 */ /* 0x000fea0003800000 */
[----:B-1----:R-:W1:Y:S01]  /*3340*/  MUFU.RCP R12, R2 ;  /* 0x00000002000c7308 */ /* 0x002e620000001000 */
[----:B0-----:R-:W-:-:S04]  /*3350*/  IMAD.WIDE R14, R9, 0x2, R32 ;  /* 0x00000002090e7825 */ /* 0x001fc800078e0220 */
[----:B------:R-:W-:-:S04]  /*3360*/  IMAD.WIDE R24, R9, 0x4, R6 ;  /* 0x0000000409187825 */ /* 0x000fc800078e0206 */
[----:B-1----:R-:W-:Y:S02]  /*3370*/  FMUL.FTZ R19, R29, R12 ;  /* 0x0000000c1d137220 */ /* 0x002fe40000410000 */
[----:B------:R-:W0:Y:S08]  /*3380*/  MUFU.RCP R12, R0 ;  /* 0x00000000000c7308 */ /* 0x000e300000001000 */
[----:B------:R-:W1:Y:S01]  /*3390*/  MUFU.SQRT R19, R19 ;  /* 0x0000001300137308 */ /* 0x000e620000002000 */
[----:B0-----:R-:W-:Y:S01]  /*33a0*/  FMUL.FTZ R12, R37, R12 ;  /* 0x0000000c250c7220 */ /* 0x001fe20000410000 */
[----:B-1----:R-:W-:-:S06]  /*33b0*/  FADD.FTZ R26, R19, UR10 ;  /* 0x0000000a131a7e21 */ /* 0x002fcc0008010000 */
        /* <DEDUP_REMOVED lines=8> */
.L_x_50:
[----:B------:R-:W-:Y:S05]  /*3440*/  BSYNC.RECONVERGENT B0 ;  /* 0x0000000000007941 */ /* 0x000fea0003800200 */
.L_x_49:
[----:B------:R-:W-:Y:S01]  /*3450*/  BSSY.RECONVERGENT B0, `(.L_x_51) ;  /* 0x0000014000007945 */ /* 0x000fe20003800200 */
[----:B-----5:R-:W-:Y:S01]  /*3460*/  FFMA.FTZ R17, R18, UR9, R17 ;  /* 0x0000000912117c23 */ /* 0x020fe20008010011 */
[----:B0-----:R-:W-:Y:S02]  /*3470*/  FFMA.FTZ R19, R5, R16, R10 ;  /* 0x0000001005137223 */ /* 0x001fe4000001000a */
[----:B------:R-:W-:Y:S05]  /*3480*/  @P3 BRA `(.L_x_52) ;  /* 0x0000000000403947 */ /* 0x000fea0003800000 */
[----:B------:R-:W0:Y:S01]  /*3490*/  MUFU.RCP R10, R2 ;  /* 0x00000002000a7308 */ /* 0x000e220000001000 */
[----:B-12---:R-:W-:-:S04]  /*34a0*/  IMAD.WIDE R12, R11, 0x2, R32 ;  /* 0x000000020b0c7825 */ /* 0x006fc800078e0220 */
[----:B------:R-:W-:-:S04]  /*34b0*/  IMAD.WIDE R14, R11, 0x4, R20 ;  /* 0x000000040b0e7825 */ /* 0x000fc800078e0214 */
[----:B0-----:R-:W-:Y:S02]  /*34c0*/  FMUL.FTZ R5, R19, R10 ;  /* 0x0000000a13057220 */ /* 0x001fe40000410000 */
        /* <DEDUP_REMOVED lines=12> */
.L_x_52:
[----:B------:R-:W-:Y:S05]  /*3590*/  BSYNC.RECONVERGENT B0 ;  /* 0x0000000000007941 */ /* 0x000fea0003800200 */
.L_x_51:
[----:B------:R-:W-:-:S06]  /*35a0*/  ULEA UR4, UR5, UR4, 0x2 ;  /* 0x0000000405047291 */ /* 0x000fcc000f8e10ff */
[----:B------:R-:W-:-:S13]  /*35b0*/  ISETP.LE.AND P0, PT, R4, UR4, PT ;  /* 0x0000000404007c0c */ /* 0x000fda000bf03270 */
[----:B------:R-:W-:Y:S05]  /*35c0*/  @!P0 BRA `(.L_x_53) ;  /* 0xfffffff400288947 */ /* 0x000fea000383ffff */
[----:B------:R-:W-:Y:S05]  /*35d0*/  EXIT ;  /* 0x000000000000794d */ /* 0x000fea0003800000 */
.L_x_30:
[----:B------:R-:W0:Y:S01]  /*35e0*/  S2R R8, SR_TID.X ;  /* 0x0000000000087919 */ /* 0x000e220000002100 */
[----:B------:R-:W-:Y:S02]  /*35f0*/  VIMNMX R10, PT, PT, R4, R11, PT ;  /* 0x0000000b040a7248 */ /* 0x000fe40003fe0100 */
[----:B0-----:R-:W-:-:S04]  /*3600*/  SHF.L.U32 R5, R8, 0x2, RZ ;  /* 0x0000000208057819 */ /* 0x001fc800000006ff */
[----:B------:R-:W-:-:S13]  /*3610*/  ISETP.GT.AND P0, PT, R10, R5, PT ;  /* 0x000000050a00720c */ /* 0x000fda0003f04270 */
[----:B------:R-:W-:Y:S05]  /*3620*/  @!P0 EXIT ;  /* 0x000000000000894d */ /* 0x000fea0003800000 */
[----:B------:R-:W0:Y:S01]  /*3630*/  LDCU UR5, c[0x0][0xf9c] ;  /* 0x0001f380ff0577ac */ /* 0x000e220008000800 */
[----:B------:R-:W-:Y:S02]  /*3640*/  VIMNMX.U32 R4, PT, PT, R4, R11, PT ;  /* 0x0000000b04047248 */ /* 0x000fe40003fe0000 */
[----:B------:R-:W-:Y:S01]  /*3650*/  MOV R5, R8 ;  /* 0x0000000800057202 */ /* 0x000fe20000000f00 */
[----:B------:R-:W1:Y:S01]  /*3660*/  LDCU UR4, c[0x0][0x360] ;  /* 0x00006c00ff0477ac */ /* 0x000e620008000800 */
[----:B------:R-:W2:Y:S01]  /*3670*/  LDCU UR10, c[0x0][0xf94] ;  /* 0x0001f280ff0a77ac */ /* 0x000ea20008000800 */
[----:B------:R-:W3:Y:S01]  /*3680*/  LDCU UR11, c[0x0][0xf7c] ;  /* 0x0001ef80ff0b77ac */ /* 0x000ee20008000800 */
[----:B------:R-:W4:Y:S01]  /*3690*/  LDCU.64 UR8, c[0x0][0xf98] ;  /* 0x0001f300ff0877ac */ /* 0x000f220008000a00 */
[----:B0-----:R-:W-:-:S13]  /*36a0*/  FSETP.NEU.FTZ.AND P1, PT, RZ, UR5, PT ;  /* 0x00000005ff007c0b */ /* 0x001fda000bf3d000 */
.L_x_56:
[----:B0-----:R-:W0:Y:S01]  /*36b0*/  LDC.64 R28, c[0x0][0xfb8] ;  /* 0x0003ee00ff1c7b82 */ /* 0x001e220000000a00 */
[----:B------:R-:W-:-:S06]  /*36c0*/  IMAD.WIDE R26, R5, 0x8, R32 ;  /* 0x00000008051a7825 */ /* 0x000fcc00078e0220 */
[----:B------:R-:W2:Y:S01]  /*36d0*/  LDG.E.64 R26, desc[UR6][R26.64] ;  /* 0x000000061a1a7981 */ /* 0x000ea2000c1e1b00 */
[----:B------:R-:W-:-:S04]  /*36e0*/  @P1 IMAD.WIDE R30, R5, 0x10, R22 ;  /* 0x00000010051e1825 */ /* 0x000fc800078e0216 */
[C---:B------:R-:W-:Y:S01]  /*36f0*/  IMAD.WIDE R8, R5.reuse, 0x10, R20 ;  /* 0x0000001005087825 */ /* 0x040fe200078e0214 */
[----:B------:R1:W3:Y:S03]  /*3700*/  @P1 LDG.E.128 R12, desc[UR6][R30.64] ;  /* 0x000000061e0c1981 */ /* 0x0002e6000c1e1d00 */
[----:B------:R-:W-:Y:S02]  /*3710*/  IMAD.WIDE R24, R5, 0x10, R6 ;  /* 0x0000001005187825 */ /* 0x000fe400078e0206 */
[----:B------:R-:W5:Y:S04]  /*3720*/  LDG.E.128 R8, desc[UR6][R8.64] ;  /* 0x0000000608087981 */ /* 0x000f68000c1e1d00 */
[----:B------:R0:W5:Y:S04]  /*3730*/  LDG.E.128 R16, desc[UR6][R24.64] ;  /* 0x0000000618107981 */ /* 0x000168000c1e1d00 */
[----:B0-----:R-:W3:Y:S01]  /*3740*/  LDG.E R28, desc[UR6][R28.64] ;  /* 0x000000061c1c7981 */ /* 0x001ee2000c1e1900 */
[----:B----4-:R-:W-:Y:S01]  /*3750*/  UISETP.NE.AND UP0, UPT, UR8, URZ, UPT ;  /* 0x000000ff0800728c */ /* 0x010fe2000bf05270 */
[----:B------:R-:W-:-:S02]  /*3760*/  FSETP.NEU.FTZ.AND P1, PT, RZ, UR9, PT ;  /* 0x00000009ff007c0b */ /* 0x000fc4000bf3d000 */
[----:B--2---:R-:W-:Y:S02]  /*3770*/  MOV R34, R26 ;  /* 0x0000001a00227202 */ /* 0x004fe40000000f00 */
[--C-:B------:R-:W-:Y:S02]  /*3780*/  SHF.R.U64 R35, R26, 0x10, R27.reuse ;  /* 0x000000101a237819 */ /* 0x100fe4000000121b */
[----:B------:R-:W-:Y:S02]  /*3790*/  MOV R36, R27 ;  /* 0x0000001b00247202 */ /* 0x000fe40000000f00 */
[----:B------:R-:W-:Y:S02]  /*37a0*/  SHF.R.U32.HI R37, RZ, 0x10, R27 ;  /* 0x00000010ff257819 */ /* 0x000fe4000001161b */
[----:B------:R-:W-:Y:S02]  /*37b0*/  SHF.L.U32 R27, R34, 0x10, RZ ;  /* 0x00000010221b7819 */ /* 0x000fe400000006ff */
[----:B------:R-:W-:-:S02]  /*37c0*/  SHF.L.U32 R35, R35, 0x10, RZ ;  /* 0x0000001023237819 */ /* 0x000fc400000006ff */
[----:B-1----:R-:W-:Y:S02]  /*37d0*/  SHF.L.U32 R31, R36, 0x10, RZ ;  /* 0x00000010241f7819 */ /* 0x002fe400000006ff */
[----:B------:R-:W-:Y:S02]  /*37e0*/  SHF.L.U32 R37, R37, 0x10, RZ ;  /* 0x0000001025257819 */ /* 0x000fe400000006ff */
[----:B---3--:R-:W-:Y:S02]  /*37f0*/  FSEL R15, R15, RZ, P1 ;  /* 0x000000ff0f0f7208 */ /* 0x008fe40000800000 */
[----:B------:R-:W-:Y:S01]  /*3800*/  FSEL R14, R14, RZ, P1 ;  /* 0x000000ff0e0e7208 */ /* 0x000fe20000800000 */
[C---:B------:R-:W-:Y:S01]  /*3810*/  FMUL.FTZ R29, R28.reuse, R27 ;  /* 0x0000001b1c1d7220 */ /* 0x040fe20000410000 */
[C---:B------:R-:W-:Y:S01]  /*3820*/  FMUL.FTZ R30, R28.reuse, R35 ;  /* 0x000000231c1e7220 */ /* 0x040fe20000410000 */
[C---:B------:R-:W-:Y:S01]  /*3830*/  FMUL.FTZ R31, R28.reuse, R31 ;  /* 0x0000001f1c1f7220 */ /* 0x040fe20000410000 */
[----:B------:R-:W-:Y:S01]  /*3840*/  FMUL.FTZ R28, R28, R37 ;  /* 0x000000251c1c7220 */ /* 0x000fe20000410000 */
[----:B------:R-:W-:-:S02]  /*3850*/  FSEL R26, R13, RZ, P1 ;  /* 0x000000ff0d1a7208 */ /* 0x000fc40000800000 */
[----:B------:R-:W-:Y:S01]  /*3860*/  FSEL R27, R12, RZ, P1 ;  /* 0x000000ff0c1b7208 */ /* 0x000fe20000800000 */
[----:B------:R-:W-:Y:S06]  /*3870*/  BRA.U UP0, `(.L_x_54) ;  /* 0x0000000100e87547 */ /* 0x000fec000b800000 */
[----:B------:R-:W0:Y:S01]  /*3880*/  LDC.64 R12, c[0x0][0xf80] ;  /* 0x0003e000ff0c7b82 */ /* 0x000e220000000a00 */
[----:B------:R-:W1:Y:S02]  /*3890*/  MUFU.RCP R35, R3 ;  /* 0x0000000300237308 */ /* 0x000e640000001000 */
[-C--:B-1----:R-:W-:Y:S01]  /*38a0*/  FMUL.FTZ R34, R29, R35.reuse ;  /* 0x000000231d227220 */ /* 0x082fe20000410000 */
[-C--:B------:R-:W-:Y:S01]  /*38b0*/  FMUL.FTZ R29, R30, R35.reuse ;  /* 0x000000231e1d7220 */ /* 0x080fe20000410000 */
[-C--:B------:R-:W-:Y:S01]  /*38c0*/  FMUL.FTZ R30, R28, R35.reuse ;  /* 0x000000231c1e7220 */ /* 0x080fe20000410000 */
[----:B------:R-:W-:Y:S01]  /*38d0*/  FMUL.FTZ R31, R31, R35 ;  /* 0x000000231f1f7220 */ /* 0x000fe20000410000 */
[----:B------:R-:W-:Y:S01]  /*38e0*/  FFMA.FTZ R28, R27, UR9, R34 ;  /* 0x000000091b1c7c23 */ /* 0x000fe20008010022 */
[----:B------:R-:W-:Y:S01]  /*38f0*/  FFMA.FTZ R26, R26, UR9, R29 ;  /* 0x000000091a1a7c23 */ /* 0x000fe2000801001d */
[----:B0-----:R-:W-:Y:S01]  /*3900*/  FADD.FTZ R27, -R12, 1 ;  /* 0x3f8000000c1b7421 */ /* 0x001fe20000010100 */
[----:B------:R-:W-:Y:S01]  /*3910*/  FFMA.FTZ R30, R15, UR9, R30 ;  /* 0x000000090f1e7c23 */ /* 0x000fe2000801001e */
[----:B------:R-:W-:Y:S01]  /*3920*/  FFMA.FTZ R14, R14, UR9, R31 ;  /* 0x000000090e0e7c23 */ /* 0x000fe2000801001f */
[----:B------:R-:W0:Y:S01]  /*3930*/  MUFU.RCP R15, R2 ;  /* 0x00000002000f7308 */ /* 0x000e220000001000 */
[C---:B------:R-:W-:Y:S01]  /*3940*/  FMUL.FTZ R29, R27.reuse, R28 ;  /* 0x0000001c1b1d7220 */ /* 0x040fe20000410000 */
[----:B------:R-:W-:Y:S01]  /*3950*/  FMUL.FTZ R31, R27, R26 ;  /* 0x0000001a1b1f7220 */ /* 0x000fe20000410000 */
[----:B------:R-:W-:-:S02]  /*3960*/  FMUL.FTZ R37, R14, R13 ;  /* 0x0000000d0e257220 */ /* 0x000fc40000410000 */
[----:B------:R-:W-:Y:S01]  /*3970*/  FMUL.FTZ R29, R28, R29 ;  /* 0x0000001d1c1d7220 */ /* 0x000fe20000410000 */
[C---:B------:R-:W-:Y:S01]  /*3980*/  FMUL.FTZ R34, R26.reuse, R31 ;  /* 0x0000001f1a227220 */ /* 0x040fe20000410000 */
[C---:B------:R-:W-:Y:S01]  /*3990*/  FMUL.FTZ R31, R27.reuse, R30 ;  /* 0x0000001e1b1f7220 */ /* 0x040fe20000410000 */
[----:B------:R-:W-:Y:S01]  /*39a0*/  FMUL.FTZ R26, R26, R13 ;  /* 0x0000000d1a1a7220 */ /* 0x000fe20000410000 */
[----:B-----5:R-:W-:Y:S01]  /*39b0*/  FFMA.FTZ R16, R16, R12, R29 ;  /* 0x0000000c10107223 */ /* 0x020fe2000001001d */
[----:B------:R-:W-:Y:S01]  /*39c0*/  FMUL.FTZ R29, R27, R14 ;  /* 0x0000000e1b1d7220 */ /* 0x000fe20000410000 */
[-C--:B------:R-:W-:Y:S01]  /*39d0*/  FFMA.FTZ R17, R17, R12.reuse, R34 ;  /* 0x0000000c11117223 */ /* 0x080fe20000010022 */
[C---:B------:R-:W-:Y:S01]  /*39e0*/  FMUL.FTZ R34, R30.reuse, R31 ;  /* 0x0000001f1e227220 */ /* 0x040fe20000410000 */
[----:B------:R-:W-:Y:S01]  /*39f0*/  FMUL.FTZ R30, R30, R13 ;  /* 0x0000000d1e1e7220 */ /* 0x000fe20000410000 */
[----:B------:R-:W-:Y:S01]  /*3a00*/  FMUL.FTZ R29, R14, R29 ;  /* 0x0000001d0e1d7220 */ /* 0x000fe20000410000 */
[----:B------:R-:W-:Y:S01]  /*3a10*/  FFMA.FTZ R9, R9, UR11, R26 ;  /* 0x0000000b09097c23 */ /* 0x000fe2000801001a */
[-C--:B------:R-:W-:Y:S01]  /*3a20*/  FFMA.FTZ R19, R19, R12.reuse, R34 ;  /* 0x0000000c13137223 */ /* 0x080fe20000010022 */
[-C--:B0-----:R-:W-:Y:S01]  /*3a30*/  FMUL.FTZ R27, R16, R15.reuse ;  /* 0x0000000f101b7220 */ /* 0x081fe20000410000 */
[----:B------:R-:W-:Y:S01]  /*3a40*/  FFMA.FTZ R18, R18, R12, R29 ;  /* 0x0000000c12127223 */ /* 0x000fe2000001001d */
[-C--:B------:R-:W-:Y:S01]  /*3a50*/  FMUL.FTZ R34, R17, R15.reuse ;  /* 0x0000000f11227220 */ /* 0x080fe20000410000 */
[-C--:B------:R-:W-:Y:S01]  /*3a60*/  FMUL.FTZ R36, R19, R15.reuse ;  /* 0x0000000f13247220 */ /* 0x080fe20000410000 */
[----:B------:R-:W-:Y:S01]  /*3a70*/  FFMA.FTZ R10, R10, UR11, R37 ;  /* 0x0000000b0a0a7c23 */ /* 0x000fe20008010025 */
[----:B------:R-:W-:Y:S01]  /*3a80*/  FMUL.FTZ R35, R18, R15 ;  /* 0x0000000f12237220 */ /* 0x000fe20000410000 */
[----:B------:R-:W0:Y:S01]  /*3a90*/  MUFU.SQRT R27, R27 ;  /* 0x0000001b001b7308 */ /* 0x000e220000002000 */
[----:B------:R-:W-:-:S07]  /*3aa0*/  FFMA.FTZ R11, R11, UR11, R30 ;  /* 0x0000000b0b0b7c23 */ /* 0x000fce000801001e */
[----:B------:R-:W1:Y:S08]  /*3ab0*/  MUFU.SQRT R34, R34 ;  /* 0x0000002200227308 */ /* 0x000e700000002000 */
[----:B------:R2:W3:Y:S01]  /*3ac0*/  MUFU.SQRT R31, R35 ;  /* 0x00000023001f7308 */ /* 0x0004e20000002000 */
[----:B0-----:R-:W-:-:S07]  /*3ad0*/  FADD.FTZ R12, R27, UR10 ;  /* 0x0000000a1b0c7e21 */ /* 0x001fce0008010000 */
[----:B------:R-:W0:Y:S01]  /*3ae0*/  MUFU.SQRT R15, R36 ;  /* 0x00000024000f7308 */ /* 0x000e220000002000 */
[----:B-1----:R-:W-:Y:S01]  /*3af0*/  FADD.FTZ R29, R34, UR10 ;  /* 0x0000000a221d7e21 */ /* 0x002fe20008010000 */
[----:B--2---:R-:W-:-:S04]  /*3b00*/  FMUL.FTZ R35, R28, R13 ;  /* 0x0000000d1c237220 */ /* 0x004fc80000410000 */
[----:B------:R-:W-:Y:S02]  /*3b10*/  FFMA.FTZ R8, R8, UR11, R35 ;  /* 0x0000000b08087c23 */ /* 0x000fe40008010023 */
[----:B------:R-:W-:Y:S01]  /*3b20*/  MUFU.RCP R12, R12 ;  /* 0x0000000c000c7308 */ /* 0x000fe20000001000 */
[----:B---3--:R-:W-:-:S07]  /*3b30*/  FADD.FTZ R27, R31, UR10 ;  /* 0x0000000a1f1b7e21 */ /* 0x008fce0008010000 */
[----:B------:R-:W1:Y:S01]  /*3b40*/  MUFU.RCP R31, R0 ;  /* 0x00000000001f7308 */ /* 0x000e620000001000 */
[----:B0-----:R-:W-:-:S07]  /*3b50*/  FADD.FTZ R15, R15, UR10 ;  /* 0x0000000a0f0f7e21 */ /* 0x001fce0008010000 */
[----:B------:R-:W0:Y:S08]  /*3b60*/  MUFU.RCP R29, R29 ;  /* 0x0000001d001d7308 */ /* 0x000e300000001000 */
[----:B------:R-:W2:Y:S01]  /*3b70*/  MUFU.RCP R27, R27 ;  /* 0x0000001b001b7308 */ /* 0x000ea20000001000 */
[-C--:B-1----:R-:W-:Y:S01]  /*3b80*/  FMUL.FTZ R13, R8, R31.reuse ;  /* 0x0000001f080d7220 */ /* 0x082fe20000410000 */
[-C--:B------:R-:W-:Y:S01]  /*3b90*/  FMUL.FTZ R14, R9, R31.reuse ;  /* 0x0000001f090e7220 */ /* 0x080fe20000410000 */
[-C--:B------:R-:W-:Y:S01]  /*3ba0*/  FMUL.FTZ R26, R10, R31.reuse ;  /* 0x0000001f0a1a7220 */ /* 0x080fe20000410000 */
[----:B------:R-:W-:Y:S01]  /*3bb0*/  FMUL.FTZ R28, R11, R31 ;  /* 0x0000001f0b1c7220 */ /* 0x000fe20000410000 */
[----:B------:R-:W-:-:S03]  /*3bc0*/  FMUL.FTZ R12, R13, R12 ;  /* 0x0000000c0d0c7220 */ /* 0x000fc60000410000 */
[----:B------:R-:W1:Y:S01]  /*3bd0*/  MUFU.RCP R15, R15 ;  /* 0x0000000f000f7308 */ /* 0x000e620000001000 */
[----:B0-----:R-:W-:Y:S01]  /*3be0*/  FMUL.FTZ R13, R14, R29 ;  /* 0x0000001d0e0d7220 */ /* 0x001fe20000410000 */
[----:B--2---:R-:W-:Y:S01]  /*3bf0*/  FMUL.FTZ R14, R26, R27 ;  /* 0x0000001b1a0e7220 */ /* 0x004fe20000410000 */
[----:B-1----:R-:W-:Y:S01]  /*3c00*/  FMUL.FTZ R15, R28, R15 ;  /* 0x0000000f1c0f7220 */ /* 0x002fe20000410000 */
[----:B------:R-:W-:Y:S06]  /*3c10*/  BRA `(.L_x_55) ;  /* 0x0000000000e47947 */ /* 0x000fec0003800000 */
.L_x_54:
[----:B------:R-:W0:Y:S01]  /*3c20*/  LDC.64 R12, c[0x0][0xf80] ;  /* 0x0003e000ff0c7b82 */ /* 0x000e220000000a00 */
[----:B------:R-:W1:Y:S01]  /*3c30*/  MUFU.RCP R35, R3 ;  /* 0x0000000300237308 */ /* 0x000e620000001000 */
[----:B-----5:R-:W-:Y:S01]  /*3c40*/  FMUL.FTZ R8, R8, UR11 ;  /* 0x0000000b08087c20 */ /* 0x020fe20008410000 */
[----:B------:R-:W-:Y:S01]  /*3c50*/  FMUL.FTZ R37, R10, UR11 ;  /* 0x0000000b0a257c20 */ /* 0x000fe20008410000 */
[----:B------:R-:W-:Y:S01]  /*3c60*/  FMUL.FTZ R11, R11, UR11 ;  /* 0x0000000b0b0b7c20 */ /* 0x000fe20008410000 */
[-C--:B-1----:R-:W-:Y:S01]  /*3c70*/  FMUL.FTZ R36, R29, R35.reuse ;  /* 0x000000231d247220 */ /* 0x082fe20000410000 */
[-C--:B------:R-:W-:Y:S01]  /*3c80*/  FMUL.FTZ R34, R30, R35.reuse ;  /* 0x000000231e227220 */ /* 0x080fe20000410000 */
[-C--:B------:R-:W-:Y:S01]  /*3c90*/  FMUL.FTZ R30, R31, R35.reuse ;  /* 0x000000231f1e7220 */ /* 0x080fe20000410000 */
[----:B------:R-:W-:Y:S01]  /*3ca0*/  FMUL.FTZ R28, R28, R35 ;  /* 0x000000231c1c7220 */ /* 0x000fe20000410000 */
[----:B0-----:R-:W-:Y:S01]  /*3cb0*/  FADD.FTZ R29, -R12, 1 ;  /* 0x3f8000000c1d7421 */ /* 0x001fe20000010100 */
[-C--:B------:R-:W-:Y:S01]  /*3cc0*/  FMUL.FTZ R35, R16, R12.reuse ;  /* 0x0000000c10237220 */ /* 0x080fe20000410000 */
[-C--:B------:R-:W-:Y:S01]  /*3cd0*/  FMUL.FTZ R17, R17, R12.reuse ;  /* 0x0000000c11117220 */ /* 0x080fe20000410000 */
[-C--:B------:R-:W-:Y:S01]  /*3ce0*/  FMUL.FTZ R31, R18, R12.reuse ;  /* 0x0000000c121f7220 */ /* 0x080fe20000410000 */
[----:B------:R-:W-:Y:S01]  /*3cf0*/  FMUL.FTZ R19, R19, R12 ;  /* 0x0000000c13137220 */ /* 0x000fe20000410000 */
[----:B------:R-:W-:Y:S01]  /*3d00*/  FMUL.FTZ R18, R9, UR11 ;  /* 0x0000000b09127c20 */ /* 0x000fe20008410000 */
[----:B------:R-:W0:Y:S01]  /*3d10*/  MUFU.RCP R12, R2 ;  /* 0x00000002000c7308 */ /* 0x000e220000001000 */
[C---:B------:R-:W-:Y:S01]  /*3d20*/  FMUL.FTZ R9, R29.reuse, R34 ;  /* 0x000000221d097220 */ /* 0x040fe20000410000 */
[C---:B------:R-:W-:Y:S01]  /*3d30*/  FMUL.FTZ R16, R29.reuse, R36 ;  /* 0x000000241d107220 */ /* 0x040fe20000410000 */
[-C--:B------:R-:W-:Y:S01]  /*3d40*/  FFMA.FTZ R8, R36, R13.reuse, R8 ;  /* 0x0000000d24087223 */ /* 0x080fe20000010008 */
[----:B------:R-:W-:Y:S01]  /*3d50*/  FFMA.FTZ R10, R30, R13, R37 ;  /* 0x0000000d1e0a7223 */ /* 0x000fe20000010025 */
[C---:B------:R-:W-:Y:S01]  /*3d60*/  FFMA.FTZ R17, R34.reuse, R9, R17 ;  /* 0x0000000922117223 */ /* 0x040fe20000010011 */
[-C--:B------:R-:W-:Y:S01]  /*3d70*/  FFMA.FTZ R9, R34, R13.reuse, R18 ;  /* 0x0000000d22097223 */ /* 0x080fe20000010012 */
[----:B------:R-:W-:Y:S01]  /*3d80*/  FMUL.FTZ R18, R29, R30 ;  /* 0x0000001e1d127220 */ /* 0x000fe20000410000 */
[----:B------:R-:W-:Y:S01]  /*3d90*/  FFMA.FTZ R16, R36, R16, R35 ;  /* 0x0000001024107223 */ /* 0x000fe20000010023 */
[----:B------:R-:W-:-:S02]  /*3da0*/  FFMA.FTZ R11, R28, R13, R11 ;  /* 0x0000000d1c0b7223 */ /* 0x000fc4000001000b */
[----:B------:R-:W-:Y:S01]  /*3db0*/  FFMA.FTZ R18, R30, R18, R31 ;  /* 0x000000121e127223 */ /* 0x000fe2000001001f */
[----:B------:R-:W-:Y:S01]  /*3dc0*/  FMUL.FTZ R31, R29, R28 ;  /* 0x0000001c1d1f7220 */ /* 0x000fe20000410000 */
[----:B------:R-:W1:Y:S03]  /*3dd0*/  MUFU.RCP R13, R0 ;  /* 0x00000000000d7308 */ /* 0x000e660000001000 */
[----:B------:R-:W-:Y:S01]  /*3de0*/  FFMA.FTZ R19, R28, R31, R19 ;  /* 0x0000001f1c137223 */ /* 0x000fe20000010013 */
[-C--:B0-----:R-:W-:Y:S01]  /*3df0*/  FMUL.FTZ R29, R17, R12.reuse ;  /* 0x0000000c111d7220 */ /* 0x081fe20000410000 */
[-C--:B------:R-:W-:Y:S01]  /*3e00*/  FMUL.FTZ R34, R16, R12.reuse ;  /* 0x0000000c10227220 */ /* 0x080fe20000410000 */
[-C--:B------:R-:W-:Y:S01]  /*3e10*/  FMUL.FTZ R31, R18, R12.reuse ;  /* 0x0000000c121f7220 */ /* 0x080fe20000410000 */
[----:B------:R-:W-:-:S03]  /*3e20*/  FMUL.FTZ R12, R19, R12 ;  /* 0x0000000c130c7220 */ /* 0x000fc60000410000 */
[----:B------:R-:W0:Y:S01]  /*3e30*/  MUFU.SQRT R29, R29 ;  /* 0x0000001d001d7308 */ /* 0x000e220000002000 */
[----:B-1----:R-:W-:-:S07]  /*3e40*/  FMUL.FTZ R30, R9, R13 ;  /* 0x0000000d091e7220 */ /* 0x002fce0000410000 */
[----:B------:R-:W1:Y:S08]  /*3e50*/  MUFU.SQRT R34, R34 ;  /* 0x0000002200227308 */ /* 0x000e700000002000 */
[----:B------:R-:W2:Y:S01]  /*3e60*/  MUFU.SQRT R31, R31 ;  /* 0x0000001f001f7308 */ /* 0x000ea20000002000 */
[----:B0-----:R-:W-:-:S07]  /*3e70*/  FADD.FTZ R29, R29, UR10 ;  /* 0x0000000a1d1d7e21 */ /* 0x001fce0008010000 */
[----:B------:R-:W0:Y:S01]  /*3e80*/  MUFU.SQRT R12, R12 ;  /* 0x0000000c000c7308 */ /* 0x000e220000002000 */
[----:B-1----:R-:W-:-:S07]  /*3e90*/  FADD.FTZ R35, R34, UR10 ;  /* 0x0000000a22237e21 */ /* 0x002fce0008010000 */
[----:B------:R1:W3:Y:S01]  /*3ea0*/  MUFU.RCP R34, R35 ;  /* 0x0000002300227308 */ /* 0x0002e20000001000 */
[----:B--2---:R-:W-:Y:S01]  /*3eb0*/  FADD.FTZ R28, R31, UR10 ;  /* 0x0000000a1f1c7e21 */ /* 0x004fe20008010000 */
[----:B------:R-:W-:-:S06]  /*3ec0*/  FMUL.FTZ R31, R8, R13 ;  /* 0x0000000d081f7220 */ /* 0x000fcc0000410000 */
[----:B------:R-:W2:Y:S01]  /*3ed0*/  MUFU.RCP R29, R29 ;  /* 0x0000001d001d7308 */ /* 0x000ea20000001000 */
[----:B0-----:R-:W-:Y:S01]  /*3ee0*/  FADD.FTZ R36, R12, UR10 ;  /* 0x0000000a0c247e21 */ /* 0x001fe20008010000 */
[-C--:B-1----:R-:W-:Y:S01]  /*3ef0*/  FMUL.FTZ R35, R10, R13.reuse ;  /* 0x0000000d0a237220 */ /* 0x082fe20000410000 */
[----:B------:R-:W-:-:S05]  /*3f00*/  FMUL.FTZ R13, R11, R13 ;  /* 0x0000000d0b0d7220 */ /* 0x000fca0000410000 */
[----:B------:R-:W0:Y:S01]  /*3f10*/  MUFU.RCP R28, R28 ;  /* 0x0000001c001c7308 */ /* 0x000e220000001000 */
[----:B---3--:R-:W-:-:S07]  /*3f20*/  FMUL.FTZ R34, R31, R34 ;  /* 0x000000221f227220 */ /* 0x008fce0000410000 */
[----:B------:R-:W1:Y:S01]  /*3f30*/  MUFU.RCP R12, R36 ;  /* 0x00000024000c7308 */ /* 0x000e620000001000 */
[----:B--2---:R-:W-:Y:S01]  /*3f40*/  FMUL.FTZ R31, R30, R29 ;  /* 0x0000001d1e1f7220 */ /* 0x004fe20000410000 */
[----:B0-----:R-:W-:-:S04]  /*3f50*/  FMUL.FTZ R35, R35, R28 ;  /* 0x0000001c23237220 */ /* 0x001fc80000410000 */
[----:B------:R-:W-:Y:S01]  /*3f60*/  FFMA.FTZ R14, R14, UR9, R35 ;  /* 0x000000090e0e7c23 */ /* 0x000fe20008010023 */
[----:B-1----:R-:W-:Y:S01]  /*3f70*/  FMUL.FTZ R30, R13, R12 ;  /* 0x0000000c0d1e7220 */ /* 0x002fe20000410000 */
[----:B------:R-:W-:Y:S01]  /*3f80*/  FFMA.FTZ R12, R27, UR9, R34 ;  /* 0x000000091b0c7c23 */ /* 0x000fe20008010022 */
[----:B------:R-:W-:Y:S02]  /*3f90*/  FFMA.FTZ R13, R26, UR9, R31 ;  /* 0x000000091a0d7c23 */ /* 0x000fe4000801001f */
[----:B------:R-:W-:-:S07]  /*3fa0*/  FFMA.FTZ R15, R15, UR9, R30 ;  /* 0x000000090f0f7c23 */ /* 0x000fce000801001e */
.L_x_55:
[----:B------:R-:W0:Y:S08]  /*3fb0*/  F2F.BF16.F32 R26, R13 ;  /* 0x0000000d001a7304 */ /* 0x000e300000202000 */
[----:B------:R-:W-:Y:S01]  /*3fc0*/  F2F.BF16.F32 R28, R14 ;  /* 0x0000000e001c7304 */ /* 0x000fe20000202000 */
[----:B0-----:R-:W-:-:S07]  /*3fd0*/  IMAD.WIDE.U32 R26, R26, 0x10000, RZ ;  /* 0x000100001a1a7825 */ /* 0x001fce00078e00ff */
[----:B------:R-:W0:Y:S08]  /*3fe0*/  F2F.BF16.F32 R31, R15 ;  /* 0x0000000f001f7304 */ /* 0x000e300000202000 */
[----:B------:R-:W1:Y:S01]  /*3ff0*/  F2F.BF16.F32 R29, R12 ;  /* 0x0000000c001d7304 */ /* 0x000e620000202000 */
[----:B0-----:R-:W-:-:S04]  /*4000*/  PRMT R31, R28, 0x5410, R31 ;  /* 0x000054101c1f7816 */ /* 0x001fc8000000001f */
[----:B------:R-:W-:Y:S02]  /*4010*/  LOP3.LUT R31, R31, R27, RZ, 0xfc, !PT ;  /* 0x0000001b1f1f7212 */ /* 0x000fe400078efcff */
[----:B-1----:R-:W-:Y:S01]  /*4020*/  LOP3.LUT R30, R26, R29, RZ, 0xfc, !PT ;  /* 0x0000001d1a1e7212 */ /* 0x002fe200078efcff */
[----:B------:R-:W-:-:S04]  /*4030*/  IMAD.WIDE R26, R5, 0x8, R32 ;  /* 0x00000008051a7825 */ /* 0x000fc800078e0220 */
[C---:B------:R-:W-:Y:S01]  /*4040*/  IMAD.WIDE R28, R5.reuse, 0x10, R20 ;  /* 0x00000010051c7825 */ /* 0x040fe200078e0214 */
[----:B------:R-:W-:Y:S01]  /*4050*/  IADD3 R5, PT, PT, R5, UR4, RZ ;  /* 0x0000000405057c10 */ /* 0x000fe2000fffe0ff */
[----:B------:R0:W-:Y:S03]  /*4060*/  STG.E.64 desc[UR6][R26.64], R30 ;  /* 0x0000001e1a007986 */ /* 0x0001e6000c101b06 */
[----:B------:R-:W-:Y:S01]  /*4070*/  SHF.L.U32 R35, R5, 0x2, RZ ;  /* 0x0000000205237819 */ /* 0x000fe200000006ff */
[----:B------:R0:W-:Y:S03]  /*4080*/  STG.E.128 desc[UR6][R28.64], R8 ;  /* 0x000000081c007986 */ /* 0x0001e6000c101d06 */
[----:B------:R-:W-:Y:S01]  /*4090*/  ISETP.GE.AND P0, PT, R35, R4, PT ;  /* 0x000000042300720c */ /* 0x000fe20003f06270 */
[----:B------:R0:W-:-:S12]  /*40a0*/  STG.E.128 desc[UR6][R24.64], R16 ;  /* 0x0000001018007986 */ /* 0x0001d8000c101d06 */
[----:B------:R-:W-:Y:S05]  /*40b0*/  @!P0 BRA `(.L_x_56) ;  /* 0xfffffff4007c8947 */ /* 0x000fea000383ffff */
[----:B------:R-:W-:Y:S05]  /*40c0*/  EXIT ;  /* 0x000000000000794d */ /* 0x000fea0003800000 */
        .type           $_Z25multi_tensor_apply_kernelI18TensorListMetadataILi4EE17LAMBStage1FunctorIN3c108BFloat16EfEJfffPiif10adamMode_tfPfS8_S8_S8_EEvlPViT_T0_DpT1_$__internal_accurate_pow,@function
        .size           $_Z25multi_tensor_apply_kernelI18TensorListMetadataILi4EE17LAMBStage1FunctorIN3c108BFloat16EfEJfffPiif10adamMode_tfPfS8_S8_S8_EEvlPViT_T0_DpT1_$__internal_accurate_pow,(.L_x_183 - $_Z25multi_tensor_apply_kernelI18TensorListMetadataILi4EE17LAMBStage1FunctorIN3c108BFloat16EfEJfffPiif10adamMode_tfPfS8_S8_S8_EEvlPViT_T0_DpT1_$__internal_accurate_pow)
$_Z25multi_tensor_apply_kernelI18TensorListMetadataILi4EE17LAMBStage1FunctorIN3c108BFloat16EfEJfffPiif10adamMode_tfPfS8_S8_S8_EEvlPViT_T0_DpT1_$__internal_accurate_pow:
[----:B------:R-:W-:Y:S01]  /*40d0*/  ISETP.GT.U32.AND P2, PT, R33, 0xfffff, PT ;  /* 0x000fffff2100780c */ /* 0x000fe20003f44070 */
[----:B------:R-:W-:Y:S01]  /*40e0*/  HFMA2 R17, -RZ, RZ, 1.703125, -23840 ;  /* 0x3ed0f5d2ff117431 */ /* 0x000fe200000001ff */
[----:B------:R-:W-:Y:S01]  /*40f0*/  MOV R10, R28 ;  /* 0x0000001c000a7202 */ /* 0x000fe20000000f00 */
[----:B------:R-:W-:Y:S01]  /*4100*/  UMOV UR4, 0x7d2cafe2 ;  /* 0x7d2cafe200047882 */ /* 0x000fe20000000000 */
[-C--:B------:R-:W-:Y:S01]  /*4110*/  MOV R11, R33.reuse ;  /* 0x00000021000b7202 */ /* 0x080fe20000000f00 */
[----:B------:R-:W-:Y:S01]  /*4120*/  UMOV UR5, 0x3eb0f5ff ;  /* 0x3eb0f5ff00057882 */ /* 0x000fe20000000000 */
[----:B------:R-:W-:Y:S01]  /*4130*/  MOV R12, R33 ;  /* 0x00000021000c7202 */ /* 0x000fe20000000f00 */
[----:B------:R-:W-:Y:S01]  /*4140*/  UMOV UR8, 0x3b39803f ;  /* 0x3b39803f00087882 */ /* 0x000fe20000000000 */
[----:B------:R-:W-:Y:S01]  /*4150*/  MOV R20, RZ ;  /* 0x000000ff00147202 */ /* 0x000fe20000000f00 */
[----:B------:R-:W-:Y:S01]  /*4160*/  UMOV UR9, 0x3c7abc9e ;  /* 0x3c7abc9e00097882 */ /* 0x000fe20000000000 */
[----:B------:R-:W-:-:S02]  /*4170*/  MOV R16, 0x41ad3b5a ;  /* 0x41ad3b5a00107802 */ /* 0x000fc40000000f00 */
[----:B------:R-:W-:Y:S01]  /*4180*/  SHF.R.U32.HI R33, RZ, 0x14, R33 ;  /* 0x00000014ff217819 */ /* 0x000fe20000011621 */
[----:B------:R-:W-:-:S10]  /*4190*/  @!P2 DMUL R10, R10, 1.80143985094819840000e+16 ;  /* 0x435000000a0aa828 */ /* 0x000fd40000000000 */
[----:B------:R-:W-:Y:S02]  /*41a0*/  @!P2 MOV R12, R11 ;  /* 0x0000000b000ca202 */ /* 0x000fe40000000f00 */
[----:B------:R-:W-:Y:S02]  /*41b0*/  @!P2 MOV R28, R10 ;  /* 0x0000000a001ca202 */ /* 0x000fe40000000f00 */
[----:B------:R-:W-:Y:S02]  /*41c0*/  LOP3.LUT R12, R12, 0x800fffff, RZ, 0xc0, !PT ;  /* 0x800fffff0c0c7812 */ /* 0x000fe400078ec0ff */
[----:B------:R-:W-:Y:S02]  /*41d0*/  @!P2 LEA.HI R33, R11, 0xffffffca, RZ, 0xc ;  /* 0xffffffca0b21a811 */ /* 0x000fe400078f60ff */
[----:B------:R-:W-:Y:S02]  /*41e0*/  LOP3.LUT R29, R12, 0x3ff00000, RZ, 0xfc, !PT ;  /* 0x3ff000000c1d7812 */ /* 0x000fe400078efcff */
[----:B------:R-:W-:-:S02]  /*41f0*/  IADD3 R10, PT, PT, R33, -0x3ff, RZ ;  /* 0xfffffc01210a7810 */ /* 0x000fc40007ffe0ff */
[----:B------:R-:W-:-:S13]  /*4200*/  ISETP.GE.U32.AND P3, PT, R29, 0x3ff6a09f, PT ;  /* 0x3ff6a09f1d00780c */ /* 0x000fda0003f66070 */
[----:B------:R-:W-:Y:S02]  /*4210*/  @P3 IADD3 R13, PT, PT, R29, -0x100000, RZ ;  /* 0xfff000001d0d3810 */ /* 0x000fe40007ffe0ff */
[----:B------:R-:W-:Y:S02]  /*4220*/  @P3 IADD3 R10, PT, PT, R33, -0x3fe, RZ ;  /* 0xfffffc02210a3810 */ /* 0x000fe40007ffe0ff */
[----:B------:R-:W-:Y:S02]  /*4230*/  @P3 MOV R29, R13 ;  /* 0x0000000d001d3202 */ /* 0x000fe40000000f00 */
[----:B------:R-:W-:-:S04]  /*4240*/  MOV R33, R35 ;  /* 0x0000002300217202 */ /* 0x000fc80000000f00 */
[C---:B------:R-:W-:Y:S02]  /*4250*/  DADD R14, R28.reuse, 1 ;  /* 0x3ff000001c0e7429 */ /* 0x040fe40000000000 */
[----:B------:R-:W-:-:S04]  /*4260*/  DADD R28, R28, -1 ;  /* 0xbff000001c1c7429 */ /* 0x000fc80000000000 */
[----:B------:R-:W0:Y:S02]  /*4270*/  MUFU.RCP64H R21, R15 ;  /* 0x0000000f00157308 */ /* 0x000e240000001800 */
[----:B0-----:R-:W-:-:S08]  /*4280*/  DFMA R12, -R14, R20, 1 ;  /* 0x3ff000000e0c742b */ /* 0x001fd00000000114 */
[----:B------:R-:W-:-:S08]  /*4290*/  DFMA R12, R12, R12, R12 ;  /* 0x0000000c0c0c722b */ /* 0x000fd0000000000c */
[----:B------:R-:W-:-:S08]  /*42a0*/  DFMA R20, R20, R12, R20 ;  /* 0x0000000c1414722b */ /* 0x000fd00000000014 */
[----:B------:R-:W-:-:S08]  /*42b0*/  DMUL R12, R28, R20 ;  /* 0x000000141c0c7228 */ /* 0x000fd00000000000 */
[----:B------:R-:W-:-:S08]  /*42c0*/  DFMA R12, R28, R20, R12 ;  /* 0x000000141c0c722b */ /* 0x000fd0000000000c */
[----:B------:R-:W-:Y:S02]  /*42d0*/  DMUL R26, R12, R12 ;  /* 0x0000000c0c1a7228 */ /* 0x000fe40000000000 */
[----:B------:R-:W-:-:S06]  /*42e0*/  DADD R22, R28, -R12 ;  /* 0x000000001c167229 */ /* 0x000fcc000000080c */
[----:B------:R-:W-:Y:S01]  /*42f0*/  DFMA R14, R26, UR4, R16 ;  /* 0x000000041a0e7c2b */ /* 0x000fe20008000010 */
[----:B------:R-:W-:Y:S01]  /*4300*/  UMOV UR4, 0x75488a3f ;  /* 0x75488a3f00047882 */ /* 0x000fe20000000000 */
[----:B------:R-:W-:Y:S01]  /*4310*/  UMOV UR5, 0x3ef3b20a ;  /* 0x3ef3b20a00057882 */ /* 0x000fe20000000000 */
[----:B------:R-:W-:Y:S02]  /*4320*/  DADD R22, R22, R22 ;  /* 0x0000000016167229 */ /* 0x000fe40000000016 */
[----:B------:R-:W-:-:S03]  /*4330*/  DMUL R16, R12, R12 ;  /* 0x0000000c0c107228 */ /* 0x000fc60000000000 */
[----:B------:R-:W-:Y:S01]  /*4340*/  DFMA R14, R26, R14, UR4 ;  /* 0x000000041a0e7e2b */ /* 0x000fe2000800000e */
[----:B------:R-:W-:Y:S01]  /*4350*/  UMOV UR4, 0xe4faecd5 ;  /* 0xe4faecd500047882 */ /* 0x000fe20000000000 */
[----:B------:R-:W-:Y:S01]  /*4360*/  UMOV UR5, 0x3f1745cd ;  /* 0x3f1745cd00057882 */ /* 0x000fe20000000000 */
[----:B------:R-:W-:-:S05]  /*4370*/  DFMA R22, R28, -R12, R22 ;  /* 0x8000000c1c16722b */ /* 0x000fca0000000016 */
[----:B------:R-:W-:Y:S01]  /*4380*/  DFMA R14, R26, R14, UR4 ;  /* 0x000000041a0e7e2b */ /* 0x000fe2000800000e */
[----:B------:R-:W-:Y:S01]  /*4390*/  UMOV UR4, 0x258a578b ;  /* 0x258a578b00047882 */ /* 0x000fe20000000000 */
[----:B------:R-:W-:Y:S01]  /*43a0*/  UMOV UR5, 0x3f3c71c7 ;  /* 0x3f3c71c700057882 */ /* 0x000fe20000000000 */
[----:B------:R-:W-:-:S05]  /*43b0*/  DMUL R20, R20, R22 ;  /* 0x0000001614147228 */ /* 0x000fca0000000000 */
[----:B------:R-:W-:Y:S01]  /*43c0*/  DFMA R14, R26, R14, UR4 ;  /* 0x000000041a0e7e2b */ /* 0x000fe2000800000e */
[----:B------:R-:W-:Y:S01]  /*43d0*/  UMOV UR4, 0x9242b910 ;  /* 0x9242b91000047882 */ /* 0x000fe20000000000 */
[----:B------:R-:W-:-:S03]  /*43e0*/  UMOV UR5, 0x3f624924 ;  /* 0x3f62492400057882 */ /* 0x000fc60000000000 */
[----:B------:R-:W-:Y:S02]  /*43f0*/  IADD3 R29, PT, PT, R21, 0x100000, RZ ;  /* 0x00100000151d7810 */ /* 0x000fe40007ffe0ff */
[----:B------:R-:W-:Y:S01]  /*4400*/  MOV R28, R20 ;  /* 0x00000014001c7202 */ /* 0x000fe20000000f00 */
[----:B------:R-:W-:Y:S01]  /*4410*/  DFMA R14, R26, R14, UR4 ;  /* 0x000000041a0e7e2b */ /* 0x000fe2000800000e */
[----:B------:R-:W-:Y:S01]  /*4420*/  UMOV UR4, 0x99999dfb ;  /* 0x99999dfb00047882 */ /* 0x000fe20000000000 */
[----:B------:R-:W-:-:S06]  /*4430*/  UMOV UR5, 0x3f899999 ;  /* 0x3f89999900057882 */ /* 0x000fcc0000000000 */
[----:B------:R-:W-:Y:S01]  /*4440*/  DFMA R24, R26, R14, UR4 ;  /* 0x000000041a187e2b */ /* 0x000fe2000800000e */
[----:B------:R-:W-:Y:S01]  /*4450*/  UMOV UR4, 0x55555555 ;  /* 0x5555555500047882 */ /* 0x000fe20000000000 */
[----:B------:R-:W-:-:S06]  /*4460*/  UMOV UR5, 0x3fb55555 ;  /* 0x3fb5555500057882 */ /* 0x000fcc0000000000 */
[----:B------:R-:W-:-:S08]  /*4470*/  DFMA R14, R26, R24, UR4 ;  /* 0x000000041a0e7e2b */ /* 0x000fd00008000018 */
[----:B------:R-:W-:Y:S01]  /*4480*/  DADD R18, -R14, UR4 ;  /* 0x000000040e127e29 */ /* 0x000fe20008000100 */
[----:B------:R-:W-:Y:S01]  /*4490*/  UMOV UR4, 0xb9e7b0 ;  /* 0x00b9e7b000047882 */ /* 0x000fe20000000000 */
[----:B------:R-:W-:-:S06]  /*44a0*/  UMOV UR5, 0x3c46a4cb ;  /* 0x3c46a4cb00057882 */ /* 0x000fcc0000000000 */
[----:B------:R-:W-:Y:S02]  /*44b0*/  DFMA R24, R26, R24, R18 ;  /* 0x000000181a18722b */ /* 0x000fe40000000012 */
[C---:B------:R-:W-:Y:S02]  /*44c0*/  DMUL R18, R12.reuse, R16 ;  /* 0x000000100c127228 */ /* 0x040fe40000000000 */
[----:B------:R-:W-:-:S04]  /*44d0*/  DFMA R26, R12, R12, -R16 ;  /* 0x0000000c0c1a722b */ /* 0x000fc80000000810 */
[----:B------:R-:W-:Y:S01]  /*44e0*/  DADD R22, R24, -UR4 ;  /* 0x8000000418167e29 */ /* 0x000fe20008000000 */
[----:B------:R-:W-:Y:S01]  /*44f0*/  UMOV UR4, 0x80000000 ;  /* 0x8000000000047882 */ /* 0x000fe20000000000 */
[C---:B------:R-:W-:Y:S01]  /*4500*/  DFMA R24, R12.reuse, R16, -R18 ;  /* 0x000000100c18722b */ /* 0x040fe20000000812 */
[----:B------:R-:W-:Y:S01]  /*4510*/  UMOV UR5, 0x43300000 ;  /* 0x4330000000057882 */ /* 0x000fe20000000000 */
[----:B------:R-:W-:-:S04]  /*4520*/  DFMA R26, R12, R28, R26 ;  /* 0x0000001c0c1a722b */ /* 0x000fc8000000001a */
[----:B------:R-:W-:Y:S02]  /*4530*/  DADD R30, R14, R22 ;  /* 0x000000000e1e7229 */ /* 0x000fe40000000016 */
[----:B------:R-:W-:-:S06]  /*4540*/  DFMA R24, R20, R16, R24 ;  /* 0x000000101418722b */ /* 0x000fcc0000000018 */
[----:B------:R-:W-:Y:S02]  /*4550*/  DMUL R16, R30, R18 ;  /* 0x000000121e107228 */ /* 0x000fe40000000000 */
[----:B------:R-:W-:Y:S02]  /*4560*/  DFMA R24, R12, R26, R24 ;  /* 0x0000001a0c18722b */ /* 0x000fe40000000018 */
[----:B------:R-:W-:-:S04]  /*4570*/  DADD R26, R14, -R30 ;  /* 0x000000000e1a7229 */ /* 0x000fc8000000081e */
[----:B------:R-:W-:-:S04]  /*4580*/  DFMA R14, R30, R18, -R16 ;  /* 0x000000121e0e722b */ /* 0x000fc80000000810 */
[----:B------:R-:W-:-:S04]  /*4590*/  DADD R26, R22, R26 ;  /* 0x00000000161a7229 */ /* 0x000fc8000000001a */
[----:B------:R-:W-:-:S08]  /*45a0*/  DFMA R14, R30, R24, R14 ;  /* 0x000000181e0e722b */ /* 0x000fd0000000000e */
[----:B------:R-:W-:-:S08]  /*45b0*/  DFMA R26, R26, R18, R14 ;  /* 0x000000121a1a722b */ /* 0x000fd0000000000e */
[----:B------:R-:W-:-:S08]  /*45c0*/  DADD R18, R16, R26 ;  /* 0x0000000010127229 */ /* 0x000fd0000000001a */
[--C-:B------:R-:W-:Y:S02]  /*45d0*/  DADD R14, R12, R18.reuse ;  /* 0x000000000c0e7229 */ /* 0x100fe40000000012 */
[----:B------:R-:W-:-:S06]  /*45e0*/  DADD R16, R16, -R18 ;  /* 0x0000000010107229 */ /* 0x000fcc0000000812 */
[----:B------:R-:W-:Y:S02]  /*45f0*/  DADD R12, R12, -R14 ;  /* 0x000000000c0c7229 */ /* 0x000fe4000000080e */
[----:B------:R-:W-:-:S06]  /*4600*/  DADD R16, R26, R16 ;  /* 0x000000001a107229 */ /* 0x000fcc0000000010 */
[----:B------:R-:W-:-:S08]  /*4610*/  DADD R12, R18, R12 ;  /* 0x00000000120c7229 */ /* 0x000fd0000000000c */
[----:B------:R-:W-:-:S08]  /*4620*/  DADD R12, R16, R12 ;  /* 0x00000000100c7229 */ /* 0x000fd0000000000c */
[----:B------:R-:W-:Y:S01]  /*4630*/  DADD R20, R20, R12 ;  /* 0x0000000014147229 */ /* 0x000fe2000000000c */
[----:B------:R-:W-:Y:S01]  /*4640*/  HFMA2 R13, -RZ, RZ, 3.59375, 0 ;  /* 0x43300000ff0d7431 */ /* 0x000fe200000001ff */
[----:B------:R-:W-:-:S06]  /*4650*/  LOP3.LUT R12, R10, 0x80000000, RZ, 0x3c, !PT ;  /* 0x800000000a0c7812 */ /* 0x000fcc00078e3cff */
[----:B------:R-:W-:Y:S02]  /*4660*/  DADD R16, R14, R20 ;  /* 0x000000000e107229 */ /* 0x000fe40000000014 */
[----:B------:R-:W-:Y:S01]  /*4670*/  DADD R12, R12, -UR4 ;  /* 0x800000040c0c7e29 */ /* 0x000fe20008000000 */
[----:B------:R-:W-:Y:S01]  /*4680*/  UMOV UR4, 0xfefa39ef ;  /* 0xfefa39ef00047882 */ /* 0x000fe20000000000 */
[----:B------:R-:W-:-:S04]  /*4690*/  UMOV UR5, 0x3fe62e42 ;  /* 0x3fe62e4200057882 */ /* 0x000fc80000000000 */
[--C-:B------:R-:W-:Y:S02]  /*46a0*/  DADD R14, R14, -R16.reuse ;  /* 0x000000000e0e7229 */ /* 0x100fe40000000810 */
[----:B------:R-:W-:-:S06]  /*46b0*/  DFMA R10, R12, UR4, R16 ;  /* 0x000000040c0a7c2b */ /* 0x000fcc0008000010 */
[----:B------:R-:W-:Y:S02]  /*46c0*/  DADD R14, R20, R14 ;  /* 0x00000000140e7229 */ /* 0x000fe4000000000e */
[----:B------:R-:W-:-:S08]  /*46d0*/  DFMA R18, R12, -UR4, R10 ;  /* 0x800000040c127c2b */ /* 0x000fd0000800000a */
[----:B------:R-:W-:-:S08]  /*46e0*/  DADD R18, -R16, R18 ;  /* 0x0000000010127229 */ /* 0x000fd00000000112 */
[----:B------:R-:W-:Y:S01]  /*46f0*/  DADD R14, R14, -R18 ;  /* 0x000000000e0e7229 */ /* 0x000fe20000000812 */
[----:B------:R-:W-:Y:S02]  /*4700*/  LOP3.LUT R19, R33, 0xff0fffff, RZ, 0xc0, !PT ;  /* 0xff0fffff21137812 */ /* 0x000fe400078ec0ff */
[----:B------:R-:W-:-:S05]  /*4710*/  MOV R18, R32 ;  /* 0x0000002000127202 */ /* 0x000fca0000000f00 */
[----:B------:R-:W-:Y:S01]  /*4720*/  DFMA R12, R12, UR8, R14 ;  /* 0x000000080c0c7c2b */ /* 0x000fe2000800000e */
[----:B------:R-:W-:-:S04]  /*4730*/  SHF.L.U32 R14, R33, 0x1, RZ ;  /* 0x00000001210e7819 */ /* 0x000fc800000006ff */
[----:B------:R-:W-:-:S03]  /*4740*/  ISETP.GT.U32.AND P2, PT, R14, -0x2000001, PT ;  /* 0xfdffffff0e00780c */ /* 0x000fc60003f44070 */
[----:B------:R-:W-:Y:S01]  /*4750*/  DADD R14, R10, R12 ;  /* 0x000000000a0e7229 */ /* 0x000fe2000000000c */
[----:B------:R-:W-:-:S07]  /*4760*/  SEL R19, R19, R33, P2 ;  /* 0x0000002113137207 */ /* 0x000fce0001000000 */
[----:B------:R-:W-:Y:S02]  /*4770*/  DADD R16, R10, -R14 ;  /* 0x000000000a107229 */ /* 0x000fe4000000080e */
[----:B------:R-:W-:-:S06]  /*4780*/  DMUL R10, R14, R18 ;  /* 0x000000120e0a7228 */ /* 0x000fcc0000000000 */
[----:B------:R-:W-:Y:S02]  /*4790*/  DADD R16, R12, R16 ;  /* 0x000000000c107229 */ /* 0x000fe40000000010 */
[----:B------:R-:W-:-:S08]  /*47a0*/  DFMA R14, R14, R18, -R10 ;  /* 0x000000120e0e722b */ /* 0x000fd0000000080a */
[----:B------:R-:W-:Y:S01]  /*47b0*/  DFMA R16, R16, R18, R14 ;  /* 0x000000121010722b */ /* 0x000fe2000000000e */
[----:B------:R-:W-:Y:S01]  /*47c0*/  HFMA2 R15, -RZ, RZ, 1.9912109375, 0.00128841400146484375 ;  /* 0x3ff71547ff0f7431 */ /* 0x000fe200000001ff */
[----:B------:R-:W-:-:S06]  /*47d0*/  MOV R14, 0x652b82fe ;  /* 0x652b82fe000e7802 */ /* 0x000fcc0000000f00 */
[----:B------:R-:W-:-:S08]  /*47e0*/  DADD R12, R10, R16 ;  /* 0x000000000a0c7229 */ /* 0x000fd00000000010 */
[----:B------:R-:W-:Y:S02]  /*47f0*/  DFMA R14, R12, R14, 6.75539944105574400000e+15 ;  /* 0x433800000c0e742b */ /* 0x000fe4000000000e */
[----:B------:R-:W-:Y:S01]  /*4800*/  FSETP.GEU.FTZ.AND P2, PT, |R13|, 4.1917929649353027344, PT ;  /* 0x4086232b0d00780b */ /* 0x000fe20003f5e200 */
[----:B------:R-:W-:-:S05]  /*4810*/  DADD R10, R10, -R12 ;  /* 0x000000000a0a7229 */ /* 0x000fca000000080c */
[----:B------:R-:W-:-:S03]  /*4820*/  DADD R18, R14, -6.75539944105574400000e+15 ;  /* 0xc33800000e127429 */ /* 0x000fc60000000000 */
[----:B------:R-:W-:-:S05]  /*4830*/  DADD R16, R16, R10 ;  /* 0x0000000010107229 */ /* 0x000fca000000000a */
[----:B------:R-:W-:Y:S01]  /*4840*/  DFMA R20, R18, -UR4, R12 ;  /* 0x8000000412147c2b */ /* 0x000fe2000800000c */
[----:B------:R-:W-:Y:S01]  /*4850*/  UMOV UR4, 0x3b39803f ;  /* 0x3b39803f00047882 */ /* 0x000fe20000000000 */
[----:B------:R-:W-:-:S06]  /*4860*/  UMOV UR5, 0x3c7abc9e ;  /* 0x3c7abc9e00057882 */ /* 0x000fcc0000000000 */
[----:B------:R-:W-:Y:S01]  /*4870*/  DFMA R18, R18, -UR4, R20 ;  /* 0x8000000412127c2b */ /* 0x000fe20008000014 */
[----:B------:R-:W-:Y:S01]  /*4880*/  UMOV UR4, 0x69ce2bdf ;  /* 0x69ce2bdf00047882 */ /* 0x000fe20000000000 */
[----:B------:R-:W-:Y:S01]  /*4890*/  HFMA2 R21, -RZ, RZ, 1.642578125, -0.00021207332611083984375 ;  /* 0x3e928af3ff157431 */ /* 0x000fe200000001ff */
[----:B------:R-:W-:Y:S01]  /*48a0*/  MOV R20, 0xfca213ea ;  /* 0xfca213ea00147802 */ /* 0x000fe20000000f00 */
[----:B------:R-:W-:-:S05]  /*48b0*/  UMOV UR5, 0x3e5ade15 ;  /* 0x3e5ade1500057882 */ /* 0x000fca0000000000 */
[----:B------:R-:W-:Y:S01]  /*48c0*/  DFMA R20, R18, UR4, R20 ;  /* 0x0000000412147c2b */ /* 0x000fe20008000014 */
[----:B------:R-:W-:Y:S01]  /*48d0*/  UMOV UR4, 0x62401315 ;  /* 0x6240131500047882 */ /* 0x000fe20000000000 */
[----:B------:R-:W-:-:S06]  /*48e0*/  UMOV UR5, 0x3ec71dee ;  /* 0x3ec71dee00057882 */ /* 0x000fcc0000000000 */
[----:B------:R-:W-:Y:S01]  /*48f0*/  DFMA R20, R18, R20, UR4 ;  /* 0x0000000412147e2b */ /* 0x000fe20008000014 */
        /* <DEDUP_REMOVED lines=20> */
[----:B------:R-:W-:-:S08]  /*4a40*/  DFMA R20, R18, R20, UR4 ;  /* 0x0000000412147e2b */ /* 0x000fd00008000014 */
[----:B------:R-:W-:-:S08]  /*4a50*/  DFMA R20, R18, R20, 1 ;  /* 0x3ff000001214742b */ /* 0x000fd00000000014 */
[----:B------:R-:W-:-:S10]  /*4a60*/  DFMA R18, R18, R20, 1 ;  /* 0x3ff000001212742b */ /* 0x000fd40000000014 */
[----:B------:R-:W-:Y:S02]  /*4a70*/  LEA R11, R14, R19, 0x14 ;  /* 0x000000130e0b7211 */ /* 0x000fe400078ea0ff */
[----:B------:R-:W-:Y:S01]  /*4a80*/  MOV R10, R18 ;  /* 0x00000012000a7202 */ /* 0x000fe20000000f00 */
[----:B------:R-:W-:Y:S06]  /*4a90*/  @!P2 BRA `(.L_x_57) ;  /* 0x000000000034a947 */ /* 0x000fec0003800000 */
[----:B------:R-:W-:Y:S01]  /*4aa0*/  FSETP.GEU.FTZ.AND P2, PT, |R13|, 4.2275390625, PT ;  /* 0x408748000d00780b */ /* 0x000fe20003f5e200 */
[C---:B------:R-:W-:Y:S02]  /*4ab0*/  DADD R10, R12.reuse, +INF ;  /* 0x7ff000000c0a7429 */ /* 0x040fe40000000000 */
[----:B------:R-:W-:-:S08]  /*4ac0*/  DSETP.GEU.AND P3, PT, R12, RZ, PT ;  /* 0x000000ff0c00722a */ /* 0x000fd00003f6e000 */
[----:B------:R-:W-:Y:S02]  /*4ad0*/  FSEL R10, R10, RZ, P3 ;  /* 0x000000ff0a0a7208 */ /* 0x000fe40001800000 */
[----:B------:R-:W-:Y:S01]  /*4ae0*/  FSEL R11, R11, RZ, P3 ;  /* 0x000000ff0b0b7208 */ /* 0x000fe20001800000 */
[----:B------:R-:W-:Y:S06]  /*4af0*/  @P2 BRA `(.L_x_57) ;  /* 0x00000000001c2947 */ /* 0x000fec0003800000 */
[----:B------:R-:W-:-:S04]  /*4b00*/  LEA.HI R10, R14, R14, RZ, 0x1 ;  /* 0x0000000e0e0a7211 */ /* 0x000fc800078f08ff */
[----:B------:R-:W-:-:S04]  /*4b10*/  SHF.R.S32.HI R11, RZ, 0x1, R10 ;  /* 0x00000001ff0b7819 */ /* 0x000fc8000001140a */
[----:B------:R-:W-:Y:S02]  /*4b20*/  IADD3 R10, PT, PT, R14, -R11, RZ ;  /* 0x8000000b0e0a7210 */ /* 0x000fe40007ffe0ff */
[----:B------:R-:W-:Y:S02]  /*4b30*/  LEA R19, R11, R19, 0x14 ;  /* 0x000000130b137211 */ /* 0x000fe400078ea0ff */
[----:B------:R-:W-:Y:S02]  /*4b40*/  LEA R11, R10, 0x3ff00000, 0x14 ;  /* 0x3ff000000a0b7811 */ /* 0x000fe400078ea0ff */
[----:B------:R-:W-:-:S06]  /*4b50*/  MOV R10, RZ ;  /* 0x000000ff000a7202 */ /* 0x000fcc0000000f00 */
[----:B------:R-:W-:-:S11]  /*4b60*/  DMUL R10, R18, R10 ;  /* 0x0000000a120a7228 */ /* 0x000fd60000000000 */
.L_x_57:
[----:B------:R-:W-:Y:S01]  /*4b70*/  DFMA R16, R16, R10, R10 ;  /* 0x0000000a1010722b */ /* 0x000fe2000000000a */
[----:B------:R-:W-:Y:S01]  /*4b80*/  MOV R12, R4 ;  /* 0x00000004000c7202 */ /* 0x000fe20000000f00 */
[----:B------:R-:W-:Y:S01]  /*4b90*/  DSETP.NEU.AND P2, PT, |R10|, +INF , PT ;  /* 0x7ff000000a00742a */ /* 0x000fe20003f4d200 */
[----:B------:R-:W-:-:S07]  /*4ba0*/  MOV R13, 0x0 ;  /* 0x00000000000d7802 */ /* 0x000fce0000000f00 */
[----:B------:R-:W-:Y:S02]  /*4bb0*/  FSEL R10, R10, R16, !P2 ;  /* 0x000000100a0a7208 */ /* 0x000fe40005000000 */
[----:B------:R-:W-:Y:S01]  /*4bc0*/  FSEL R11, R11, R17, !P2 ;  /* 0x000000110b0b7208 */ /* 0x000fe20005000000 */
[----:B------:R-:W-:Y:S06]  /*4bd0*/  RET.REL.NODEC R12 `(_Z25multi_tensor_apply_kernelI18TensorListMetadataILi4EE17LAMBStage1FunctorIN3c108BFloat16EfEJfffPiif10adamMode_tfPfS8_S8_S8_EEvlPViT_T0_DpT1_) ;  /* 0xffffffb40c087950 */ /* 0x000fec0003c3ffff */
.L_x_58:
        /* <DEDUP_REMOVED lines=10> */
.L_x_183:


//--------------------- .text._Z25multi_tensor_apply_kernelI18TensorListMetadataILi4EE17LAMBStage1FunctorIN3c104HalfEfEJfffPiif10adamMode_tfPfS8_S8_S8_EEvlPViT_T0_DpT1_ --------------------------
	.section	.text._Z25multi_tensor_apply_kernelI18TensorListMetadataILi4EE17LAMBStage1FunctorIN3c104HalfEfEJfffPiif10adamMode_tfPfS8_S8_S8_EEvlPViT_T0_DpT1_,"ax",@progbits
	.align	128
        .global         _Z25multi_tensor_apply_kernelI18TensorListMetadataILi4EE17LAMBStage1FunctorIN3c104HalfEfEJfffPiif10adamMode_tfPfS8_S8_S8_EEvlPViT_T0_DpT1_
        .type           _Z25multi_tensor_apply_kernelI18TensorListMetadataILi4EE17LAMBStage1FunctorIN3c104HalfEfEJfffPiif10adamMode_tfPfS8_S8_S8_EEvlPViT_T0_DpT1_,@function
        .size           _Z25multi_tensor_apply_kernelI18TensorListMetadataILi4EE17LAMBStage1FunctorIN3c104HalfEfEJfffPiif10adamMode_tfPfS8_S8_S8_EEvlPViT_T0_DpT1_,(.L_x_184 - _Z25multi_tensor_apply_kernelI18TensorListMetadataILi4EE17LAMBStage1FunctorIN3c104HalfEfEJfffPiif10adamMode_tfPfS8_S8_S8_EEvlPViT_T0_DpT1_)
        .other          _Z25multi_tensor_apply_kernelI18TensorListMetadataILi4EE17LAMBStage1FunctorIN3c104HalfEfEJfffPiif10adamMode_tfPfS8_S8_S8_EEvlPViT_T0_DpT1_,@"STO_CUDA_ENTRY STV_DEFAULT"
_Z25multi_tensor_apply_kernelI18TensorListMetadataILi4EE17LAMBStage1FunctorIN3c104HalfEfEJfffPiif10adamMode_tfPfS8_S8_S8_EEvlPViT_T0_DpT1_:
.text._Z25multi_tensor_apply_kernelI18TensorListMetadataILi4EE17LAMBStage1FunctorIN3c104HalfEfEJfffPiif10adamMode_tfPfS8_S8_S8_EEvlPViT_T0_DpT1_:
        /* <DEDUP_REMOVED lines=30> */
[----:B------:R-:W-:Y:S05]  /*01e0*/  CALL.REL.NOINC `($_Z25multi_tensor_apply_kernelI18TensorListMetadataILi4EE17LAMBStage1FunctorIN3c104HalfEfEJfffPiif10adamMode_tfPfS8_S8_S8_EEvlPViT_T0_DpT1_$__internal_accurate_pow) ;  /* 0x0000003c00b87944 */ /* 0x000fea0003c00000 */
        /* <DEDUP_REMOVED lines=20> */
.L_x_60:
        /* <DEDUP_REMOVED lines=14> */
.L_x_61:
        /* <DEDUP_REMOVED lines=20> */
[----:B------:R-:W-:Y:S05]  /*0550*/  CALL.REL.NOINC `($_Z25multi_tensor_apply_kernelI18TensorListMetadataILi4EE17LAMBStage1FunctorIN3c104HalfEfEJfffPiif10adamMode_tfPfS8_S8_S8_EEvlPViT_T0_DpT1_$__internal_accurate_pow) ;  /* 0x0000003800dc7944 */ /* 0x000fea0003c00000 */
        /* <DEDUP_REMOVED lines=19> */
.L_x_62:
        /* <DEDUP_REMOVED lines=14> */
.L_x_63:
        /* <DEDUP_REMOVED lines=10> */
.L_x_59:
        /* <DEDUP_REMOVED lines=51> */
.L_x_67:
        /* <DEDUP_REMOVED lines=50> */
[----:B----4-:R-:W-:-:S05]  /*0e60*/  @!P0 HADD2.F32 R30, -RZ, R30.H0_H0 ;  /* 0x2000001eff1e8230 */ /* 0x010fca0000004100 */
[----:B---3--:R-:W-:Y:S01]  /*0e70*/  @!P0 FMUL.FTZ R24, R35, R30 ;  /* 0x0000001e23188220 */ /* 0x008fe20000410000 */
[----:B------:R-:W-:Y:S02]  /*0e80*/  HFMA2 R35, -RZ, RZ, 0, 0 ;  /* 0x00000000ff237431 */ /* 0x000fe400000001ff */
[----:B------:R-:W-:Y:S02]  /*0e90*/  @!P2 HADD2.F32 R25, -RZ, R34.H0_H0 ;  /* 0x20000022ff19a230 */ /* 0x000fe40000004100 */
[----:B------:R-:W-:Y:S01]  /*0ea0*/  @!P1 HADD2.F32 R36, -RZ, R36.H0_H0 ;  /* 0x20000024ff249230 */ /* 0x000fe20000004100 */
[----:B------:R-:W-:Y:S02]  /*0eb0*/  MOV R30, RZ ;  /* 0x000000ff001e7202 */ /* 0x000fe40000000f00 */
[----:B-----5:R-:W-:Y:S02]  /*0ec0*/  @!P2 FMUL.FTZ R35, R8, R25 ;  /* 0x000000190823a220 */ /* 0x020fe40000410000 */
[----:B------:R-:W-:-:S02]  /*0ed0*/  @!P1 FMUL.FTZ R30, R37, R36 ;  /* 0x00000024251e9220 */ /* 0x000fc40000410000 */
[----:B------:R-:W3:Y:S01]  /*0ee0*/  MUFU.RCP R37, R2 ;  /* 0x0000000200257308 */ /* 0x000ee20000001000 */
[----:B------:R-:W-:Y:S02]  /*0ef0*/  @!P3 HADD2.F32 R25, -RZ, R12.H0_H0 ;  /* 0x2000000cff19b230 */ /* 0x000fe40000004100 */
[----:B-1----:R-:W-:-:S03]  /*0f00*/  FMUL.FTZ R8, R27, R24 ;  /* 0x000000181b087220 */ /* 0x002fc60000410000 */
        /* <DEDUP_REMOVED lines=47> */
[----:B------:R-:W-:Y:S01]  /*1200*/  @!P0 F2FP.F16.F32.PACK_AB R18, RZ, R18 ;  /* 0x00000012ff12823e */ /* 0x000fe200000000ff */
        /* <DEDUP_REMOVED lines=10> */
[----:B0-----:R-:W-:Y:S01]  /*12b0*/  @!P1 F2FP.F16.F32.PACK_AB R27, RZ, R16 ;  /* 0x00000010ff1b923e */ /* 0x001fe200000000ff */
[----:B------:R-:W-:-:S04]  /*12c0*/  @!P0 IMAD.WIDE R16, R9, 0x4, R20 ;  /* 0x0000000409108825 */ /* 0x000fc800078e0214 */
[C---:B------:R-:W-:Y:S01]  /*12d0*/  @!P1 IMAD.WIDE R22, R13.reuse, 0x2, R32 ;  /* 0x000000020d169825 */ /* 0x040fe200078e0220 */
[----:B------:R0:W-:Y:S04]  /*12e0*/  @!P0 STG.E desc[UR6][R16.64], R35 ;  /* 0x0000002310008986 */ /* 0x0001e8000c101906 */
[----:B------:R1:W-:Y:S04]  /*12f0*/  @!P0 STG.E desc[UR6][R18.64], R25 ;  /* 0x0000001912008986 */ /* 0x0003e8000c101906 */
[----:B------:R2:W-:Y:S01]  /*1300*/  @!P1 STG.E.U16 desc[UR6][R22.64], R27 ;  /* 0x0000001b16009986 */ /* 0x0005e2000c101506 */
[----:B0-----:R-:W-:Y:S01]  /*1310*/  @!P2 F2FP.F16.F32.PACK_AB R17, RZ, R28 ;  /* 0x0000001cff11a23e */ /* 0x001fe200000000ff */
[----:B------:R-:W-:-:S03]  /*1320*/  @!P1 IMAD.WIDE R28, R13, 0x4, R6 ;  /* 0x000000040d1c9825 */ /* 0x000fc600078e0206 */
[----:B-1----:R-:W-:Y:S01]  /*1330*/  PRMT R19, R17, 0x7610, R19 ;  /* 0x0000761011137816 */ /* 0x002fe20000000013 */
[----:B--2---:R-:W-:-:S04]  /*1340*/  @!P1 IMAD.WIDE R26, R13, 0x4, R20 ;  /* 0x000000040d1a9825 */ /* 0x004fc800078e0214 */
[----:B------:R-:W-:Y:S01]  /*1350*/  FFMA.FTZ R13, RZ, UR10, R8 ;  /* 0x0000000aff0d7c23 */ /* 0x000fe20008010008 */
[C---:B------:R-:W-:Y:S01]  /*1360*/  @!P2 IMAD.WIDE R8, R15.reuse, 0x2, R32 ;  /* 0x000000020f08a825 */ /* 0x040fe200078e0220 */
[----:B------:R-:W-:Y:S03]  /*1370*/  @!P1 STG.E desc[UR6][R26.64], R31 ;  /* 0x0000001f1a009986 */ /* 0x000fe6000c101906 */
[----:B------:R-:W-:Y:S01]  /*1380*/  @!P3 F2FP.F16.F32.PACK_AB R13, RZ, R13 ;  /* 0x0000000dff0db23e */ /* 0x000fe200000000ff */
        /* <DEDUP_REMOVED lines=15> */
.L_x_66:
[----:B------:R-:W0:Y:S01]  /*1480*/  S2R R5, SR_TID.X ;  /* 0x0000000000057919 */ /* 0x000e220000002100 */
[----:B------:R-:W1:Y:S01]  /*1490*/  LDCU UR10, c[0x0][0xf94] ;  /* 0x0001f280ff0a77ac */ /* 0x000e620008000800 */
[----:B------:R-:W2:Y:S01]  /*14a0*/  LDCU UR9, c[0x0][0xf7c] ;  /* 0x0001ef80ff0977ac */ /* 0x000ea20008000800 */
[----:B------:R-:W3:Y:S01]  /*14b0*/  LDCU UR8, c[0x0][0xf9c] ;  /* 0x0001f380ff0877ac */ /* 0x000ee20008000800 */
[----:B------:R-:W-:-:S05]  /*14c0*/  UMOV UR4, URZ ;  /* 0x000000ff00047c82 */ /* 0x000fca0008000000 */
.L_x_76:
        /* <DEDUP_REMOVED lines=49> */
[----:B--2---:R-:W-:Y:S02]  /*17e0*/  @!P0 HADD2.F32 R34, -RZ, R34.H0_H0 ;  /* 0x20000022ff228230 */ /* 0x004fe40000004100 */
[----:B---3--:R-:W-:-:S03]  /*17f0*/  @!P1 HADD2.F32 R37, -RZ, R37.H0_H0 ;  /* 0x20000025ff259230 */ /* 0x008fc60000004100 */
[----:B------:R-:W-:Y:S01]  /*1800*/  @!P0 FMUL.FTZ R26, R35, R34 ;  /* 0x00000022231a8220 */ /* 0x000fe20000410000 */
[----:B------:R-:W-:Y:S01]  /*1810*/  MOV R34, RZ ;  /* 0x000000ff00227202 */ /* 0x000fe20000000f00 */
[----:B------:R-:W-:Y:S02]  /*1820*/  @!P2 HADD2.F32 R27, -RZ, R36.H0_H0 ;  /* 0x20000024ff1ba230 */ /* 0x000fe40000004100 */
[----:B----4-:R-:W-:Y:S01]  /*1830*/  @!P1 FMUL.FTZ R34, R30, R37 ;  /* 0x000000251e229220 */ /* 0x010fe20000410000 */
[----:B------:R-:W-:Y:S02]  /*1840*/  HFMA2 R30, -RZ, RZ, 0, 0 ;  /* 0x00000000ff1e7431 */ /* 0x000fe400000001ff */
[----:B------:R-:W-:Y:S02]  /*1850*/  @!P2 FMUL.FTZ R30, R8, R27 ;  /* 0x0000001b081ea220 */ /* 0x000fe40000410000 */
[----:B------:R-:W1:Y:S01]  /*1860*/  MUFU.RCP R27, R3 ;  /* 0x00000003001b7308 */ /* 0x000e620000001000 */
[----:B------:R-:W-:-:S02]  /*1870*/  @!P3 HADD2.F32 R29, -RZ, R10.H0_H0 ;  /* 0x2000000aff1db230 */ /* 0x000fc40000004100 */
[----:B0-----:R-:W-:Y:S01]  /*1880*/  FADD.FTZ R10, -R18, 1 ;  /* 0x3f800000120a7421 */ /* 0x001fe20000010100 */
[----:B-1----:R-:W-:Y:S02]  /*1890*/  FMUL.FTZ R8, R27, R26 ;  /* 0x0000001a1b087220 */ /* 0x002fe40000410000 */
[----:B------:R-:W-:Y:S02]  /*18a0*/  @!P3 FMUL.FTZ R28, R12, R29 ;  /* 0x0000001d0c1cb220 */ /* 0x000fe40000410000 */
        /* <DEDUP_REMOVED lines=36> */
[----:B------:R-:W-:-:S04]  /*1af0*/  F2FP.F16.F32.PACK_AB R16, RZ, R16 ;  /* 0x00000010ff10723e */ /* 0x000fc800000000ff */
[----:B------:R-:W-:Y:S01]  /*1b00*/  PRMT R30, R16, 0x7610, R30 ;  /* 0x00007610101e7816 */ /* 0x000fe2000000001e */
[----:B------:R-:W-:-:S04]  /*1b10*/  IMAD.WIDE R16, R9, 0x4, R20 ;  /* 0x0000000409107825 */ /* 0x000fc800078e0214 */
[----:B------:R0:W-:Y:S04]  /*1b20*/  STG.E.U16 desc[UR6][R24.64], R30 ;  /* 0x0000001e18007986 */ /* 0x0001e8000c101506 */
[----:B------:R0:W-:Y:S04]  /*1b30*/  STG.E desc[UR6][R16.64], R10 ;  /* 0x0000000a10007986 */ /* 0x0001e8000c101906 */
[----:B------:R0:W-:Y:S02]  /*1b40*/  STG.E desc[UR6][R26.64], R37 ;  /* 0x000000251a007986 */ /* 0x0001e4000c101906 */
.L_x_69:
[----:B------:R-:W-:Y:S05]  /*1b50*/  BSYNC.RECONVERGENT B0 ;  /* 0x0000000000007941 */ /* 0x000fea0003800200 */
.L_x_68:
        /* <DEDUP_REMOVED lines=12> */
[----:B------:R-:W-:-:S04]  /*1c20*/  F2FP.F16.F32.PACK_AB R10, RZ, R10 ;  /* 0x0000000aff0a723e */ /* 0x000fc800000000ff */
[----:B------:R-:W-:Y:S01]  /*1c30*/  PRMT R26, R10, 0x7610, R26 ;  /* 0x000076100a1a7816 */ /* 0x000fe2000000001a */
[----:B------:R-:W-:-:S04]  /*1c40*/  IMAD.WIDE R10, R11, 0x4, R6 ;  /* 0x000000040b0a7825 */ /* 0x000fc800078e0206 */
[----:B------:R1:W-:Y:S04]  /*1c50*/  STG.E.U16 desc[UR6][R24.64], R26 ;  /* 0x0000001a18007986 */ /* 0x0003e8000c101506 */
[----:B------:R1:W-:Y:S04]  /*1c60*/  STG.E desc[UR6][R16.64], R35 ;  /* 0x0000002310007986 */ /* 0x0003e8000c101906 */
[----:B------:R1:W-:Y:S02]  /*1c70*/  STG.E desc[UR6][R10.64], R29 ;  /* 0x0000001d0a007986 */ /* 0x0003e4000c101906 */
.L_x_71:
[----:B------:R-:W-:Y:S05]  /*1c80*/  BSYNC.RECONVERGENT B0 ;  /* 0x0000000000007941 */ /* 0x000fea0003800200 */
.L_x_70:
        /* <DEDUP_REMOVED lines=18> */
.L_x_73:
[----:B------:R-:W-:Y:S05]  /*1db0*/  BSYNC.RECONVERGENT B0 ;  /* 0x0000000000007941 */ /* 0x000fea0003800200 */
.L_x_72:
        /* <DEDUP_REMOVED lines=13> */
[----:B------:R-:W-:Y:S01]  /*1e90*/  F2FP.F16.F32.PACK_AB R10, RZ, R8 ;  /* 0x00000008ff0a723e */ /* 0x000fe200000000ff */
[----:B------:R-:W-:-:S03]  /*1ea0*/  IMAD.WIDE R8, R15, 0x2, R32 ;  /* 0x000000020f087825 */ /* 0x000fc600078e0220 */
[----:B------:R-:W-:Y:S01]  /*1eb0*/  PRMT R17, R10, 0x7610, R17 ;  /* 0x000076100a117816 */ /* 0x000fe20000000011 */
[----:B------:R-:W-:-:S04]  /*1ec0*/  IMAD.WIDE R10, R15, 0x4, R20 ;  /* 0x000000040f0a7825 */ /* 0x000fc800078e0214 */
[----:B------:R3:W-:Y:S04]  /*1ed0*/  STG.E.U16 desc[UR6][R8.64], R17 ;  /* 0x0000001108007986 */ /* 0x0007e8000c101506 */
[----:B------:R3:W-:Y:S04]  /*1ee0*/  STG.E desc[UR6][R10.64], R19 ;  /* 0x000000130a007986 */ /* 0x0007e8000c101906 */
[----:B------:R3:W-:Y:S02]  /*1ef0*/  STG.E desc[UR6][R12.64], R23 ;  /* 0x000000170c007986 */ /* 0x0007e4000c101906 */
.L_x_75:
[----:B------:R-:W-:Y:S05]  /*1f00*/  BSYNC.RECONVERGENT B0 ;  /* 0x0000000000007941 */ /* 0x000fea0003800200 */
.L_x_74:
[----:B------:R-:W-:-:S06]  /*1f10*/  ULEA UR4, UR5, UR4, 0x2 ;  /* 0x0000000405047291 */ /* 0x000fcc000f8e10ff */
[----:B------:R-:W-:-:S13]  /*1f20*/  ISETP.LE.AND P0, PT, R4, UR4, PT ;  /* 0x0000000404007c0c */ /* 0x000fda000bf03270 */
[----:B------:R-:W-:Y:S05]  /*1f30*/  @!P0 BRA `(.L_x_76) ;  /* 0xfffffff400648947 */ /* 0x000fea000383ffff */
[----:B------:R-:W-:Y:S05]  /*1f40*/  EXIT ;  /* 0x000000000000794d */ /* 0x000fea0003800000 */
.L_x_65:
[----:B------:R-:W0:Y:S02]  /*1f50*/  LDCU UR4, c[0x0][0xf98] ;  /* 0x0001f300ff0477ac */ /* 0x000e240008000800 */
[----:B0-----:R-:W-:-:S09]  /*1f60*/  UISETP.NE.AND UP0, UPT, UR4, URZ, UPT ;  /* 0x000000ff0400728c */ /* 0x001fd2000bf05270 */
[----:B------:R-:W-:Y:S05]  /*1f70*/  BRA.U !UP0, `(.L_x_77) ;  /* 0x0000000908a87547 */ /* 0x000fea000b800000 */
[----:B------:R-:W0:Y:S01]  /*1f80*/  LDCU UR9, c[0x0][0xf94] ;  /* 0x0001f280ff0977ac */ /* 0x000e220008000800 */
[----:B------:R-:W1:Y:S01]  /*1f90*/  LDCU UR8, c[0x0][0xf7c] ;  /* 0x0001ef80ff0877ac */ /* 0x000e620008000800 */
[----:B------:R-:W2:Y:S01]  /*1fa0*/  LDCU UR10, c[0x0][0xf9c] ;  /* 0x0001f380ff0a77ac */ /* 0x000ea20008000800 */
[----:B------:R-:W-:-:S05]  /*1fb0*/  UMOV UR4, URZ ;  /* 0x000000ff00047c82 */ /* 0x000fca0008000000 */
.L_x_78:
        /* <DEDUP_REMOVED lines=50> */
[----:B------:R-:W-:Y:S02]  /*22e0*/  HFMA2 R35, -RZ, RZ, 0, 0 ;  /* 0x00000000ff237431 */ /* 0x000fe400000001ff */
[----:B----4-:R-:W-:Y:S02]  /*22f0*/  @!P0 HADD2.F32 R17, -RZ, R8.H0_H0 ;  /* 0x20000008ff118230 */ /* 0x010fe40000004100 */
[----:B--2---:R-:W-:-:S03]  /*2300*/  @!P1 HADD2.F32 R30, -RZ, R30.H0_H0 ;  /* 0x2000001eff1e9230 */ /* 0x004fc60000004100 */
[----:B---3--:R-:W-:Y:S01]  /*2310*/  @!P0 FMUL.FTZ R26, R14, R17 ;  /* 0x000000110e1a8220 */ /* 0x008fe20000410000 */
[----:B------:R-:W-:Y:S01]  /*2320*/  MOV R14, RZ ;  /* 0x000000ff000e7202 */ /* 0x000fe20000000f00 */
[----:B------:R-:W-:-:S05]  /*2330*/  @!P3 IMAD.WIDE R16, R11, 0x4, R20 ;  /* 0x000000040b10b825 */ /* 0x000fca00078e0214 */
[----:B------:R-:W2:Y:S01]  /*2340*/  @!P3 LDG.E R14, desc[UR6][R16.64] ;  /* 0x00000006100eb981 */ /* 0x000ea2000c1e1900 */
[----:B-----5:R-:W-:Y:S01]  /*2350*/  @!P1 FMUL.FTZ R27, R28, R30 ;  /* 0x0000001e1c1b9220 */ /* 0x020fe20000410000 */
[----:B------:R-:W-:Y:S01]  /*2360*/  @!P2 HADD2.F32 R30, -RZ, R29.H0_H0 ;  /* 0x2000001dff1ea230 */ /* 0x000fe20000004100 */
[----:B------:R-:W-:-:S06]  /*2370*/  CS2R R28, SRZ ;  /* 0x00000000001c7805 */ /* 0x000fcc000001ff00 */
[----:B------:R-:W3:Y:S01]  /*2380*/  @!P3 LDG.E R28, desc[UR6][R18.64] ;  /* 0x00000006121cb981 */ /* 0x000ee2000c1e1900 */
[----:B------:R-:W-:-:S04]  /*2390*/  @!P2 IMAD.WIDE R8, R9, 0x4, R22 ;  /* 0x000000040908a825 */ /* 0x000fc800078e0216 */
[----:B------:R-:W-:Y:S01]  /*23a0*/  @!P2 FMUL.FTZ R29, R12, R30 ;  /* 0x0000001e0c1da220 */ /* 0x000fe20000410000 */
[----:B------:R-:W-:Y:S01]  /*23b0*/  HFMA2 R30, -RZ, RZ, 0, 0 ;  /* 0x00000000ff1e7431 */ /* 0x000fe200000001ff */
[----:B------:R0:W4:Y:S01]  /*23c0*/  @!P2 LDG.E R35, desc[UR6][R8.64] ;  /* 0x000000060823a981 */ /* 0x000122000c1e1900 */
[----:B------:R-:W-:Y:S01]  /*23d0*/  @!P3 HADD2.F32 R12, -RZ, R15.H0_H0 ;  /* 0x2000000fff0cb230 */ /* 0x000fe20000004100 */
        /* <DEDUP_REMOVED lines=58> */
[----:B------:R-:W-:Y:S01]  /*2780*/  @!P0 F2FP.F16.F32.PACK_AB R24, RZ, R28 ;  /* 0x0000001cff18823e */ /* 0x000fe200000000ff */
[----:B------:R-:W-:Y:S02]  /*2790*/  FMUL.FTZ R12, R14, R12 ;  /* 0x0000000c0e0c7220 */ /* 0x000fe40000410000 */
[----:B------:R-:W-:Y:S01]  /*27a0*/  FFMA.FTZ R36, R36, UR10, R25 ;  /* 0x0000000a24247c23 */ /* 0x000fe20008010019 */
[----:B--2---:R-:W-:Y:S01]  /*27b0*/  FMUL.FTZ R16, R8, R9 ;  /* 0x0000000908107220 */ /* 0x004fe20000410000 */
[----:B------:R-:W-:Y:S01]  /*27c0*/  PRMT R28, R24, 0x7610, R28 ;  /* 0x00007610181c7816 */ /* 0x000fe2000000001c */
[----:B------:R-:W-:-:S02]  /*27d0*/  @!P0 IMAD.WIDE R8, R29, 0x2, R32 ;  /* 0x000000021d088825 */ /* 0x000fc400078e0220 */
[----:B------:R-:W-:Y:S02]  /*27e0*/  @!P1 F2FP.F16.F32.PACK_AB R36, RZ, R36 ;  /* 0x00000024ff24923e */ /* 0x000fe400000000ff */
        /* <DEDUP_REMOVED lines=10> */
[----:B------:R-:W-:Y:S01]  /*2890*/  @!P2 F2FP.F16.F32.PACK_AB R16, RZ, R16 ;  /* 0x00000010ff10a23e */ /* 0x000fe200000000ff */
[----:B------:R2:W-:Y:S01]  /*28a0*/  @!P0 STG.E desc[UR6][R24.64], R15 ;  /* 0x0000000f18008986 */ /* 0x0005e2000c101906 */
[----:B------:R-:W-:-:S04]  /*28b0*/  @!P2 IMAD.WIDE R30, R37, 0x2, R32 ;  /* 0x00000002251ea825 */ /* 0x000fc800078e0220 */
[----:B0-----:R-:W-:Y:S01]  /*28c0*/  @!P1 IMAD.WIDE R8, R29, 0x4, R20 ;  /* 0x000000041d089825 */ /* 0x001fe200078e0214 */
[----:B-1----:R-:W-:-:S03]  /*28d0*/  PRMT R13, R36, 0x7610, R13 ;  /* 0x00007610240d7816 */ /* 0x002fc6000000000d */
[--C-:B------:R-:W-:Y:S01]  /*28e0*/  @!P1 IMAD.WIDE R28, R29, 0x4, R6.reuse ;  /* 0x000000041d1c9825 */ /* 0x100fe200078e0206 */
[----:B------:R-:W-:Y:S01]  /*28f0*/  @!P3 F2FP.F16.F32.PACK_AB R18, RZ, R18 ;  /* 0x00000012ff12b23e */ /* 0x000fe200000000ff */
        /* <DEDUP_REMOVED lines=18> */
.L_x_77:
[----:B------:R-:W0:Y:S01]  /*2a20*/  S2R R8, SR_TID.X ;  /* 0x0000000000087919 */ /* 0x000e220000002100 */
[----:B------:R-:W1:Y:S01]  /*2a30*/  LDCU UR10, c[0x0][0xf94] ;  /* 0x0001f280ff0a77ac */ /* 0x000e620008000800 */
[----:B------:R-:W2:Y:S01]  /*2a40*/  LDCU UR9, c[0x0][0xf7c] ;  /* 0x0001ef80ff0977ac */ /* 0x000ea20008000800 */
[----:B------:R-:W3:Y:S01]  /*2a50*/  LDCU UR8, c[0x0][0xf9c] ;  /* 0x0001f380ff0877ac */ /* 0x000ee20008000800 */
[----:B------:R-:W-:-:S05]  /*2a60*/  UMOV UR4, URZ ;  /* 0x000000ff00047c82 */ /* 0x000fca0008000000 */
.L_x_87:
        /* <DEDUP_REMOVED lines=42> */
[----:B0-----:R-:W-:-:S04]  /*2d10*/  @!P2 IMAD.WIDE R16, R9, 0x4, R6 ;  /* 0x000000040910a825 */ /* 0x001fc800078e0206 */
[----:B--2---:R-:W-:Y:S02]  /*2d20*/  @!P0 HADD2.F32 R25, -RZ, R25.H0_H0 ;  /* 0x20000019ff198230 */ /* 0x004fe40000004100 */
[----:B---3--:R-:W-:-:S03]  /*2d30*/  @!P1 HADD2.F32 R37, -RZ, R24.H0_H0 ;  /* 0x20000018ff259230 */ /* 0x008fc60000004100 */
[----:B------:R-:W-:Y:S01]  /*2d40*/  @!P0 FMUL.FTZ R30, R10, R25 ;  /* 0x000000190a1e8220 */ /* 0x000fe20000410000 */
[----:B------:R-:W-:Y:S02]  /*2d50*/  HFMA2 R10, -RZ, RZ, 0, 0 ;  /* 0x00000000ff0a7431 */ /* 0x000fe400000001ff */
[----:B------:R-:W-:Y:S01]  /*2d60*/  @!P1 FMUL.FTZ R26, R13, R37 ;  /* 0x000000250d1a9220 */ /* 0x000fe20000410000 */
[----:B------:R-:W-:Y:S02]  /*2d70*/  @!P2 HADD2.F32 R37, -RZ, R28.H0_H0 ;  /* 0x2000001cff25a230 */ /* 0x000fe40000004100 */
[----:B------:R-:W-:Y:S01]  /*2d80*/  HFMA2 R28, -RZ, RZ, 0, 0 ;  /* 0x00000000ff1c7431 */ /* 0x000fe200000001ff */
[----:B------:R-:W-:Y:S01]  /*2d90*/  MOV R13, RZ ;  /* 0x000000ff000d7202 */ /* 0x000fe20000000f00 */
[----:B------:R-:W-:-:S04]  /*2da0*/  @!P2 IMAD.WIDE R24, R9, 0x4, R22 ;  /* 0x000000040918a825 */ /* 0x000fc800078e0216 */
[----:B------:R-:W-:Y:S01]  /*2db0*/  @!P2 FMUL.FTZ R28, R29, R37 ;  /* 0x000000251d1ca220 */ /* 0x000fe20000410000 */
[----:B------:R-:W-:Y:S02]  /*2dc0*/  @!P3 HADD2.F32 R37, -RZ, R36.H0_H0 ;  /* 0x20000024ff25b230 */ /* 0x000fe40000004100 */
        /* <DEDUP_REMOVED lines=57> */
[----:B------:R-:W-:-:S05]  /*3160*/  F2FP.F16.F32.PACK_AB R15, RZ, R15 ;  /* 0x0000000fff0f723e */ /* 0x000fca00000000ff */
[----:B------:R0:W-:Y:S02]  /*3170*/  STG.E.U16 desc[UR6][R26.64], R15 ;  /* 0x0000000f1a007986 */ /* 0x0001e4000c101506 */
[----:B0-----:R-:W-:-:S04]  /*3180*/  IMAD.WIDE R14, R25, 0x4, R20 ;  /* 0x00000004190e7825 */ /* 0x001fc800078e0214 */
[----:B------:R-:W-:Y:S01]  /*3190*/  IMAD.WIDE R24, R25, 0x4, R6 ;  /* 0x0000000419187825 */ /* 0x000fe200078e0206 */
[----:B------:R0:W-:Y:S04]  /*31a0*/  STG.E desc[UR6][R14.64], R13 ;  /* 0x0000000d0e007986 */ /* 0x0001e8000c101906 */
[----:B------:R0:W-:Y:S02]  /*31b0*/  STG.E desc[UR6][R24.64], R19 ;  /* 0x0000001318007986 */ /* 0x0001e4000c101906 */
.L_x_80:
[----:B------:R-:W-:Y:S05]  /*31c0*/  BSYNC.RECONVERGENT B0 ;  /* 0x0000000000007941 */ /* 0x000fea0003800200 */
.L_x_79:
        /* <DEDUP_REMOVED lines=12> */
[----:B------:R-:W-:Y:S01]  /*3290*/  F2FP.F16.F32.PACK_AB R24, RZ, R14 ;  /* 0x0000000eff18723e */ /* 0x000fe200000000ff */
[----:B------:R-:W-:-:S03]  /*32a0*/  IMAD.WIDE R14, R27, 0x2, R32 ;  /* 0x000000021b0e7825 */ /* 0x000fc600078e0220 */
[----:B------:R-:W-:Y:S01]  /*32b0*/  PRMT R28, R24, 0x7610, R28 ;  /* 0x00007610181c7816 */ /* 0x000fe2000000001c */
[----:B------:R-:W-:-:S04]  /*32c0*/  IMAD.WIDE R24, R27, 0x4, R20 ;  /* 0x000000041b187825 */ /* 0x000fc800078e0214 */
[----:B------:R-:W-:Y:S01]  /*32d0*/  IMAD.WIDE R26, R27, 0x4, R6 ;  /* 0x000000041b1a7825 */ /* 0x000fe200078e0206 */
[----:B------:R1:W-:Y:S04]  /*32e0*/  STG.E.U16 desc[UR6][R14.64], R28 ;  /* 0x0000001c0e007986 */ /* 0x0003e8000c101506 */
[----:B------:R1:W-:Y:S04]  /*32f0*/  STG.E desc[UR6][R24.64], R12 ;  /* 0x0000000c18007986 */ /* 0x0003e8000c101906 */
[----:B------:R1:W-:Y:S02]  /*3300*/  STG.E desc[UR6][R26.64], R31 ;  /* 0x0000001f1a007986 */ /* 0x0003e4000c101906 */
.L_x_82:
[----:B------:R-:W-:Y:S05]  /*3310*/  BSYNC.RECONVERGENT B0 ;  /* 0x0000000000007941 */ /* 0x000fea0003800200 */
.L_x_81:
        /* <DEDUP_REMOVED lines=18> */
.L_x_84:
[----:B------:R-:W-:Y:S05]  /*3440*/  BSYNC.RECONVERGENT B0 ;  /* 0x0000000000007941 */ /* 0x000fea0003800200 */
.L_x_83:
        /* <DEDUP_REMOVED lines=20> */
.L_x_86:
[----:B------:R-:W-:Y:S05]  /*3590*/  BSYNC.RECONVERGENT B0 ;  /* 0x0000000000007941 */ /* 0x000fea0003800200 */
.L_x_85:
[----:B------:R-:W-:-:S06]  /*35a0*/  ULEA UR4, UR5, UR4, 0x2 ;  /* 0x0000000405047291 */ /* 0x000fcc000f8e10ff */
[----:B------:R-:W-:-:S13]  /*35b0*/  ISETP.LE.AND P0, PT, R4, UR4, PT ;  /* 0x0000000404007c0c */ /* 0x000fda000bf03270 */
[----:B------:R-:W-:Y:S05]  /*35c0*/  @!P0 BRA `(.L_x_87) ;  /* 0xfffffff400288947 */ /* 0x000fea000383ffff */
[----:B------:R-:W-:Y:S05]  /*35d0*/  EXIT ;  /* 0x000000000000794d */ /* 0x000fea0003800000 */
.L_x_64:
        /* <DEDUP_REMOVED lines=13> */
.L_x_90:
        /* <DEDUP_REMOVED lines=15> */
[----:B------:R-:W-:Y:S01]  /*37a0*/  SHF.R.U32.HI R37, RZ, 0x10, R27 ;  /* 0x00000010ff257819 */ /* 0x000fe2000001161b */
[----:B------:R-:W-:Y:S02]  /*37b0*/  HADD2.F32 R27, -RZ, R34.H0_H0 ;  /* 0x20000022ff1b7230 */ /* 0x000fe40000004100 */
[----:B------:R-:W-:Y:S02]  /*37c0*/  HADD2.F32 R35, -RZ, R35.H0_H0 ;  /* 0x20000023ff237230 */ /* 0x000fe40000004100 */
[----:B-1----:R-:W-:-:S02]  /*37d0*/  HADD2.F32 R31, -RZ, R36.H0_H0 ;  /* 0x20000024ff1f7230 */ /* 0x002fc40000004100 */
[----:B------:R-:W-:Y:S01]  /*37e0*/  HADD2.F32 R37, -RZ, R37.H0_H0 ;  /* 0x20000025ff257230 */ /* 0x000fe20000004100 */
[----:B---3--:R-:W-:Y:S02]  /*37f0*/  FSEL R15, R15, RZ, P1 ;  /* 0x000000ff0f0f7208 */ /* 0x008fe40000800000 */
[----:B------:R-:W-:Y:S02]  /*3800*/  FSEL R14, R14, RZ, P1 ;  /* 0x000000ff0e0e7208 */ /* 0x000fe40000800000 */
[----:B------:R-:W-:Y:S01]  /*3810*/  FSEL R26, R13, RZ, P1 ;  /* 0x000000ff0d1a7208 */ /* 0x000fe20000800000 */
[C---:B------:R-:W-:Y:S01]  /*3820*/  FMUL.FTZ R29, R28.reuse, R27 ;  /* 0x0000001b1c1d7220 */ /* 0x040fe20000410000 */
[C---:B------:R-:W-:Y:S01]  /*3830*/  FMUL.FTZ R30, R28.reuse, R35 ;  /* 0x000000231c1e7220 */ /* 0x040fe20000410000 */
[C---:B------:R-:W-:Y:S01]  /*3840*/  FMUL.FTZ R31, R28.reuse, R31 ;  /* 0x0000001f1c1f7220 */ /* 0x040fe20000410000 */
[----:B------:R-:W-:Y:S01]  /*3850*/  FMUL.FTZ R28, R28, R37 ;  /* 0x000000251c1c7220 */ /* 0x000fe20000410000 */
        /* <DEDUP_REMOVED lines=60> */
.L_x_88:
        /* <DEDUP_REMOVED lines=57> */
.L_x_89:
[----:B------:R-:W0:Y:S08]  /*3fb0*/  F2F.F16.F32 R26, R13 ;  /* 0x0000000d001a7304 */ /* 0x000e300000200800 */
[----:B------:R-:W-:Y:S01]  /*3fc0*/  F2F.F16.F32 R28, R14 ;  /* 0x0000000e001c7304 */ /* 0x000fe20000200800 */
[----:B0-----:R-:W-:-:S07]  /*3fd0*/  IMAD.WIDE.U32 R26, R26, 0x10000, RZ ;  /* 0x000100001a1a7825 */ /* 0x001fce00078e00ff */
[----:B------:R-:W0:Y:S08]  /*3fe0*/  F2F.F16.F32 R31, R15 ;  /* 0x0000000f001f7304 */ /* 0x000e300000200800 */
[----:B------:R-:W1:Y:S01]  /*3ff0*/  F2F.F16.F32 R29, R12 ;  /* 0x0000000c001d7304 */ /* 0x000e620000200800 */
        /* <DEDUP_REMOVED lines=13> */
        .type           $_Z25multi_tensor_apply_kernelI18TensorListMetadataILi4EE17LAMBStage1FunctorIN3c104HalfEfEJfffPiif10adamMode_tfPfS8_S8_S8_EEvlPViT_T0_DpT1_$__internal_accurate_pow,@function
        .size           $_Z25multi_tensor_apply_kernelI18TensorListMetadataILi4EE17LAMBStage1FunctorIN3c104HalfEfEJfffPiif10adamMode_tfPfS8_S8_S8_EEvlPViT_T0_DpT1_$__internal_accurate_pow,(.L_x_184 - $_Z25multi_tensor_apply_kernelI18TensorListMetadataILi4EE17LAMBStage1FunctorIN3c104HalfEfEJfffPiif10adamMode_tfPfS8_S8_S8_EEvlPViT_T0_DpT1_$__internal_accurate_pow)
$_Z25multi_tensor_apply_kernelI18TensorListMetadataILi4EE17LAMBStage1FunctorIN3c104HalfEfEJfffPiif10adamMode_tfPfS8_S8_S8_EEvlPViT_T0_DpT1_$__internal_accurate_pow:
        /* <DEDUP_REMOVED lines=170> */
.L_x_91:
[----:B------:R-:W-:Y:S01]  /*4b70*/  DFMA R16, R16, R10, R10 ;  /* 0x0000000a1010722b */ /* 0x000fe2000000000a */
[----:B------:R-:W-:Y:S01]  /*4b80*/  MOV R12, R4 ;  /* 0x00000004000c7202 */ /* 0x000fe20000000f00 */
[----:B------:R-:W-:Y:S01]  /*4b90*/  DSETP.NEU.AND P2, PT, |R10|, +INF , PT ;  /* 0x7ff000000a00742a */ /* 0x000fe20003f4d200 */
[----:B------:R-:W-:-:S07]  /*4ba0*/  MOV R13, 0x0 ;  /* 0x00000000000d7802 */ /* 0x000fce0000000f00 */
[----:B------:R-:W-:Y:S02]  /*4bb0*/  FSEL R10, R10, R16, !P2 ;  /* 0x000000100a0a7208 */ /* 0x000fe40005000000 */
[----:B------:R-:W-:Y:S01]  /*4bc0*/  FSEL R11, R11, R17, !P2 ;  /* 0x000000110b0b7208 */ /* 0x000fe20005000000 */
[----:B------:R-:W-:Y:S06]  /*4bd0*/  RET.REL.NODEC R12 `(_Z25multi_tensor_apply_kernelI18TensorListMetadataILi4EE17LAMBStage1FunctorIN3c104HalfEfEJfffPiif10adamMode_tfPfS8_S8_S8_EEvlPViT_T0_DpT1_) ;  /* 0xffffffb40c087950 */ /* 0x000fec0003c3ffff */
.L_x_92:
        /* <DEDUP_REMOVED lines=10> */
.L_x_184:


//--------------------- .text._Z25multi_tensor_apply_kernelI18TensorListMetadataILi4EE17LAMBStage1FunctorIN3c104HalfES4_EJfffPiif10adamMode_tfPfS8_S8_S8_EEvlPViT_T0_DpT1_ --------------------------
	.section	.text._Z25multi_tensor_apply_kernelI18TensorListMetadataILi4EE17LAMBStage1FunctorIN3c104HalfES4_EJfffPiif10adamMode_tfPfS8_S8_S8_EEvlPViT_T0_DpT1_,"ax",@progbits
	.align	128
        .global         _Z25multi_tensor_apply_kernelI18TensorListMetadataILi4EE17LAMBStage1FunctorIN3c104HalfES4_EJfffPiif10adamMode_tfPfS8_S8_S8_EEvlPViT_T0_DpT1_
        .type           _Z25multi_tensor_apply_kernelI18TensorListMetadataILi4EE17LAMBStage1FunctorIN3c104HalfES4_EJfffPiif10adamMode_tfPfS8_S8_S8_EEvlPViT_T0_DpT1_,@function
        .size           _Z25multi_tensor_apply_kernelI18TensorListMetadataILi4EE17LAMBStage1FunctorIN3c104HalfES4_EJfffPiif10adamMode_tfPfS8_S8_S8_EEvlPViT_T0_DpT1_,(.L_x_185 - _Z25multi_tensor_apply_kernelI18TensorListMetadataILi4EE17LAMBStage1FunctorIN3c104HalfES4_EJfffPiif10adamMode_tfPfS8_S8_S8_EEvlPViT_T0_DpT1_)
        .other          _Z25multi_tensor_apply_kernelI18TensorListMetadataILi4EE17LAMBStage1FunctorIN3c104HalfES4_EJfffPiif10adamMode_tfPfS8_S8_S8_EEvlPViT_T0_DpT1_,@"STO_CUDA_ENTRY STV_DEFAULT"
_Z25multi_tensor_apply_kernelI18TensorListMetadataILi4EE17LAMBStage1FunctorIN3c104HalfES4_EJfffPiif10adamMode_tfPfS8_S8_S8_EEvlPViT_T0_DpT1_:
.text._Z25multi_tensor_apply_kernelI18TensorListMetadataILi4EE17LAMBStage1FunctorIN3c104HalfES4_EJfffPiif10adamMode_tfPfS8_S8_S8_EEvlPViT_T0_DpT1_:
[----:B------:R-:W-:Y:S08]  /*0000*/  LDC R1, c[0x0][0x37c] ;  /* 0x0000df00ff017b82 */ /* 0x000ff00000000800 */
[----:B------:R-:W0:Y:S01]  /*0010*/  LDC.64 R2, c[0x0][0x388] ;  /* 0x0000e200ff027b82 */ /* 0x000e220000000a00 */
[----:B------:R-:W0:Y:S02]  /*0020*/  LDCU.64 UR16, c[0x0][0x358] ;  /* 0x00006b00ff1077ac */ /* 0x000e240008000a00 */
[----:B0-----:R-:W2:Y:S02]  /*0030*/  LDG.E.STRONG.SYS R2, desc[UR16][R2.64] ;  /* 0x0000001002027981 */ /* 0x001ea4000c1f5900 */
[----:B--2---:R-:W-:-:S13]  /*0040*/  ISETP.NE.AND P0, PT, R2, RZ, PT ;  /* 0x000000ff0200720c */ /* 0x004fda0003f05270 */
[----:B------:R-:W-:Y:S05]  /*0050*/  @P0 EXIT ;  /* 0x000000000000094d */ /* 0x000fea0003800000 */
[----:B------:R-:W0:Y:S01]  /*0060*/  LDCU UR4, c[0x0][0xf90] ;  /* 0x0001f200ff0477ac */ /* 0x000e220008000800 */
[----:B------:R-:W-:Y:S01]  /*0070*/  UMOV UR18, 0x3f800000 ;  /* 0x3f80000000127882 */ /* 0x000fe20000000000 */
[----:B------:R-:W-:Y:S01]  /*0080*/  UMOV UR19, 0x3f800000 ;  /* 0x3f80000000137882 */ /* 0x000fe20000000000 */
[----:B0-----:R-:W-:-:S09]  /*0090*/  UISETP.NE.AND UP0, UPT, UR4, 0x1, UPT ;  /* 0x000000010400788c */ /* 0x001fd2000bf05270 */
[----:B------:R-:W-:Y:S05]  /*00a0*/  BRA.U UP0, `(.L_x_93) ;  /* 0x0000000500e07547 */ /* 0x000fea000b800000 */
[----:B------:R-:W0:Y:S08]  /*00b0*/  LDC.64 R8, c[0x0][0xf88] ;  /* 0x0003e200ff087b82 */ /* 0x000e300000000a00 */
[----:B------:R-:W1:Y:S01]  /*00c0*/  LDC R24, c[0x0][0xf7c] ;  /* 0x0003df00ff187b82 */ /* 0x000e620000000800 */
[----:B0-----:R-:W2:Y:S01]  /*00d0*/  LDG.E R2, desc[UR16][R8.64] ;  /* 0x0000001008027981 */ /* 0x001ea2000c1e1900 */
[----:B-1----:R-:W-:-:S06]  /*00e0*/  FMUL.FTZ R24, R24, 1 ;  /* 0x3f80000018187820 */ /* 0x002fcc0000410000 */
[----:B------:R-:W0:Y:S02]  /*00f0*/  F2F.F64.F32 R24, R24 ;  /* 0x0000001800187310 */ /* 0x000e240000201800 */
[----:B0-----:R-:W-:-:S10]  /*0100*/  DADD R26, -RZ, |R24| ;  /* 0x00000000ff1a7229 */ /* 0x001fd40000000518 */
[----:B------:R-:W-:Y:S01]  /*0110*/  MOV R10, R26 ;  /* 0x0000001a000a7202 */ /* 0x000fe20000000f00 */
[----:B--2---:R-:W0:Y:S02]  /*0120*/  I2F.F64 R6, R2 ;  /* 0x0000000200067312 */ /* 0x004e240000201c00 */
[----:B0-----:R-:W-:Y:S02]  /*0130*/  SHF.R.U32.HI R0, RZ, 0x14, R7 ;  /* 0x00000014ff007819 */ /* 0x001fe40000011607 */
[----:B------:R-:W-:Y:S02]  /*0140*/  MOV R26, R6 ;  /* 0x00000006001a7202 */ /* 0x000fe40000000f00 */
[----:B------:R-:W-:-:S04]  /*0150*/  LOP3.LUT R0, R0, 0x7ff, RZ, 0xc0, !PT ;  /* 0x000007ff00007812 */ /* 0x000fc800078ec0ff */
[----:B------:R-:W-:Y:S02]  /*0160*/  IADD3 R5, PT, PT, R0, -0x3f4, RZ ;  /* 0xfffffc0c00057810 */ /* 0x000fe40007ffe0ff */
[----:B------:R-:W-:Y:S02]  /*0170*/  MOV R0, 0x1f0 ;  /* 0x000001f000007802 */ /* 0x000fe40000000f00 */
[CC--:B------:R-:W-:Y:S02]  /*0180*/  SHF.L.U32 R3, R6.reuse, R5.reuse, RZ ;  /* 0x0000000506037219 */ /* 0x0c0fe400000006ff */
[----:B------:R-:W-:Y:S02]  /*0190*/  SHF.L.U64.HI R4, R6, R5, R7 ;  /* 0x0000000506047219 */ /* 0x000fe40000010207 */
[----:B------:R-:W-:Y:S02]  /*01a0*/  ISETP.NE.U32.AND P0, PT, R3, RZ, PT ;  /* 0x000000ff0300720c */ /* 0x000fe40003f05070 */
[----:B------:R-:W-:-:S02]  /*01b0*/  MOV R5, R7 ;  /* 0x0000000700057202 */ /* 0x000fc40000000f00 */
[----:B------:R-:W-:-:S04]  /*01c0*/  ISETP.NE.AND.EX P0, PT, R4, -0x80000000, PT, P0 ;  /* 0x800000000400780c */ /* 0x000fc80003f05300 */
[----:B------:R-:W-:-:S13]  /*01d0*/  PLOP3.LUT P0, PT, P0, PT, PT, 0x8, 0x80 ;  /* 0x000000000080781c */ /* 0x000fda000070e170 */
[----:B------:R-:W-:Y:S05]  /*01e0*/  CALL.REL.NOINC `($_Z25multi_tensor_apply_kernelI18TensorListMetadataILi4EE17LAMBStage1FunctorIN3c104HalfES4_EJfffPiif10adamMode_tfPfS8_S8_S8_EEvlPViT_T0_DpT1_$__internal_accurate_pow) ;  /* 0x0000005400fc7944 */ /* 0x000fea0003c00000 */
        /* <DEDUP_REMOVED lines=20> */
.L_x_94:
        /* <DEDUP_REMOVED lines=14> */
.L_x_95:
[----:B------:R-:W0:Y:S01]  /*0410*/  LDC R24, c[0x0][0xf80] ;  /* 0x0003e000ff187b82 */ /* 0x000e220000000800 */
[----:B------:R-:W-:Y:S01]  /*0420*/  DADD R8, -R8, 1 ;  /* 0x3ff0000008087429 */ /* 0x000fe20000000100 */
[----:B------:R-:W-:Y:S01]  /*0430*/  UMOV UR4, 0xf0000000 ;  /* 0xf000000000047882 */ /* 0x000fe20000000000 */
[----:B------:R-:W-:Y:S01]  /*0440*/  UMOV UR5, 0x380fffff ;  /* 0x380fffff00057882 */ /* 0x000fe20000000000 */
[----:B------:R-:W-:-:S03]  /*0450*/  ISETP.NE.AND P2, PT, R2, RZ, PT ;  /* 0x000000ff0200720c */ /* 0x000fc60003f45270 */
[----:B------:R-:W1:Y:S02]  /*0460*/  F2F.F32.F64 R0, R8 ;  /* 0x0000000800007310 */ /* 0x000e640000301000 */
[----:B------:R-:W-:-:S14]  /*0470*/  DSETP.GEU.AND P1, PT, |R8|, UR4, PT ;  /* 0x0000000408007e2a */ /* 0x000fdc000bf2e200 */
[----:B-1----:R-:W-:Y:S01]  /*0480*/  @!P1 FMUL R0, R0, 1.175494350822287508e-38 ;  /* 0x0080000000009820 */ /* 0x002fe20000400000 */
[----:B0-----:R-:W-:Y:S01]  /*0490*/  FMUL.FTZ R24, R24, 1 ;  /* 0x3f80000018187820 */ /* 0x001fe20000410000 */
[----:B------:R-:W-:Y:S02]  /*04a0*/  FSETP.NEU.FTZ.AND P1, PT, R5, 1, PT ;  /* 0x3f8000000500780b */ /* 0x000fe40003f3d000 */
[----:B------:R-:W-:Y:S02]  /*04b0*/  MOV R5, R7 ;  /* 0x0000000700057202 */ /* 0x000fe40000000f00 */
[----:B------:R-:W-:Y:S01]  /*04c0*/  FSEL R0, R0, RZ, P2 ;  /* 0x000000ff00007208 */ /* 0x000fe20001000000 */
[----:B------:R-:W0:Y:S03]  /*04d0*/  F2F.F64.F32 R24, R24 ;  /* 0x0000001800187310 */ /* 0x000e260000201800 */
[----:B------:R-:W-:-:S02]  /*04e0*/  FSEL R0, R0, RZ, P1 ;  /* 0x000000ff00007208 */ /* 0x000fc40000800000 */
[----:B------:R-:W-:Y:S02]  /*04f0*/  ISETP.NE.U32.AND P1, PT, R3, RZ, PT ;  /* 0x000000ff0300720c */ /* 0x000fe40003f25070 */
[----:B------:R-:W-:Y:S02]  /*0500*/  R2UR UR18, R0 ;  /* 0x00000000001272ca */ /* 0x000fe400000e0000 */
[----:B------:R-:W-:Y:S02]  /*0510*/  ISETP.NE.AND.EX P1, PT, R4, -0x80000000, PT, P1 ;  /* 0x800000000400780c */ /* 0x000fe40003f25310 */
[----:B------:R-:W-:Y:S01]  /*0520*/  MOV R0, 0x570 ;  /* 0x0000057000007802 */ /* 0x000fe20000000f00 */
[----:B0-----:R-:W-:-:S10]  /*0530*/  DADD R26, -RZ, |R24| ;  /* 0x00000000ff1a7229 */ /* 0x001fd40000000518 */
[----:B------:R-:W-:Y:S02]  /*0540*/  MOV R10, R26 ;  /* 0x0000001a000a7202 */ /* 0x000fe40000000f00 */
[----:B------:R-:W-:-:S07]  /*0550*/  MOV R26, R6 ;  /* 0x00000006001a7202 */ /* 0x000fce0000000f00 */
[----:B------:R-:W-:Y:S05]  /*0560*/  CALL.REL.NOINC `($_Z25multi_tensor_apply_kernelI18TensorListMetadataILi4EE17LAMBStage1FunctorIN3c104HalfES4_EJfffPiif10adamMode_tfPfS8_S8_S8_EEvlPViT_T0_DpT1_$__internal_accurate_pow) ;  /* 0x00000054001c7944 */ /* 0x000fea0003c00000 */
[----:B------:R-:W0:Y:S01]  /*0570*/  LDC R14, c[0x0][0xf80] ;  /* 0x0003e000ff0e7b82 */ /* 0x000e220000000800 */
[----:B------:R-:W-:Y:S01]  /*0580*/  DADD R12, -RZ, -R8 ;  /* 0x00000000ff0c7229 */ /* 0x000fe20000000908 */
[----:B------:R-:W-:Y:S01]  /*0590*/  ISETP.GE.AND P2, PT, R25, RZ, PT ;  /* 0x000000ff1900720c */ /* 0x000fe20003f46270 */
[----:B------:R-:W-:-:S08]  /*05a0*/  DADD R10, R6, R24 ;  /* 0x00000000060a7229 */ /* 0x000fd00000000018 */
[-C--:B------:R-:W-:Y:S02]  /*05b0*/  FSEL R5, R12, R8.reuse, !P1 ;  /* 0x000000080c057208 */ /* 0x080fe40004800000 */
[----:B------:R-:W-:Y:S02]  /*05c0*/  LOP3.LUT R10, R11, 0x7ff00000, RZ, 0xc0, !PT ;  /* 0x7ff000000b0a7812 */ /* 0x000fe400078ec0ff */
        /* <DEDUP_REMOVED lines=13> */
.L_x_96:
        /* <DEDUP_REMOVED lines=14> */
.L_x_97:
        /* <DEDUP_REMOVED lines=9> */
[----:B------:R-:W-:-:S04]  /*0810*/  FSEL R0, R0, RZ, P0 ;  /* 0x000000ff00007208 */ /* 0x000fc80000000000 */
[----:B------:R-:W-:-:S15]  /*0820*/  R2UR UR19, R0 ;  /* 0x00000000001372ca */ /* 0x000fde00000e0000 */
.L_x_93:
[----:B------:R-:W0:Y:S08]  /*0830*/  LDC.64 R2, c[0x0][0xfa0] ;  /* 0x0003e800ff027b82 */ /* 0x000e300000000a00 */
[----:B------:R-:W1:Y:S01]  /*0840*/  LDC.64 R4, c[0x0][0xfa8] ;  /* 0x0003ea00ff047b82 */ /* 0x000e620000000a00 */
[----:B------:R-:W2:Y:S01]  /*0850*/  S2R R0, SR_CTAID.X ;  /* 0x0000000000007919 */ /* 0x000ea20000002500 */
[----:B------:R-:W-:Y:S01]  /*0860*/  UMOV UR6, 0x10 ;  /* 0x0000001000067882 */ /* 0x000fe20000000000 */
[----:B------:R-:W3:Y:S01]  /*0870*/  LDCU UR15, c[0x0][0x380] ;  /* 0x00007000ff0f77ac */ /* 0x000ee20008000800 */
[----:B0-----:R0:W4:Y:S04]  /*0880*/  LDG.E R2, desc[UR16][R2.64] ;  /* 0x0000001002027981 */ /* 0x001128000c1e1900 */
[----:B-1----:R-:W4:Y:S01]  /*0890*/  LDG.E R5, desc[UR16][R4.64] ;  /* 0x0000001004057981 */ /* 0x002f22000c1e1900 */
[----:B--2---:R-:W1:Y:S01]  /*08a0*/  LDC.U8 R6, c[0x0][R0+0x930] ;  /* 0x00024c0000067b82 */ /* 0x004e620000000000 */
[----:B------:R-:W-:-:S05]  /*08b0*/  IADD3 R7, PT, PT, R0, 0x10, RZ ;  /* 0x0000001000077810 */ /* 0x000fca0007ffe0ff */
[----:B------:R-:W-:-:S05]  /*08c0*/  IMAD R7, R0, 0x3, R7 ;  /* 0x0000000300077824 */ /* 0x000fca00078e0207 */
[----:B------:R-:W-:Y:S02]  /*08d0*/  R2UR UR5, R7 ;  /* 0x00000000070572ca */ /* 0x000fe400000e0000 */
[----:B-1----:R-:W-:-:S12]  /*08e0*/  R2UR UR4, R6 ;  /* 0x00000000060472ca */ /* 0x002fd800000e0000 */
[----:B------:R-:W3:Y:S01]  /*08f0*/  LDCU UR5, c[0x0][UR5+0xa60] ;  /* 0x00014c00050577ac */ /* 0x000ee20008000800 */
[----:B------:R-:W-:Y:S02]  /*0900*/  ULEA UR4, UR4, UR6, 0x3 ;  /* 0x0000000604047291 */ /* 0x000fe4000f8e18ff */
[----:B---3--:R-:W-:-:S10]  /*0910*/  UIMAD UR5, UR5, UR15, URZ ;  /* 0x0000000f050572a4 */ /* 0x008fd4000f8e02ff */
[----:B------:R-:W1:Y:S01]  /*0920*/  LDCU.64 UR6, c[0x0][UR4+0x380] ;  /* 0x00007000040677ac */ /* 0x000e620008000a00 */
[----:B------:R-:W2:Y:S01]  /*0930*/  LDCU.64 UR12, c[0x0][UR4+0x4a0] ;  /* 0x00009400040c77ac */ /* 0x000ea20008000a00 */
[----:B------:R-:W3:Y:S01]  /*0940*/  LDCU UR14, c[0x0][UR4+0x800] ;  /* 0x00010000040e77ac */ /* 0x000ee20008000800 */
[----:B------:R-:W5:Y:S01]  /*0950*/  LDCU.64 UR8, c[0x0][UR4+0x5c0] ;  /* 0x0000b800040877ac */ /* 0x000f620008000a00 */
[----:B------:R-:W5:Y:S01]  /*0960*/  LDCU.64 UR10, c[0x0][UR4+0x6e0] ;  /* 0x0000dc00040a77ac */ /* 0x000f620008000a00 */
[----:B-1----:R-:W-:Y:S02]  /*0970*/  UIMAD.WIDE UR6, UR5, 0x2, UR6 ;  /* 0x00000002050678a5 */ /* 0x002fe4000f8e0206 */
[----:B--2---:R-:W-:Y:S02]  /*0980*/  UIMAD.WIDE UR12, UR5, 0x2, UR12 ;  /* 0x00000002050c78a5 */ /* 0x004fe4000f8e020c */
[----:B---3--:R-:W-:Y:S02]  /*0990*/  UIADD3 UR14, UPT, UPT, UR14, -UR5, URZ ;  /* 0x800000050e0e7290 */ /* 0x008fe4000fffe0ff */
[----:B------:R-:W-:-:S02]  /*09a0*/  MOV R0, UR6 ;  /* 0x0000000600007c02 */ /* 0x000fc40008000f00 */
[----:B0-----:R-:W-:Y:S01]  /*09b0*/  MOV R3, UR12 ;  /* 0x0000000c00037c02 */ /* 0x001fe20008000f00 */
[----:B-----5:R-:W-:Y:S01]  /*09c0*/  UIMAD.WIDE UR8, UR5, 0x2, UR8 ;  /* 0x00000002050878a5 */ /* 0x020fe2000f8e0208 */
[----:B------:R-:W-:Y:S01]  /*09d0*/  LOP3.LUT P2, RZ, R0, 0x7, RZ, 0xc0, !PT ;  /* 0x0000000700ff7812 */ /* 0x000fe2000784c0ff */
[----:B------:R-:W-:Y:S01]  /*09e0*/  ULOP3.LUT UP1, URZ, UR14, 0x3, UR15, 0xc8, !UPT ;  /* 0x000000030eff7892 */ /* 0x000fe2000f82c80f */
[----:B------:R-:W-:Y:S01]  /*09f0*/  LOP3.LUT P3, RZ, R3, 0x7, RZ, 0xc0, !PT ;  /* 0x0000000703ff7812 */ /* 0x000fe2000786c0ff */
[----:B------:R-:W-:Y:S02]  /*0a00*/  UIMAD.WIDE UR10, UR5, 0x2, UR10 ;  /* 0x00000002050a78a5 */ /* 0x000fe4000f8e020a */
[----:B------:R-:W-:Y:S01]  /*0a10*/  MOV R0, UR8 ;  /* 0x0000000800007c02 */ /* 0x000fe20008000f00 */
[----:B------:R-:W-:Y:S01]  /*0a20*/  UMOV UR5, 0x3f800000 ;  /* 0x3f80000000057882 */ /* 0x000fe20000000000 */
[----:B------:R-:W-:Y:S02]  /*0a30*/  PLOP3.LUT P4, PT, PT, PT, UP1, 0x80, 0x8 ;  /* 0x000000000008781c */ /* 0x000fe40003f8f018 */
[----:B------:R-:W-:-:S02]  /*0a40*/  MOV R3, UR10 ;  /* 0x0000000a00037c02 */ /* 0x000fc40008000f00 */
[----:B------:R-:W-:Y:S02]  /*0a50*/  LOP3.LUT P1, RZ, R0, 0x7, RZ, 0xc0, !PT ;  /* 0x0000000700ff7812 */ /* 0x000fe4000782c0ff */
[----:B------:R-:W-:Y:S02]  /*0a60*/  PLOP3.LUT P2, PT, P3, P2, P4, 0x1, 0x0 ;  /* 0x000000000000781c */ /* 0x000fe40001f44041 */
[----:B----4-:R-:W-:-:S13]  /*0a70*/  FSETP.GT.FTZ.AND P0, PT, R2, R5, PT ;  /* 0x000000050200720b */ /* 0x010fda0003f14000 */
[----:B------:R-:W-:Y:S01]  /*0a80*/  VOTEU.ANY UP0, P0 ;  /* 0x0000000000ff7886 */ /* 0x000fe20000000100 */
[----:B------:R-:W-:-:S13]  /*0a90*/  PLOP3.LUT P0, PT, PT, PT, UP0, 0x80, 0x8 ;  /* 0x000000000008781c */ /* 0x000fda0003f0f008 */
[----:B------:R-:W0:Y:S02]  /*0aa0*/  @P0 MUFU.RCP R5, R5 ;  /* 0x0000000500050308 */ /* 0x000e240000001000 */
[----:B0-----:R-:W-:-:S05]  /*0ab0*/  @P0 FMUL.FTZ R2, R2, R5 ;  /* 0x0000000502020220 */ /* 0x001fca0000410000 */
[----:B------:R-:W-:Y:S02]  /*0ac0*/  @P0 R2UR UR4, R2 ;  /* 0x00000000020402ca */ /* 0x000fe400000e0000 */
[----:B------:R-:W-:-:S04]  /*0ad0*/  LOP3.LUT P0, RZ, R3, 0x7, RZ, 0xc0, !PT ;  /* 0x0000000703ff7812 */ /* 0x000fc8000780c0ff */
[----:B------:R-:W-:-:S07]  /*0ae0*/  PLOP3.LUT P0, PT, P0, P2, P1, 0x4, 0x0 ;  /* 0x000000000000781c */ /* 0x000fce0000704014 */
[----:B------:R-:W-:-:S06]  /*0af0*/  @UP0 UMOV UR5, UR4 ;  /* 0x0000000400050c82 */ /* 0x000fcc0008000000 */
[----:B------:R-:W-:Y:S05]  /*0b00*/  @P0 BRA `(.L_x_98) ;  /* 0x0000003800440947 */ /* 0x000fea0003800000 */
[----:B------:R-:W-:-:S04]  /*0b10*/  UISETP.LT.AND UP0, UPT, UR14, UR15, UPT ;  /* 0x0000000f0e00728c */ /* 0x000fc8000bf01270 */
[----:B------:R-:W-:-:S04]  /*0b20*/  USEL UR4, UR14, UR15, UP0 ;  /* 0x0000000f0e047287 */ /* 0x000fc80008000000 */
[----:B------:R-:W-:-:S06]  /*0b30*/  UISETP.GE.AND UP0, UPT, UR4, 0x1, UPT ;  /* 0x000000010400788c */ /* 0x000fcc000bf06270 */
[----:B------:R-:W-:-:S13]  /*0b40*/  PLOP3.LUT P0, PT, PT, PT, UP0, 0x80, 0x8 ;  /* 0x000000000008781c */ /* 0x000fda0003f0f008 */
[----:B------:R-:W-:Y:S05]  /*0b50*/  @!P0 EXIT ;  /* 0x000000000000894d */ /* 0x000fea0003800000 */
[----:B------:R-:W0:Y:S01]  /*0b60*/  LDCU UR4, c[0x0][0xf9c] ;  /* 0x0001f380ff0477ac */ /* 0x000e220008000800 */
[----:B------:R-:W-:Y:S01]  /*0b70*/  UISETP.LT.U32.AND UP0, UPT, UR14, UR15, UPT ;  /* 0x0000000f0e00728c */ /* 0x000fe2000bf01070 */
[----:B------:R-:W1:Y:S03]  /*0b80*/  LDCU UR20, c[0x0][0x360] ;  /* 0x00006c00ff1477ac */ /* 0x000e660008000800 */
[----:B------:R-:W-:Y:S01]  /*0b90*/  USEL UR14, UR14, UR15, UP0 ;  /* 0x0000000f0e0e7287 */ /* 0x000fe20008000000 */
        /* <DEDUP_REMOVED lines=10> */
.L_x_109:
[----:B0-----:R-:W-:Y:S01]  /*0c40*/  IADD3 R10, PT, PT, R0, UR4, RZ ;  /* 0x00000004000a7c10 */ /* 0x001fe2000fffe0ff */
[----:B------:R-:W-:Y:S02]  /*0c50*/  HFMA2 R19, -RZ, RZ, 0, 1.1920928955078125e-07 ;  /* 0x00000002ff137431 */ /* 0x000fe400000001ff */
[----:B------:R-:W-:Y:S01]  /*0c60*/  HFMA2 R24, -RZ, RZ, 0, 1.1920928955078125e-07 ;  /* 0x00000002ff187431 */ /* 0x000fe200000001ff */
[C---:B------:R-:W-:Y:S02]  /*0c70*/  ISETP.GE.AND P0, PT, R10.reuse, UR14, PT ;  /* 0x0000000e0a007c0c */ /* 0x040fe4000bf06270 */
[----:B------:R-:W-:-:S04]  /*0c80*/  IADD3 R11, PT, PT, R10, UR20, RZ ;  /* 0x000000140a0b7c10 */ /* 0x000fc8000fffe0ff */
[C---:B------:R-:W-:Y:S02]  /*0c90*/  ISETP.GE.AND P1, PT, R11.reuse, UR14, PT ;  /* 0x0000000e0b007c0c */ /* 0x040fe4000bf26270 */
[----:B------:R-:W-:-:S04]  /*0ca0*/  IADD3 R12, PT, PT, R11, UR20, RZ ;  /* 0x000000140b0c7c10 */ /* 0x000fc8000fffe0ff */
[C---:B------:R-:W-:Y:S01]  /*0cb0*/  IADD3 R13, PT, PT, R12.reuse, UR20, RZ ;  /* 0x000000140c0d7c10 */ /* 0x040fe2000fffe0ff */
[----:B------:R-:W0:Y:S01]  /*0cc0*/  @!P0 LDC.64 R4, c[0x0][0xfb8] ;  /* 0x0003ee00ff048b82 */ /* 0x000e220000000a00 */
[----:B------:R-:W-:Y:S01]  /*0cd0*/  ISETP.GE.AND P2, PT, R12, UR14, PT ;  /* 0x0000000e0c007c0c */ /* 0x000fe2000bf46270 */
[----:B------:R-:W-:Y:S01]  /*0ce0*/  @!P0 IMAD.WIDE R18, R10, R19, UR6 ;  /* 0x000000060a128e25 */ /* 0x000fe2000f8e0213 */
[----:B------:R-:W-:-:S05]  /*0cf0*/  ISETP.GE.AND P3, PT, R13, UR14, PT ;  /* 0x0000000e0d007c0c */ /* 0x000fca000bf66270 */
[----:B------:R-:W4:Y:S01]  /*0d00*/  @!P1 LDC.64 R8, c[0x0][0xfb8] ;  /* 0x0003ee00ff089b82 */ /* 0x000f220000000a00 */
[----:B------:R-:W5:Y:S01]  /*0d10*/  @!P0 LDG.E.U16 R18, desc[UR16][R18.64] ;  /* 0x0000001012128981 */ /* 0x000f62000c1e1500 */
[----:B------:R-:W-:Y:S01]  /*0d20*/  @!P1 IMAD.WIDE R24, R11, R24, UR6 ;  /* 0x000000060b189e25 */ /* 0x000fe2000f8e0218 */
[----:B------:R-:W-:-:S03]  /*0d30*/  MOV R27, 0x2 ;  /* 0x00000002001b7802 */ /* 0x000fc60000000f00 */
[----:B------:R-:W-:Y:S02]  /*0d40*/  HFMA2 R23, -RZ, RZ, 0, 1.1920928955078125e-07 ;  /* 0x00000002ff177431 */ /* 0x000fe400000001ff */
[----:B------:R-:W-:Y:S01]  /*0d50*/  HFMA2 R28, -RZ, RZ, 0, 1.1920928955078125e-07 ;  /* 0x00000002ff1c7431 */ /* 0x000fe200000001ff */
[----:B------:R-:W2:Y:S01]  /*0d60*/  @!P1 LDG.E.U16 R14, desc[UR16][R24.64] ;  /* 0x00000010180e9981 */ /* 0x000ea2000c1e1500 */
[----:B------:R-:W1:Y:S01]  /*0d70*/  @!P2 LDC.64 R6, c[0x0][0xfb8] ;  /* 0x0003ee00ff06ab82 */ /* 0x000e620000000a00 */
[----:B------:R-:W-:-:S05]  /*0d80*/  @!P0 IMAD.WIDE R26, R10, R27, UR10 ;  /* 0x0000000a0a1a8e25 */ /* 0x000fca000f8e021b */
[----:B------:R-:W3:Y:S02]  /*0d90*/  @!P0 LDG.E.U16 R21, desc[UR16][R26.64] ;  /* 0x000000101a158981 */ /* 0x000ee4000c1e1500 */
[----:B------:R-:W1:Y:S02]  /*0da0*/  @!P3 LDC.64 R2, c[0x0][0xfb8] ;  /* 0x0003ee00ff02bb82 */ /* 0x000e640000000a00 */
[----:B0-----:R-:W3:Y:S01]  /*0db0*/  @!P0 LDG.E R15, desc[UR16][R4.64] ;  /* 0x00000010040f8981 */ /* 0x001ee2000c1e1900 */
[----:B------:R-:W-:-:S03]  /*0dc0*/  @!P2 IMAD.WIDE R22, R12, R23, UR6 ;  /* 0x000000060c16ae25 */ /* 0x000fc6000f8e0217 */
[----:B----4-:R0:W4:Y:S01]  /*0dd0*/  @!P1 LDG.E R16, desc[UR16][R8.64] ;  /* 0x0000001008109981 */ /* 0x010122000c1e1900 */
[----:B------:R-:W-:-:S03]  /*0de0*/  @!P3 IMAD.WIDE R28, R13, R28, UR6 ;  /* 0x000000060d1cbe25 */ /* 0x000fc6000f8e021c */
[----:B------:R0:W4:Y:S04]  /*0df0*/  @!P2 LDG.E.U16 R17, desc[UR16][R22.64] ;  /* 0x000000101611a981 */ /* 0x000128000c1e1500 */
[----:B------:R-:W4:Y:S04]  /*0e00*/  @!P3 LDG.E.U16 R19, desc[UR16][R28.64] ;  /* 0x000000101c13b981 */ /* 0x000f28000c1e1500 */
[----:B-1----:R1:W4:Y:S01]  /*0e10*/  @!P2 LDG.E R20, desc[UR16][R6.64] ;  /* 0x000000100614a981 */ /* 0x002322000c1e1900 */
[----:B0-----:R-:W-:-:S03]  /*0e20*/  HFMA2 R9, -RZ, RZ, 0, 1.1920928955078125e-07 ;  /* 0x00000002ff097431 */ /* 0x001fc600000001ff */
[----:B------:R-:W4:Y:S01]  /*0e30*/  @!P3 LDG.E R24, desc[UR16][R2.64] ;  /* 0x000000100218b981 */ /* 0x000f22000c1e1900 */
[----:B------:R-:W-:-:S05]  /*0e40*/  MOV R4, 0x2 ;  /* 0x0000000200047802 */ /* 0x000fca0000000f00 */
[----:B------:R-:W-:Y:S01]  /*0e50*/  @!P1 IMAD.WIDE R4, R11, R4, UR10 ;  /* 0x0000000a0b049e25 */ /* 0x000fe2000f8e0204 */
[----:B------:R-:W-:-:S03]  /*0e60*/  MOV R22, 0x2 ;  /* 0x0000000200167802 */ /* 0x000fc60000000f00 */
[----:B------:R-:W-:Y:S01]  /*0e70*/  @!P2 IMAD.WIDE R8, R12, R9, UR10 ;  /* 0x0000000a0c08ae25 */ /* 0x000fe2000f8e0209 */
[----:B------:R0:W4:Y:S04]  /*0e80*/  @!P1 LDG.E.U16 R25, desc[UR16][R4.64] ;  /* 0x0000001004199981 */ /* 0x000128000c1e1500 */
[----:B------:R-:W4:Y:S01]  /*0e90*/  @!P2 LDG.E.U16 R26, desc[UR16][R8.64] ;  /* 0x00000010081aa981 */ /* 0x000f22000c1e1500 */
[----:B------:R-:W-:-:S05]  /*0ea0*/  @!P3 IMAD.WIDE R22, R13, R22, UR10 ;  /* 0x0000000a0d16be25 */ /* 0x000fca000f8e0216 */
[----:B------:R0:W4:Y:S01]  /*0eb0*/  @!P3 LDG.E.U16 R27, desc[UR16][R22.64] ;  /* 0x00000010161bb981 */ /* 0x000122000c1e1500 */
[----:B-1----:R-:W-:Y:S02]  /*0ec0*/  HFMA2 R7, -RZ, RZ, 0, 1.1920928955078125e-07 ;  /* 0x00000002ff077431 */ /* 0x002fe400000001ff */
[----:B0-----:R-:W-:Y:S01]  /*0ed0*/  HFMA2 R5, -RZ, RZ, 0, 1.1920928955078125e-07 ;  /* 0x00000002ff057431 */ /* 0x001fe200000001ff */
[----:B------:R-:W-:Y:S01]  /*0ee0*/  MOV R28, 0x2 ;  /* 0x00000002001c7802 */ /* 0x000fe20000000f00 */
[----:B------:R-:W0:Y:S01]  /*0ef0*/  LDC.64 R22, c[0x0][0xf80] ;  /* 0x0003e000ff167b82 */ /* 0x000e220000000a00 */
[----:B------:R-:W-:-:S04]  /*0f00*/  @!P0 IMAD.WIDE R6, R10, R7, UR8 ;  /* 0x000000080a068e25 */ /* 0x000fc8000f8e0207 */
[-C--:B------:R-:W-:Y:S02]  /*0f10*/  @!P1 IMAD.WIDE R2, R11, R28.reuse, UR8 ;  /* 0x000000080b029e25 */ /* 0x080fe4000f8e021c */
[----:B------:R1:W4:Y:S02]  /*0f20*/  @!P0 LDG.E.U16 R6, desc[UR16][R6.64] ;  /* 0x0000001006068981 */ /* 0x000324000c1e1500 */
[----:B------:R-:W-:Y:S02]  /*0f30*/  @!P2 IMAD.WIDE R4, R12, R5, UR8 ;  /* 0x000000080c04ae25 */ /* 0x000fe4000f8e0205 */
[----:B------:R-:W4:Y:S02]  /*0f40*/  @!P1 LDG.E.U16 R2, desc[UR16][R2.64] ;  /* 0x0000001002029981 */ /* 0x000f24000c1e1500 */
[----:B------:R-:W-:Y:S02]  /*0f50*/  @!P3 IMAD.WIDE R8, R13, R28, UR8 ;  /* 0x000000080d08be25 */ /* 0x000fe4000f8e021c */
[----:B------:R1:W4:Y:S04]  /*0f60*/  @!P2 LDG.E.U16 R4, desc[UR16][R4.64] ;  /* 0x000000100404a981 */ /* 0x000328000c1e1500 */
[----:B------:R0:W4:Y:S01]  /*0f70*/  @!P3 LDG.E.U16 R8, desc[UR16][R8.64] ;  /* 0x000000100808b981 */ /* 0x000122000c1e1500 */
[----:B------:R-:W-:-:S02]  /*0f80*/  MOV R29, RZ ;  /* 0x000000ff001d7202 */ /* 0x000fc40000000f00 */
[----:B-1----:R-:W-:Y:S01]  /*0f90*/  MOV R7, RZ ;  /* 0x000000ff00077202 */ /* 0x002fe20000000f00 */
[----:B------:R-:W-:Y:S01]  /*0fa0*/  HFMA2 R5, -RZ, RZ, 0, 0 ;  /* 0x00000000ff057431 */ /* 0x000fe200000001ff */
[----:B------:R-:W-:Y:S01]  /*0fb0*/  BSSY.RECONVERGENT B0, `(.L_x_101) ;  /* 0x000005d000007945 */ /* 0x000fe20003800200 */
[----:B-----5:R-:W-:Y:S02]  /*0fc0*/  @!P0 HADD2.F32 R28, -RZ, R18.H0_H0 ;  /* 0x20000012ff1c8230 */ /* 0x020fe40000004100 */
[----:B------:R-:W1:Y:S01]  /*0fd0*/  MUFU.RCP R18, UR5 ;  /* 0x0000000500127d08 */ /* 0x000e620008001000 */
[----:B--2---:R-:W-:-:S07]  /*0fe0*/  @!P1 HADD2.F32 R3, -RZ, R14.H0_H0 ;  /* 0x2000000eff039230 */ /* 0x004fce0000004100 */
[----:B------:R-:W2:Y:S01]  /*0ff0*/  MUFU.RCP R14, UR19 ;  /* 0x00000013000e7d08 */ /* 0x000ea20008001000 */
[----:B---3--:R-:W-:Y:S01]  /*1000*/  @!P0 FMUL.FTZ R29, R15, R28 ;  /* 0x0000001c0f1d8220 */ /* 0x008fe20000410000 */
[----:B------:R-:W-:Y:S02]  /*1010*/  HFMA2 R15, -RZ, RZ, 0, 0 ;  /* 0x00000000ff0f7431 */ /* 0x000fe400000001ff */
[----:B------:R-:W-:Y:S02]  /*1020*/  @!P0 HADD2.F32 R7, -RZ, R21.H0_H0 ;  /* 0x20000015ff078230 */ /* 0x000fe40000004100 */
[----:B----4-:R-:W-:Y:S01]  /*1030*/  @!P1 FMUL.FTZ R15, R16, R3 ;  /* 0x00000003100f9220 */ /* 0x010fe20000410000 */
[----:B-1----:R-:W-:Y:S01]  /*1040*/  FMUL.FTZ R16, R18, R29 ;  /* 0x0000001d12107220 */ /* 0x002fe20000410000 */
[----:B0-----:R-:W-:Y:S01]  /*1050*/  FADD.FTZ R3, -R22, 1 ;  /* 0x3f80000016037421 */ /* 0x001fe20000010100 */
[----:B------:R-:W-:-:S03]  /*1060*/  FMUL.FTZ R7, R7, R22 ;  /* 0x0000001607077220 */ /* 0x000fc60000410000 */
[----:B------:R-:W-:Y:S01]  /*1070*/  FMUL.FTZ R9, R16, R3 ;  /* 0x0000000310097220 */ /* 0x000fe20000410000 */
[----:B------:R-:W-:-:S03]  /*1080*/  @!P2 HADD2.F32 R17, -RZ, R17.H0_H0 ;  /* 0x20000011ff11a230 */ /* 0x000fc60000004100 */
[----:B------:R-:W-:Y:S01]  /*1090*/  FFMA.FTZ R7, R16, R9, R7 ;  /* 0x0000000910077223 */ /* 0x000fe20000010007 */
[----:B------:R-:W-:Y:S02]  /*10a0*/  @!P3 HADD2.F32 R9, -RZ, R19.H0_H0 ;  /* 0x20000013ff09b230 */ /* 0x000fe40000004100 */
[----:B------:R-:W-:Y:S01]  /*10b0*/  @!P2 FMUL.FTZ R5, R20, R17 ;  /* 0x000000111405a220 */ /* 0x000fe20000410000 */
[----:B------:R-:W-:Y:S02]  /*10c0*/  MOV R17, RZ ;  /* 0x000000ff00117202 */ /* 0x000fe40000000f00 */
[----:B------:R-:W-:Y:S01]  /*10d0*/  @!P3 FMUL.FTZ R17, R24, R9 ;  /* 0x000000091811b220 */ /* 0x000fe20000410000 */
[----:B--2---:R-:W-:Y:S01]  /*10e0*/  FMUL.FTZ R9, R7, R14 ;  /* 0x0000000e07097220 */ /* 0x004fe20000410000 */
[----:B------:R-:W-:-:S05]  /*10f0*/  HFMA2 R19, -RZ, RZ, 0, 0 ;  /* 0x00000000ff137431 */ /* 0x000fca00000001ff */
[----:B------:R-:W0:Y:S01]  /*1100*/  MUFU.SQRT R9, R9 ;  /* 0x0000000900097308 */ /* 0x000e220000002000 */
[C---:B------:R-:W-:Y:S01]  /*1110*/  FMUL.FTZ R24, R18.reuse, R15 ;  /* 0x0000000f12187220 */ /* 0x040fe20000410000 */
[----:B------:R-:W-:Y:S01]  /*1120*/  MOV R15, RZ ;  /* 0x000000ff000f7202 */ /* 0x000fe20000000f00 */
[----:B------:R-:W-:Y:S02]  /*1130*/  @!P1 HADD2.F32 R19, -RZ, R25.H0_H0 ;  /* 0x20000019ff139230 */ /* 0x000fe40000004100 */
[----:B------:R-:W-:Y:S01]  /*1140*/  FMUL.FTZ R20, R18, R5 ;  /* 0x0000000512147220 */ /* 0x000fe20000410000 */
[----:B------:R-:W-:Y:S02]  /*1150*/  HFMA2 R25, -RZ, RZ, 0, 0 ;  /* 0x00000000ff197431 */ /* 0x000fe400000001ff */
[----:B------:R-:W-:Y:S02]  /*1160*/  @!P2 HADD2.F32 R15, -RZ, R26.H0_H0 ;  /* 0x2000001aff0fa230 */ /* 0x000fe40000004100 */
[----:B------:R-:W-:Y:S01]  /*1170*/  FMUL.FTZ R19, R19, R22 ;  /* 0x0000001613137220 */ /* 0x000fe20000410000 */
[C---:B------:R-:W-:Y:S01]  /*1180*/  FMUL.FTZ R21, R3.reuse, R24 ;  /* 0x0000001803157220 */ /* 0x040fe20000410000 */
[----:B------:R-:W-:Y:S01]  /*1190*/  FMUL.FTZ R26, R3, R20 ;  /* 0x00000014031a7220 */ /* 0x000fe20000410000 */
[----:B------:R-:W-:-:S02]  /*11a0*/  FMUL.FTZ R15, R15, R22 ;  /* 0x000000160f0f7220 */ /* 0x000fc40000410000 */
[----:B------:R-:W-:Y:S01]  /*11b0*/  FFMA.FTZ R5, R24, R21, R19 ;  /* 0x0000001518057223 */ /* 0x000fe20000010013 */
[----:B------:R-:W-:Y:S02]  /*11c0*/  @!P3 HADD2.F32 R25, -RZ, R27.H0_H0 ;  /* 0x2000001bff19b230 */ /* 0x000fe40000004100 */
[----:B------:R-:W-:Y:S01]  /*11d0*/  FMUL.FTZ R18, R18, R17 ;  /* 0x0000001112127220 */ /* 0x000fe20000410000 */
[----:B0-----:R-:W-:Y:S01]  /*11e0*/  FADD.FTZ R19, R9, UR12 ;  /* 0x0000000c09137e21 */ /* 0x001fe20008010000 */
[----:B------:R-:W-:Y:S01]  /*11f0*/  FFMA.FTZ R9, R20, R26, R15 ;  /* 0x0000001a14097223 */ /* 0x000fe2000001000f */
[----:B------:R-:W-:Y:S01]  /*1200*/  FMUL.FTZ R21, R5, R14 ;  /* 0x0000000e05157220 */ /* 0x000fe20000410000 */
[----:B------:R-:W-:Y:S01]  /*1210*/  FMUL.FTZ R15, R25, R22 ;  /* 0x00000016190f7220 */ /* 0x000fe20000410000 */
[----:B------:R-:W-:Y:S01]  /*1220*/  FMUL.FTZ R3, R3, R18 ;  /* 0x0000001203037220 */ /* 0x000fe20000410000 */
[----:B------:R-:W-:-:S03]  /*1230*/  FMUL.FTZ R25, R9, R14 ;  /* 0x0000000e09197220 */ /* 0x000fc60000410000 */
[----:B------:R-:W-:Y:S01]  /*1240*/  FFMA.FTZ R15, R18, R3, R15 ;  /* 0x00000003120f7223 */ /* 0x000fe2000001000f */
[----:B------:R-:W0:Y:S03]  /*1250*/  MUFU.SQRT R21, R21 ;  /* 0x0000001500157308 */ /* 0x000e260000002000 */
[----:B------:R-:W-:-:S05]  /*1260*/  FMUL.FTZ R14, R15, R14 ;  /* 0x0000000e0f0e7220 */ /* 0x000fca0000410000 */
[----:B------:R-:W1:Y:S08]  /*1270*/  MUFU.SQRT R25, R25 ;  /* 0x0000001900197308 */ /* 0x000e700000002000 */
[----:B------:R-:W2:Y:S01]  /*1280*/  MUFU.SQRT R14, R14 ;  /* 0x0000000e000e7308 */ /* 0x000ea20000002000 */
[----:B------:R-:W-:Y:S01]  /*1290*/  MOV R22, RZ ;  /* 0x000000ff00167202 */ /* 0x000fe20000000f00 */
[----:B0-----:R-:W-:Y:S01]  /*12a0*/  FADD.FTZ R3, R21, UR12 ;  /* 0x0000000c15037e21 */ /* 0x001fe20008010000 */
[----:B------:R-:W-:-:S02]  /*12b0*/  @!P0 HADD2.F32 R22, -RZ, R6.H0_H0 ;  /* 0x20000006ff168230 */ /* 0x000fc40000004100 */
[----:B------:R-:W-:-:S03]  /*12c0*/  HFMA2 R21, -RZ, RZ, 0, 0 ;  /* 0x00000000ff157431 */ /* 0x000fc600000001ff */
[----:B------:R-:W0:Y:S01]  /*12d0*/  MUFU.RCP R17, UR18 ;  /* 0x0000001200117d08 */ /* 0x000e220008001000 */
[----:B-1----:R-:W-:Y:S01]  /*12e0*/  FADD.FTZ R6, R25, UR12 ;  /* 0x0000000c19067e21 */ /* 0x002fe20008010000 */
[----:B------:R-:W-:Y:S01]  /*12f0*/  @!P1 HADD2.F32 R21, -RZ, R2.H0_H0 ;  /* 0x20000002ff159230 */ /* 0x000fe20000004100 */
[----:B------:R-:W-:Y:S01]  /*1300*/  MOV R26, RZ ;  /* 0x000000ff001a7202 */ /* 0x000fe20000000f00 */
[----:B------:R-:W-:Y:S02]  /*1310*/  HFMA2 R2, -RZ, RZ, 0, 0 ;  /* 0x00000000ff027431 */ /* 0x000fe400000001ff */
[----:B------:R-:W-:Y:S02]  /*1320*/  @!P2 HADD2.F32 R26, -RZ, R4.H0_H0 ;  /* 0x20000004ff1aa230 */ /* 0x000fe40000004100 */
[----:B------:R-:W1:Y:S01]  /*1330*/  MUFU.RCP R19, R19 ;  /* 0x0000001300137308 */ /* 0x000e620000001000 */
[----:B--2---:R-:W-:Y:S01]  /*1340*/  FADD.FTZ R4, R14, UR12 ;  /* 0x0000000c0e047e21 */ /* 0x004fe20008010000 */
[----:B------:R-:W-:Y:S01]  /*1350*/  FMUL.FTZ R25, R22, UR13 ;  /* 0x0000000d16197c20 */ /* 0x000fe20008410000 */
[----:B------:R-:W-:-:S05]  /*1360*/  FMUL.FTZ R21, R21, UR13 ;  /* 0x0000000d15157c20 */ /* 0x000fca0008410000 */
[----:B------:R-:W2:Y:S01]  /*1370*/  MUFU.RCP R3, R3 ;  /* 0x0000000300037308 */ /* 0x000ea20000001000 */
[----:B------:R-:W-:Y:S02]  /*1380*/  @!P3 HADD2.F32 R2, -RZ, R8.H0_H0 ;  /* 0x20000008ff02b230 */ /* 0x000fe40000004100 */
[----:B------:R-:W-:-:S05]  /*1390*/  FMUL.FTZ R27, R26, UR13 ;  /* 0x0000000d1a1b7c20 */ /* 0x000fca0008410000 */
[----:B------:R-:W3:Y:S01]  /*13a0*/  MUFU.RCP R6, R6 ;  /* 0x0000000600067308 */ /* 0x000ee20000001000 */
[-C--:B------:R-:W-:Y:S01]  /*13b0*/  FFMA.FTZ R16, R16, R23.reuse, R25 ;  /* 0x0000001710107223 */ /* 0x080fe20000010019 */
[-C--:B------:R-:W-:Y:S01]  /*13c0*/  FFMA.FTZ R24, R24, R23.reuse, R21 ;  /* 0x0000001718187223 */ /* 0x080fe20000010015 */
[----:B------:R-:W-:Y:S01]  /*13d0*/  FFMA.FTZ R20, R20, R23, R27 ;  /* 0x0000001714147223 */ /* 0x000fe2000001001b */
[----:B------:R-:W-:-:S04]  /*13e0*/  FMUL.FTZ R25, R2, UR13 ;  /* 0x0000000d02197c20 */ /* 0x000fc80008410000 */
[----:B------:R-:W4:Y:S01]  /*13f0*/  MUFU.RCP R4, R4 ;  /* 0x0000000400047308 */ /* 0x000f220000001000 */
[-C--:B0-----:R-:W-:Y:S01]  /*1400*/  FMUL.FTZ R2, R16, R17.reuse ;  /* 0x0000001110027220 */ /* 0x081fe20000410000 */
[-C--:B------:R-:W-:Y:S01]  /*1410*/  FMUL.FTZ R14, R24, R17.reuse ;  /* 0x00000011180e7220 */ /* 0x080fe20000410000 */
[----:B------:R-:W-:Y:S01]  /*1420*/  FMUL.FTZ R21, R20, R17 ;  /* 0x0000001114157220 */ /* 0x000fe20000410000 */
[----:B------:R-:W-:Y:S01]  /*1430*/  FFMA.FTZ R8, R18, R23, R25 ;  /* 0x0000001712087223 */ /* 0x000fe20000010019 */
[----:B-1----:R-:W-:Y:S01]  /*1440*/  FMUL.FTZ R2, R2, R19 ;  /* 0x0000001302027220 */ /* 0x002fe20000410000 */
[----:B--2---:R-:W-:Y:S01]  /*1450*/  FMUL.FTZ R14, R14, R3 ;  /* 0x000000030e0e7220 */ /* 0x004fe20000410000 */
[----:B---3--:R-:W-:Y:S01]  /*1460*/  FMUL.FTZ R3, R21, R6 ;  /* 0x0000000615037220 */ /* 0x008fe20000410000 */
[----:B------:R-:W-:Y:S01]  /*1470*/  FMUL.FTZ R21, R8, R17 ;  /* 0x0000001108157220 */ /* 0x000fe20000410000 */
[----:B------:R-:W-:Y:S01]  /*1480*/  FFMA.FTZ R17, RZ, UR15, R2 ;  /* 0x0000000fff117c23 */ /* 0x000fe20008010002 */
[----:B------:R-:W-:Y:S06]  /*1490*/  @P0 BRA `(.L_x_102) ;  /* 0x0000000000380947 */ /* 0x000fec0003800000 */
[----:B------:R-:W-:Y:S02]  /*14a0*/  F2FP.F16.F32.PACK_AB R16, R16, R17 ;  /* 0x000000111010723e */ /* 0x000fe400000000ff */
[----:B------:R-:W-:Y:S02]  /*14b0*/  F2FP.F16.F32.PACK_AB R7, RZ, R7 ;  /* 0x00000007ff07723e */ /* 0x000fe400000000ff */
[----:B------:R-:W-:Y:S02]  /*14c0*/  MOV R17, 0x2 ;  /* 0x0000000200117802 */ /* 0x000fe40000000f00 */
[----:B------:R-:W-:Y:S02]  /*14d0*/  MOV R19, 0x2 ;  /* 0x0000000200137802 */ /* 0x000fe40000000f00 */
[----:B------:R-:W-:Y:S02]  /*14e0*/  MOV R23, 0x2 ;  /* 0x0000000200177802 */ /* 0x000fe40000000f00 */
[----:B------:R-:W-:Y:S01]  /*14f0*/  PRMT R25, R7, 0x7610, R25 ;  /* 0x0000761007197816 */ /* 0x000fe20000000019 */
[----:B------:R-:W-:Y:S01]  /*1500*/  IMAD.WIDE R6, R10, R17, UR6 ;  /* 0x000000060a067e25 */ /* 0x000fe2000f8e0211 */
[----:B------:R-:W-:-:S02]  /*1510*/  PRMT R2, R16, 0x7610, R2 ;  /* 0x0000761010027816 */ /* 0x000fc40000000002 */
[----:B------:R-:W-:Y:S01]  /*1520*/  PRMT R22, R16, 0x7632, R22 ;  /* 0x0000763210167816 */ /* 0x000fe20000000016 */
[C---:B------:R-:W-:Y:S02]  /*1530*/  IMAD.WIDE R16, R10.reuse, R19, UR8 ;  /* 0x000000080a107e25 */ /* 0x040fe4000f8e0213 */
[----:B------:R0:W-:Y:S02]  /*1540*/  STG.E.U16 desc[UR16][R6.64], R2 ;  /* 0x0000000206007986 */ /* 0x0001e4000c101510 */
[----:B------:R-:W-:Y:S02]  /*1550*/  IMAD.WIDE R18, R10, R23, UR10 ;  /* 0x0000000a0a127e25 */ /* 0x000fe4000f8e0217 */
[----:B------:R0:W-:Y:S04]  /*1560*/  STG.E.U16 desc[UR16][R16.64], R22 ;  /* 0x0000001610007986 */ /* 0x0001e8000c101510 */
[----:B------:R0:W-:Y:S02]  /*1570*/  STG.E.U16 desc[UR16][R18.64], R25 ;  /* 0x0000001912007986 */ /* 0x0001e4000c101510 */
.L_x_102:
[----:B------:R-:W-:Y:S05]  /*1580*/  BSYNC.RECONVERGENT B0 ;  /* 0x0000000000007941 */ /* 0x000fea0003800200 */
.L_x_101:
[----:B------:R-:W-:Y:S01]  /*1590*/  BSSY.RECONVERGENT B0, `(.L_x_103) ;  /* 0x0000012000007945 */ /* 0x000fe20003800200 */
[----:B0-----:R-:W-:Y:S01]  /*15a0*/  FFMA.FTZ R17, RZ, UR15, R3 ;  /* 0x0000000fff117c23 */ /* 0x001fe20008010003 */
[----:B----4-:R-:W-:Y:S01]  /*15b0*/  FMUL.FTZ R2, R21, R4 ;  /* 0x0000000415027220 */ /* 0x010fe20000410000 */
[----:B------:R-:W-:Y:S01]  /*15c0*/  FFMA.FTZ R3, RZ, UR15, R14 ;  /* 0x0000000fff037c23 */ /* 0x000fe2000801000e */
[----:B------:R-:W-:Y:S06]  /*15d0*/  @P1 BRA `(.L_x_104) ;  /* 0x0000000000341947 */ /* 0x000fec0003800000 */
[----:B------:R-:W-:Y:S01]  /*15e0*/  HFMA2 R6, -RZ, RZ, 0, 1.1920928955078125e-07 ;  /* 0x00000002ff067431 */ /* 0x000fe200000001ff */
[----:B------:R-:W-:Y:S02]  /*15f0*/  F2FP.F16.F32.PACK_AB R5, RZ, R5 ;  /* 0x00000005ff05723e */ /* 0x000fe400000000ff */
[----:B------:R-:W-:Y:S02]  /*1600*/  MOV R4, 0x2 ;  /* 0x0000000200047802 */ /* 0x000fe40000000f00 */
[----:B------:R-:W-:Y:S02]  /*1610*/  F2FP.F16.F32.PACK_AB R24, R24, R3 ;  /* 0x000000031818723e */ /* 0x000fe400000000ff */
[----:B------:R-:W-:Y:S02]  /*1620*/  MOV R10, 0x2 ;  /* 0x00000002000a7802 */ /* 0x000fe40000000f00 */
[----:B------:R-:W-:Y:S01]  /*1630*/  PRMT R14, R5, 0x7610, R14 ;  /* 0x00007610050e7816 */ /* 0x000fe2000000000e */
[----:B------:R-:W-:Y:S01]  /*1640*/  IMAD.WIDE R4, R11, R4, UR6 ;  /* 0x000000060b047e25 */ /* 0x000fe2000f8e0204 */
[----:B------:R-:W-:-:S03]  /*1650*/  PRMT R3, R24, 0x7632, R3 ;  /* 0x0000763218037816 */ /* 0x000fc60000000003 */
[C---:B------:R-:W-:Y:S01]  /*1660*/  IMAD.WIDE R6, R11.reuse, R6, UR8 ;  /* 0x000000080b067e25 */ /* 0x040fe2000f8e0206 */
[----:B------:R0:W-:Y:S03]  /*1670*/  STG.E.U16 desc[UR16][R4.64], R24 ;  /* 0x0000001804007986 */ /* 0x0001e6000c101510 */
[----:B------:R-:W-:Y:S01]  /*1680*/  IMAD.WIDE R10, R11, R10, UR10 ;  /* 0x0000000a0b0a7e25 */ /* 0x000fe2000f8e020a */
[----:B------:R0:W-:Y:S04]  /*1690*/  STG.E.U16 desc[UR16][R6.64], R3 ;  /* 0x0000000306007986 */ /* 0x0001e8000c101510 */
[----:B------:R0:W-:Y:S02]  /*16a0*/  STG.E.U16 desc[UR16][R10.64], R14 ;  /* 0x0000000e0a007986 */ /* 0x0001e4000c101510 */
.L_x_104:
[----:B------:R-:W-:Y:S05]  /*16b0*/  BSYNC.RECONVERGENT B0 ;  /* 0x0000000000007941 */ /* 0x000fea0003800200 */
.L_x_103:
[----:B------:R-:W-:Y:S04]  /*16c0*/  BSSY.RECONVERGENT B0, `(.L_x_105) ;  /* 0x000000e000007945 */ /* 0x000fe80003800200 */
[----:B------:R-:W-:Y:S05]  /*16d0*/  @P2 BRA `(.L_x_106) ;  /* 0x0000000000302947 */ /* 0x000fea0003800000 */
[----:B0-----:R-:W-:Y:S01]  /*16e0*/  HFMA2 R5, -RZ, RZ, 0, 1.1920928955078125e-07 ;  /* 0x00000002ff057431 */ /* 0x001fe200000001ff */
[----:B------:R-:W-:Y:S01]  /*16f0*/  MOV R7, 0x2 ;  /* 0x0000000200077802 */ /* 0x000fe20000000f00 */
[----:B------:R-:W-:Y:S01]  /*1700*/  HFMA2 R11, -RZ, RZ, 0, 1.1920928955078125e-07 ;  /* 0x00000002ff0b7431 */ /* 0x000fe200000001ff */
[----:B------:R-:W-:Y:S02]  /*1710*/  F2FP.F16.F32.PACK_AB R20, R20, R17 ;  /* 0x000000111414723e */ /* 0x000fe400000000ff */
[----:B------:R-:W-:Y:S01]  /*1720*/  F2FP.F16.F32.PACK_AB R9, RZ, R9 ;  /* 0x00000009ff09723e */ /* 0x000fe200000000ff */
[----:B------:R-:W-:Y:S01]  /*1730*/  IMAD.WIDE R6, R12, R7, UR8 ;  /* 0x000000080c067e25 */ /* 0x000fe2000f8e0207 */
[----:B------:R-:W-:-:S03]  /*1740*/  PRMT R3, R20, 0x7632, R3 ;  /* 0x0000763214037816 */ /* 0x000fc60000000003 */
[----:B------:R-:W-:-:S04]  /*1750*/  IMAD.WIDE R4, R12, R5, UR6 ;  /* 0x000000060c047e25 */ /* 0x000fc8000f8e0205 */
[----:B------:R-:W-:Y:S01]  /*1760*/  IMAD.WIDE R10, R12, R11, UR10 ;  /* 0x0000000a0c0a7e25 */ /* 0x000fe2000f8e020b */
[----:B------:R1:W-:Y:S04]  /*1770*/  STG.E.U16 desc[UR16][R4.64], R20 ;  /* 0x0000001404007986 */ /* 0x0003e8000c101510 */
[----:B------:R1:W-:Y:S04]  /*1780*/  STG.E.U16 desc[UR16][R6.64], R3 ;  /* 0x0000000306007986 */ /* 0x0003e8000c101510 */
[----:B------:R1:W-:Y:S02]  /*1790*/  STG.E.U16 desc[UR16][R10.64], R9 ;  /* 0x000000090a007986 */ /* 0x0003e4000c101510 */
.L_x_106:
[----:B------:R-:W-:Y:S05]  /*17a0*/  BSYNC.RECONVERGENT B0 ;  /* 0x0000000000007941 */ /* 0x000fea0003800200 */
.L_x_105:
[----:B------:R-:W-:Y:S01]  /*17b0*/  BSSY.RECONVERGENT B0, `(.L_x_107) ;  /* 0x000000f000007945 */ /* 0x000fe20003800200 */
[----:B01----:R-:W-:-:S03]  /*17c0*/  FFMA.FTZ R3, RZ, UR15, R2 ;  /* 0x0000000fff037c23 */ /* 0x003fc60008010002 */
[----:B------:R-:W-:Y:S05]  /*17d0*/  @P3 BRA `(.L_x_108) ;  /* 0x0000000000303947 */ /* 0x000fea0003800000 */
[----:B------:R-:W-:Y:S01]  /*17e0*/  HFMA2 R4, -RZ, RZ, 0, 1.1920928955078125e-07 ;  /* 0x00000002ff047431 */ /* 0x000fe200000001ff */
[----:B------:R-:W-:Y:S02]  /*17f0*/  MOV R2, 0x2 ;  /* 0x0000000200027802 */ /* 0x000fe40000000f00 */
[----:B------:R-:W-:Y:S02]  /*1800*/  F2FP.F16.F32.PACK_AB R8, R8, R3 ;  /* 0x000000030808723e */ /* 0x000fe400000000ff */
[----:B------:R-:W-:Y:S01]  /*1810*/  MOV R6, 0x2 ;  /* 0x0000000200067802 */ /* 0x000fe20000000f00 */
[C---:B------:R-:W-:Y:S01]  /*1820*/  IMAD.WIDE R2, R13.reuse, R2, UR6 ;  /* 0x000000060d027e25 */ /* 0x040fe2000f8e0202 */
[----:B------:R-:W-:Y:S02]  /*1830*/  PRMT R9, R8, 0x7632, R9 ;  /* 0x0000763208097816 */ /* 0x000fe40000000009 */
[----:B------:R-:W-:Y:S01]  /*1840*/  F2FP.F16.F32.PACK_AB R15, RZ, R15 ;  /* 0x0000000fff0f723e */ /* 0x000fe200000000ff */
[C---:B------:R-:W-:Y:S01]  /*1850*/  IMAD.WIDE R4, R13.reuse, R4, UR8 ;  /* 0x000000080d047e25 */ /* 0x040fe2000f8e0204 */
[----:B------:R0:W-:Y:S03]  /*1860*/  STG.E.U16 desc[UR16][R2.64], R8 ;  /* 0x0000000802007986 */ /* 0x0001e6000c101510 */
[----:B------:R-:W-:Y:S01]  /*1870*/  IMAD.WIDE R6, R13, R6, UR10 ;  /* 0x0000000a0d067e25 */ /* 0x000fe2000f8e0206 */
[----:B------:R0:W-:Y:S04]  /*1880*/  STG.E.U16 desc[UR16][R4.64], R9 ;  /* 0x0000000904007986 */ /* 0x0001e8000c101510 */
[----:B------:R0:W-:Y:S02]  /*1890*/  STG.E.U16 desc[UR16][R6.64], R15 ;  /* 0x0000000f06007986 */ /* 0x0001e4000c101510 */
.L_x_108:
[----:B------:R-:W-:Y:S05]  /*18a0*/  BSYNC.RECONVERGENT B0 ;  /* 0x0000000000007941 */ /* 0x000fea0003800200 */
.L_x_107:
[----:B------:R-:W-:-:S04]  /*18b0*/  ULEA UR4, UR20, UR4, 0x2 ;  /* 0x0000000414047291 */ /* 0x000fc8000f8e10ff */
[----:B------:R-:W-:-:S09]  /*18c0*/  UISETP.GE.AND UP0, UPT, UR4, UR14, UPT ;  /* 0x0000000e0400728c */ /* 0x000fd2000bf06270 */
[----:B------:R-:W-:Y:S05]  /*18d0*/  BRA.U !UP0, `(.L_x_109) ;  /* 0xfffffff108d87547 */ /* 0x000fea000b83ffff */
[----:B------:R-:W-:Y:S05]  /*18e0*/  EXIT ;  /* 0x000000000000794d */ /* 0x000fea0003800000 */
.L_x_100:
[----:B------:R-:W0:Y:S01]  /*18f0*/  S2R R25, SR_TID.X ;  /* 0x0000000000197919 */ /* 0x000e220000002100 */
[----:B------:R-:W1:Y:S01]  /*1900*/  LDCU UR15, c[0x0][0xf94] ;  /* 0x0001f280ff0f77ac */ /* 0x000e620008000800 */
[----:B------:R-:W2:Y:S01]  /*1910*/  LDCU UR12, c[0x0][0xf9c] ;  /* 0x0001f380ff0c77ac */ /* 0x000ea20008000800 */
[----:B------:R-:W3:Y:S01]  /*1920*/  LDCU UR13, c[0x0][0xf7c] ;  /* 0x0001ef80ff0d77ac */ /* 0x000ee20008000800 */
[----:B------:R-:W-:-:S05]  /*1930*/  UMOV UR4, URZ ;  /* 0x000000ff00047c82 */ /* 0x000fca0008000000 */
.L_x_118:
[----:B0-----:R-:W-:Y:S01]  /*1940*/  IADD3 R0, PT, PT, R25, UR4, RZ ;  /* 0x0000000419007c10 */ /* 0x001fe2000fffe0ff */
[----:B------:R-:W-:Y:S02]  /*1950*/  HFMA2 R19, -RZ, RZ, 0, 1.1920928955078125e-07 ;  /* 0x00000002ff137431 */ /* 0x000fe400000001ff */
[----:B------:R-:W-:Y:S01]  /*1960*/  HFMA2 R5, -RZ, RZ, 0, 1.1920928955078125e-07 ;  /* 0x00000002ff057431 */ /* 0x000fe200000001ff */
[C---:B------:R-:W-:Y:S02]  /*1970*/  ISETP.GE.AND P0, PT, R0.reuse, UR14, PT ;  /* 0x0000000e00007c0c */ /* 0x040fe4000bf06270 */
[----:B------:R-:W-:-:S04]  /*1980*/  IADD3 R14, PT, PT, R0, UR20, RZ ;  /* 0x00000014000e7c10 */ /* 0x000fc8000fffe0ff */
[C---:B------:R-:W-:Y:S02]  /*1990*/  IADD3 R15, PT, PT, R14.reuse, UR20, RZ ;  /* 0x000000140e0f7c10 */ /* 0x040fe4000fffe0ff */
[----:B------:R-:W-:Y:S02]  /*19a0*/  ISETP.GE.AND P1, PT, R14, UR14, PT ;  /* 0x0000000e0e007c0c */ /* 0x000fe4000bf26270 */
[C---:B------:R-:W-:Y:S02]  /*19b0*/  IADD3 R16, PT, PT, R15.reuse, UR20, RZ ;  /* 0x000000140f107c10 */ /* 0x040fe4000fffe0ff */
[----:B------:R-:W-:Y:S01]  /*19c0*/  ISETP.GE.AND P2, PT, R15, UR14, PT ;  /* 0x0000000e0f007c0c */ /* 0x000fe2000bf46270 */
[----:B------:R-:W0:Y:S01]  /*19d0*/  @!P0 LDC.64 R10, c[0x0][0xfb8] ;  /* 0x0003ee00ff0a8b82 */ /* 0x000e220000000a00 */
[----:B------:R-:W-:Y:S01]  /*19e0*/  ISETP.GE.AND P3, PT, R16, UR14, PT ;  /* 0x0000000e10007c0c */ /* 0x000fe2000bf66270 */
[----:B------:R-:W-:-:S06]  /*19f0*/  @!P0 IMAD.WIDE R18, R0, R19, UR6 ;  /* 0x0000000600128e25 */ /* 0x000fcc000f8e0213 */
[----:B------:R-:W4:Y:S01]  /*1a00*/  @!P0 LDG.E.U16 R18, desc[UR16][R18.64] ;  /* 0x0000001012128981 */ /* 0x000f22000c1e1500 */
[----:B------:R-:W5:Y:S01]  /*1a10*/  @!P1 LDC.64 R12, c[0x0][0xfb8] ;  /* 0x0003ee00ff0c9b82 */ /* 0x000f620000000a00 */
[----:B------:R-:W-:-:S07]  /*1a20*/  HFMA2 R28, -RZ, RZ, 0, 1.1920928955078125e-07 ;  /* 0x00000002ff1c7431 */ /* 0x000fce00000001ff */
[----:B------:R-:W1:Y:S01]  /*1a30*/  @!P2 LDC.64 R6, c[0x0][0xfb8] ;  /* 0x0003ee00ff06ab82 */ /* 0x000e620000000a00 */
[----:B0-----:R0:W2:Y:S07]  /*1a40*/  @!P0 LDG.E R24, desc[UR16][R10.64] ;  /* 0x000000100a188981 */ /* 0x0010ae000c1e1900 */
[----:B------:R-:W3:Y:S01]  /*1a50*/  @!P3 LDC.64 R2, c[0x0][0xfb8] ;  /* 0x0003ee00ff02bb82 */ /* 0x000ee20000000a00 */
[----:B------:R-:W-:Y:S01]  /*1a60*/  MOV R9, 0x2 ;  /* 0x0000000200097802 */ /* 0x000fe20000000f00 */
[----:B------:R-:W-:-:S04]  /*1a70*/  @!P1 IMAD.WIDE R4, R14, R5, UR6 ;  /* 0x000000060e049e25 */ /* 0x000fc8000f8e0205 */
[----:B------:R-:W-:Y:S02]  /*1a80*/  HFMA2 R27, -RZ, RZ, 0, 1.1920928955078125e-07 ;  /* 0x00000002ff1b7431 */ /* 0x000fe400000001ff */
[----:B------:R-:W-:Y:S01]  /*1a90*/  @!P2 IMAD.WIDE R28, R15, R28, UR6 ;  /* 0x000000060f1cae25 */ /* 0x000fe2000f8e021c */
[----:B------:R1:W2:Y:S03]  /*1aa0*/  @!P1 LDG.E.U16 R23, desc[UR16][R4.64] ;  /* 0x0000001004179981 */ /* 0x0002a6000c1e1500 */
[----:B------:R-:W-:Y:S01]  /*1ab0*/  @!P3 IMAD.WIDE R8, R16, R9, UR6 ;  /* 0x000000061008be25 */ /* 0x000fe2000f8e0209 */
[----:B------:R-:W2:Y:S01]  /*1ac0*/  @!P2 LDG.E.U16 R20, desc[UR16][R28.64] ;  /* 0x000000101c14a981 */ /* 0x000ea2000c1e1500 */
[----:B------:R-:W-:Y:S02]  /*1ad0*/  MOV R26, 0x2 ;  /* 0x00000002001a7802 */ /* 0x000fe40000000f00 */
[C---:B0-----:R-:W-:Y:S01]  /*1ae0*/  @!P0 IMAD.WIDE R10, R0.reuse, R27, UR8 ;  /* 0x00000008000a8e25 */ /* 0x041fe2000f8e021b */
[----:B------:R0:W2:Y:S04]  /*1af0*/  @!P3 LDG.E.U16 R17, desc[UR16][R8.64] ;  /* 0x000000100811b981 */ /* 0x0000a8000c1e1500 */
[----:B-----5:R5:W2:Y:S04]  /*1b00*/  @!P1 LDG.E R21, desc[UR16][R12.64] ;  /* 0x000000100c159981 */ /* 0x020aa8000c1e1900 */
[----:B-1----:R1:W2:Y:S01]  /*1b10*/  @!P2 LDG.E R19, desc[UR16][R6.64] ;  /* 0x000000100613a981 */ /* 0x0022a2000c1e1900 */
[----:B------:R-:W-:-:S03]  /*1b20*/  @!P0 IMAD.WIDE R4, R0, R26, UR10 ;  /* 0x0000000a00048e25 */ /* 0x000fc6000f8e021a */
[----:B---3--:R3:W2:Y:S01]  /*1b30*/  @!P3 LDG.E R22, desc[UR16][R2.64] ;  /* 0x000000100216b981 */ /* 0x0086a2000c1e1900 */
[----:B0-----:R-:W-:Y:S01]  /*1b40*/  MOV R8, 0x2 ;  /* 0x0000000200087802 */ /* 0x001fe20000000f00 */
[----:B-----5:R-:W-:Y:S02]  /*1b50*/  @!P1 IMAD.WIDE R12, R14, R27, UR8 ;  /* 0x000000080e0c9e25 */ /* 0x020fe4000f8e021b */
[----:B------:R0:W5:Y:S02]  /*1b60*/  @!P0 LDG.E.U16 R26, desc[UR16][R10.64] ;  /* 0x000000100a1a8981 */ /* 0x000164000c1e1500 */
[----:B-1----:R-:W-:Y:S02]  /*1b70*/  HFMA2 R7, -RZ, RZ, 0, 1.1920928955078125e-07 ;  /* 0x00000002ff077431 */ /* 0x002fe400000001ff */
[----:B---3--:R-:W-:Y:S01]  /*1b80*/  HFMA2 R2, -RZ, RZ, 0, 1.1920928955078125e-07 ;  /* 0x00000002ff027431 */ /* 0x008fe200000001ff */
[----:B------:R-:W3:Y:S01]  /*1b90*/  @!P1 LDG.E.U16 R28, desc[UR16][R12.64] ;  /* 0x000000100c1c9981 */ /* 0x000ee2000c1e1500 */
[----:B0-----:R-:W-:-:S02]  /*1ba0*/  HFMA2 R11, -RZ, RZ, 0, 1.1920928955078125e-07 ;  /* 0x00000002ff0b7431 */ /* 0x001fc400000001ff */
[C---:B------:R-:W-:Y:S01]  /*1bb0*/  @!P2 IMAD.WIDE R8, R15.reuse, R8, UR8 ;  /* 0x000000080f08ae25 */ /* 0x040fe2000f8e0208 */
[----:B------:R-:W-:Y:S01]  /*1bc0*/  MOV R29, 0x2 ;  /* 0x00000002001d7802 */ /* 0x000fe20000000f00 */
[----:B------:R0:W3:Y:S02]  /*1bd0*/  @!P0 LDG.E.U16 R27, desc[UR16][R4.64] ;  /* 0x00000010041b8981 */ /* 0x0000e4000c1e1500 */
[----:B------:R-:W-:Y:S02]  /*1be0*/  @!P1 IMAD.WIDE R6, R14, R7, UR10 ;  /* 0x0000000a0e069e25 */ /* 0x000fe4000f8e0207 */
[----:B------:R-:W3:Y:S02]  /*1bf0*/  @!P2 LDG.E.U16 R8, desc[UR16][R8.64] ;  /* 0x000000100808a981 */ /* 0x000ee4000c1e1500 */
[----:B------:R-:W-:Y:S02]  /*1c00*/  @!P2 IMAD.WIDE R2, R15, R2, UR10 ;  /* 0x0000000a0f02ae25 */ /* 0x000fe4000f8e0202 */
[----:B------:R-:W3:Y:S02]  /*1c10*/  @!P1 LDG.E.U16 R6, desc[UR16][R6.64] ;  /* 0x0000001006069981 */ /* 0x000ee4000c1e1500 */
[----:B0-----:R-:W-:-:S02]  /*1c20*/  @!P3 IMAD.WIDE R4, R16, R29, UR8 ;  /* 0x000000081004be25 */ /* 0x001fc4000f8e021d */
[----:B------:R0:W3:Y:S02]  /*1c30*/  @!P2 LDG.E.U16 R29, desc[UR16][R2.64] ;  /* 0x00000010021da981 */ /* 0x0000e4000c1e1500 */
[----:B------:R-:W-:Y:S02]  /*1c40*/  @!P3 IMAD.WIDE R10, R16, R11, UR10 ;  /* 0x0000000a100abe25 */ /* 0x000fe4000f8e020b */
[----:B------:R1:W3:Y:S04]  /*1c50*/  @!P3 LDG.E.U16 R4, desc[UR16][R4.64] ;  /* 0x000000100404b981 */ /* 0x0002e8000c1e1500 */
[----:B------:R1:W3:Y:S01]  /*1c60*/  @!P3 LDG.E.U16 R10, desc[UR16][R10.64] ;  /* 0x000000100a0ab981 */ /* 0x0002e2000c1e1500 */
[----:B0-----:R-:W-:Y:S01]  /*1c70*/  MOV R3, RZ ;  /* 0x000000ff00037202 */ /* 0x001fe20000000f00 */
[----:B------:R-:W-:Y:S01]  /*1c80*/  HFMA2 R7, -RZ, RZ, 0, 0 ;  /* 0x00000000ff077431 */ /* 0x000fe200000001ff */
[----:B------:R-:W-:Y:S01]  /*1c90*/  MOV R9, RZ ;  /* 0x000000ff00097202 */ /* 0x000fe20000000f00 */
[----:B-1----:R-:W-:Y:S01]  /*1ca0*/  HFMA2 R5, -RZ, RZ, 0, 0 ;  /* 0x00000000ff057431 */ /* 0x002fe200000001ff */
[----:B------:R-:W-:Y:S01]  /*1cb0*/  MOV R11, RZ ;  /* 0x000000ff000b7202 */ /* 0x000fe20000000f00 */
[----:B------:R-:W-:Y:S01]  /*1cc0*/  BSSY.RECONVERGENT B0, `(.L_x_110) ;  /* 0x000004c000007945 */ /* 0x000fe20003800200 */
[----:B----4-:R-:W-:-:S02]  /*1cd0*/  @!P0 HADD2.F32 R13, -RZ, R18.H0_H0 ;  /* 0x20000012ff0d8230 */ /* 0x010fc40000004100 */
[----:B------:R-:W0:Y:S03]  /*1ce0*/  MUFU.RCP R18, UR5 ;  /* 0x0000000500127d08 */ /* 0x000e260008001000 */
[----:B--2---:R-:W-:Y:S02]  /*1cf0*/  @!P0 FMUL.FTZ R3, R24, R13 ;  /* 0x0000000d18038220 */ /* 0x004fe40000410000 */
[----:B------:R-:W1:Y:S02]  /*1d00*/  LDC.64 R12, c[0x0][0xf80] ;  /* 0x0003e000ff0c7b82 */ /* 0x000e640000000a00 */
[----:B0-----:R-:W-:Y:S01]  /*1d10*/  FMUL.FTZ R3, R18, R3 ;  /* 0x0000000312037220 */ /* 0x001fe20000410000 */
[----:B------:R-:W-:Y:S02]  /*1d20*/  @!P1 HADD2.F32 R24, -RZ, R23.H0_H0 ;  /* 0x20000017ff189230 */ /* 0x000fe40000004100 */
[----:B------:R-:W-:-:S02]  /*1d30*/  @!P2 HADD2.F32 R20, -RZ, R20.H0_H0 ;  /* 0x20000014ff14a230 */ /* 0x000fc40000004100 */
[----:B------:R-:W-:Y:S02]  /*1d40*/  @!P3 HADD2.F32 R17, -RZ, R17.H0_H0 ;  /* 0x20000011ff11b230 */ /* 0x000fe40000004100 */
[----:B------:R-:W-:Y:S01]  /*1d50*/  @!P1 FMUL.FTZ R7, R21, R24 ;  /* 0x0000001815079220 */ /* 0x000fe20000410000 */
[----:B------:R-:W-:Y:S01]  /*1d60*/  @!P2 FMUL.FTZ R9, R19, R20 ;  /* 0x000000141309a220 */ /* 0x000fe20000410000 */
[----:B------:R-:W-:Y:S01]  /*1d70*/  FFMA.FTZ R20, RZ, UR12, R3 ;  /* 0x0000000cff147c23 */ /* 0x000fe20008010003 */
[----:B-1----:R-:W-:Y:S01]  /*1d80*/  FADD.FTZ R3, -R12, 1 ;  /* 0x3f8000000c037421 */ /* 0x002fe20000010100 */
[----:B------:R-:W-:Y:S01]  /*1d90*/  FMUL.FTZ R2, R18, R7 ;  /* 0x0000000712027220 */ /* 0x000fe20000410000 */
[----:B------:R-:W-:Y:S01]  /*1da0*/  @!P3 FMUL.FTZ R5, R22, R17 ;  /* 0x000000111605b220 */ /* 0x000fe20000410000 */
[----:B------:R-:W-:Y:S01]  /*1db0*/  FMUL.FTZ R17, R18, R9 ;  /* 0x0000000912117220 */ /* 0x000fe20000410000 */
[----:B------:R-:W-:Y:S01]  /*1dc0*/  FMUL.FTZ R22, R20, R13 ;  /* 0x0000000d14167220 */ /* 0x000fe20000410000 */
[----:B------:R-:W-:Y:S01]  /*1dd0*/  FMUL.FTZ R19, R3, R20 ;  /* 0x0000001403137220 */ /* 0x000fe20000410000 */
[----:B-----5:R-:W-:-:S02]  /*1de0*/  @!P0 HADD2.F32 R11, -RZ, R26.H0_H0 ;  /* 0x2000001aff0b8230 */ /* 0x020fc40000004100 */
[----:B------:R-:W-:Y:S01]  /*1df0*/  FMUL.FTZ R18, R18, R5 ;  /* 0x0000000512127220 */ /* 0x000fe20000410000 */
[----:B------:R-:W-:Y:S01]  /*1e00*/  FFMA.FTZ R2, RZ, UR12, R2 ;  /* 0x0000000cff027c23 */ /* 0x000fe20008010002 */
[----:B------:R-:W-:Y:S01]  /*1e10*/  FFMA.FTZ R26, RZ, UR12, R17 ;  /* 0x0000000cff1a7c23 */ /* 0x000fe20008010011 */
[----:B------:R-:W-:Y:S01]  /*1e20*/  MOV R9, RZ ;  /* 0x000000ff00097202 */ /* 0x000fe20000000f00 */
[----:B------:R-:W-:Y:S01]  /*1e30*/  FFMA.FTZ R7, R11, UR13, R22 ;  /* 0x0000000d0b077c23 */ /* 0x000fe20008010016 */
[----:B------:R-:W-:Y:S01]  /*1e40*/  FMUL.FTZ R20, R20, R19 ;  /* 0x0000001314147220 */ /* 0x000fe20000410000 */
[----:B---3--:R-:W-:Y:S02]  /*1e50*/  @!P1 HADD2.F32 R9, -RZ, R28.H0_H0 ;  /* 0x2000001cff099230 */ /* 0x008fe40000004100 */
[----:B------:R-:W-:Y:S02]  /*1e60*/  HFMA2 R5, -RZ, RZ, 0, 0 ;  /* 0x00000000ff057431 */ /* 0x000fe400000001ff */
[----:B------:R-:W-:Y:S01]  /*1e70*/  FMUL.FTZ R19, R3, R2 ;  /* 0x0000000203137220 */ /* 0x000fe20000410000 */
[----:B------:R-:W-:-:S02]  /*1e80*/  HFMA2 R11, -RZ, RZ, 0, 0 ;  /* 0x00000000ff0b7431 */ /* 0x000fc400000001ff */
[----:B------:R-:W-:Y:S01]  /*1e90*/  FFMA.FTZ R18, RZ, UR12, R18 ;  /* 0x0000000cff127c23 */ /* 0x000fe20008010012 */
[----:B------:R-:W-:Y:S02]  /*1ea0*/  HFMA2 R28, -RZ, RZ, 0, 0 ;  /* 0x00000000ff1c7431 */ /* 0x000fe400000001ff */
[C---:B------:R-:W-:Y:S01]  /*1eb0*/  FMUL.FTZ R21, R3.reuse, R26 ;  /* 0x0000001a03157220 */ /* 0x040fe20000410000 */
[----:B------:R-:W-:Y:S01]  /*1ec0*/  MOV R17, RZ ;  /* 0x000000ff00117202 */ /* 0x000fe20000000f00 */
[----:B------:R-:W-:Y:S01]  /*1ed0*/  FMUL.FTZ R24, R2, R19 ;  /* 0x0000001302187220 */ /* 0x000fe20000410000 */
[----:B------:R-:W-:Y:S01]  /*1ee0*/  FMUL.FTZ R3, R3, R18 ;  /* 0x0000001203037220 */ /* 0x000fe20000410000 */
[----:B------:R-:W-:Y:S02]  /*1ef0*/  @!P0 HADD2.F32 R5, -RZ, R27.H0_H0 ;  /* 0x2000001bff058230 */ /* 0x000fe40000004100 */
[----:B------:R-:W-:Y:S01]  /*1f00*/  FMUL.FTZ R19, R26, R21 ;  /* 0x000000151a137220 */ /* 0x000fe20000410000 */
[----:B------:R-:W-:-:S02]  /*1f10*/  @!P2 HADD2.F32 R17, -RZ, R8.H0_H0 ;  /* 0x20000008ff11a230 */ /* 0x000fc40000004100 */
[----:B------:R-:W-:Y:S02]  /*1f20*/  HFMA2 R22, -RZ, RZ, 0, 0 ;  /* 0x00000000ff167431 */ /* 0x000fe400000001ff */
[----:B------:R-:W-:Y:S02]  /*1f30*/  @!P1 HADD2.F32 R11, -RZ, R6.H0_H0 ;  /* 0x20000006ff0b9230 */ /* 0x000fe40000004100 */
[-C--:B------:R-:W-:Y:S01]  /*1f40*/  FMUL.FTZ R2, R2, R13.reuse ;  /* 0x0000000d02027220 */ /* 0x080fe20000410000 */
[-C--:B------:R-:W-:Y:S01]  /*1f50*/  FMUL.FTZ R26, R26, R13.reuse ;  /* 0x0000000d1a1a7220 */ /* 0x080fe20000410000 */
[----:B------:R-:W-:Y:S02]  /*1f60*/  @!P2 HADD2.F32 R28, -RZ, R29.H0_H0 ;  /* 0x2000001dff1ca230 */ /* 0x000fe40000004100 */
[C---:B------:R-:W-:Y:S01]  /*1f70*/  FMUL.FTZ R13, R18.reuse, R13 ;  /* 0x0000000d120d7220 */ /* 0x040fe20000410000 */
[----:B------:R-:W-:Y:S01]  /*1f80*/  FMUL.FTZ R3, R18, R3 ;  /* 0x0000000312037220 */ /* 0x000fe20000410000 */
[----:B------:R-:W-:Y:S01]  /*1f90*/  MOV R18, RZ ;  /* 0x000000ff00127202 */ /* 0x000fe20000000f00 */
[----:B------:R-:W-:Y:S01]  /*1fa0*/  FFMA.FTZ R2, R9, UR13, R2 ;  /* 0x0000000d09027c23 */ /* 0x000fe20008010002 */
[----:B------:R-:W-:Y:S01]  /*1fb0*/  FFMA.FTZ R11, R11, R12, R24 ;  /* 0x0000000c0b0b7223 */ /* 0x000fe20000010018 */
[----:B------:R-:W-:Y:S01]  /*1fc0*/  FFMA.FTZ R17, R17, UR13, R26 ;  /* 0x0000000d11117c23 */ /* 0x000fe2000801001a */
[----:B------:R-:W-:-:S02]  /*1fd0*/  @!P3 HADD2.F32 R18, -RZ, R4.H0_H0 ;  /* 0x20000004ff12b230 */ /* 0x000fc40000004100 */
[-C--:B------:R-:W-:Y:S01]  /*1fe0*/  FFMA.FTZ R19, R28, R12.reuse, R19 ;  /* 0x0000000c1c137223 */ /* 0x080fe20000010013 */
[----:B------:R-:W-:Y:S02]  /*1ff0*/  @!P3 HADD2.F32 R22, -RZ, R10.H0_H0 ;  /* 0x2000000aff16b230 */ /* 0x000fe40000004100 */
[----:B------:R-:W-:Y:S01]  /*2000*/  FFMA.FTZ R20, R5, R12, R20 ;  /* 0x0000000c05147223 */ /* 0x000fe20000010014 */
[----:B------:R-:W-:Y:S06]  /*2010*/  @P0 BRA `(.L_x_111) ;  /* 0x0000000000580947 */ /* 0x000fec0003800000 */
[----:B------:R-:W0:Y:S01]  /*2020*/  MUFU.RCP R5, UR19 ;  /* 0x0000001300057d08 */ /* 0x000e220008001000 */
[----:B------:R-:W-:Y:S02]  /*2030*/  MOV R21, 0x2 ;  /* 0x0000000200157802 */ /* 0x000fe40000000f00 */
[----:B------:R-:W-:Y:S02]  /*2040*/  MOV R23, 0x2 ;  /* 0x0000000200177802 */ /* 0x000fe40000000f00 */
[----:B------:R-:W-:-:S03]  /*2050*/  MOV R27, 0x2 ;  /* 0x00000002001b7802 */ /* 0x000fc60000000f00 */
[----:B------:R-:W1:Y:S01]  /*2060*/  MUFU.RCP R10, UR18 ;  /* 0x00000012000a7d08 */ /* 0x000e620008001000 */
[----:B0-----:R-:W-:-:S07]  /*2070*/  FMUL.FTZ R4, R20, R5 ;  /* 0x0000000514047220 */ /* 0x001fce0000410000 */
[----:B------:R-:W0:Y:S01]  /*2080*/  MUFU.SQRT R4, R4 ;  /* 0x0000000400047308 */ /* 0x000e220000002000 */
[----:B-1----:R-:W-:Y:S01]  /*2090*/  FMUL.FTZ R5, R7, R10 ;  /* 0x0000000a07057220 */ /* 0x002fe20000410000 */
[----:B0-----:R-:W-:-:S06]  /*20a0*/  FADD.FTZ R8, R4, UR15 ;  /* 0x0000000f04087e21 */ /* 0x001fcc0008010000 */
[----:B------:R-:W0:Y:S02]  /*20b0*/  MUFU.RCP R6, R8 ;  /* 0x0000000800067308 */ /* 0x000e240000001000 */
[----:B0-----:R-:W-:Y:S01]  /*20c0*/  FMUL.FTZ R6, R5, R6 ;  /* 0x0000000605067220 */ /* 0x001fe20000410000 */
[----:B------:R-:W-:-:S04]  /*20d0*/  F2FP.F16.F32.PACK_AB R5, RZ, R20 ;  /* 0x00000014ff05723e */ /* 0x000fc800000000ff */
[----:B------:R-:W-:Y:S01]  /*20e0*/  F2FP.F16.F32.PACK_AB R9, R7, R6 ;  /* 0x000000060709723e */ /* 0x000fe200000000ff */
[C---:B------:R-:W-:Y:S01]  /*20f0*/  IMAD.WIDE R6, R0.reuse, R23, UR8 ;  /* 0x0000000800067e25 */ /* 0x040fe2000f8e0217 */
[----:B------:R-:W-:Y:S02]  /*2100*/  PRMT R24, R5, 0x7610, R24 ;  /* 0x0000761005187816 */ /* 0x000fe40000000018 */
[C---:B------:R-:W-:Y:S01]  /*2110*/  PRMT R10, R9.reuse, 0x7610, R10 ;  /* 0x00007610090a7816 */ /* 0x040fe2000000000a */
[----:B------:R-:W-:Y:S01]  /*2120*/  IMAD.WIDE R4, R0, R21, UR6 ;  /* 0x0000000600047e25 */ /* 0x000fe2000f8e0215 */
[----:B------:R-:W-:-:S03]  /*2130*/  PRMT R20, R9, 0x7632, R20 ;  /* 0x0000763209147816 */ /* 0x000fc60000000014 */
[----:B------:R-:W-:Y:S01]  /*2140*/  IMAD.WIDE R8, R0, R27, UR10 ;  /* 0x0000000a00087e25 */ /* 0x000fe2000f8e021b */
[----:B------:R0:W-:Y:S04]  /*2150*/  STG.E.U16 desc[UR16][R4.64], R10 ;  /* 0x0000000a04007986 */ /* 0x0001e8000c101510 */
[----:B------:R0:W-:Y:S04]  /*2160*/  STG.E.U16 desc[UR16][R6.64], R20 ;  /* 0x0000001406007986 */ /* 0x0001e8000c101510 */
[----:B------:R0:W-:Y:S02]  /*2170*/  STG.E.U16 desc[UR16][R8.64], R24 ;  /* 0x0000001808007986 */ /* 0x0001e4000c101510 */
.L_x_111:
[----:B------:R-:W-:Y:S05]  /*2180*/  BSYNC.RECONVERGENT B0 ;  /* 0x0000000000007941 */ /* 0x000fea0003800200 */
.L_x_110:
[----:B------:R-:W-:Y:S04]  /*2190*/  BSSY.RECONVERGENT B0, `(.L_x_112) ;  /* 0x0000016000007945 */ /* 0x000fe80003800200 */
[----:B------:R-:W-:Y:S05]  /*21a0*/  @P1 BRA `(.L_x_113) ;  /* 0x0000000000501947 */ /* 0x000fea0003800000 */
[----:B------:R-:W1:Y:S01]  /*21b0*/  MUFU.RCP R0, UR19 ;  /* 0x0000001300007d08 */ /* 0x000e620008001000 */
[----:B0-----:R-:W-:Y:S01]  /*21c0*/  HFMA2 R9, -RZ, RZ, 0, 1.1920928955078125e-07 ;  /* 0x00000002ff097431 */ /* 0x001fe200000001ff */
[----:B------:R-:W-:-:S06]  /*21d0*/  MOV R21, 0x2 ;  /* 0x0000000200157802 */ /* 0x000fcc0000000f00 */
[----:B------:R-:W0:Y:S01]  /*21e0*/  MUFU.RCP R7, UR18 ;  /* 0x0000001200077d08 */ /* 0x000e220008001000 */
[----:B-1----:R-:W-:Y:S01]  /*21f0*/  FMUL.FTZ R0, R11, R0 ;  /* 0x000000000b007220 */ /* 0x002fe20000410000 */
[----:B------:R-:W-:-:S06]  /*2200*/  F2FP.F16.F32.PACK_AB R11, RZ, R11 ;  /* 0x0000000bff0b723e */ /* 0x000fcc00000000ff */
[----:B------:R-:W1:Y:S01]  /*2210*/  MUFU.SQRT R0, R0 ;  /* 0x0000000000007308 */ /* 0x000e620000002000 */
[----:B0-----:R-:W-:Y:S01]  /*2220*/  FMUL.FTZ R4, R2, R7 ;  /* 0x0000000702047220 */ /* 0x001fe20000410000 */
[----:B------:R-:W-:Y:S01]  /*2230*/  MOV R7, 0x2 ;  /* 0x0000000200077802 */ /* 0x000fe20000000f00 */
[----:B-1----:R-:W-:-:S05]  /*2240*/  FADD.FTZ R8, R0, UR15 ;  /* 0x0000000f00087e21 */ /* 0x002fca0008010000 */
[----:B------:R-:W0:Y:S02]  /*2250*/  MUFU.RCP R5, R8 ;  /* 0x0000000800057308 */ /* 0x000e240000001000 */
[----:B0-----:R-:W-:-:S05]  /*2260*/  FMUL.FTZ R5, R4, R5 ;  /* 0x0000000504057220 */ /* 0x001fca0000410000 */
[----:B------:R-:W-:Y:S01]  /*2270*/  F2FP.F16.F32.PACK_AB R2, R2, R5 ;  /* 0x000000050202723e */ /* 0x000fe200000000ff */
[----:B------:R-:W-:-:S03]  /*2280*/  IMAD.WIDE R4, R14, R7, UR6 ;  /* 0x000000060e047e25 */ /* 0x000fc6000f8e0207 */
[----:B------:R-:W-:Y:S01]  /*2290*/  PRMT R0, R2, 0x7632, R0 ;  /* 0x0000763202007816 */ /* 0x000fe20000000000 */
[C---:B------:R-:W-:Y:S01]  /*22a0*/  IMAD.WIDE R6, R14.reuse, R9, UR8 ;  /* 0x000000080e067e25 */ /* 0x040fe2000f8e0209 */
[----:B------:R1:W-:Y:S03]  /*22b0*/  STG.E.U16 desc[UR16][R4.64], R2 ;  /* 0x0000000204007986 */ /* 0x0003e6000c101510 */
[----:B------:R-:W-:Y:S01]  /*22c0*/  IMAD.WIDE R8, R14, R21, UR10 ;  /* 0x0000000a0e087e25 */ /* 0x000fe2000f8e0215 */
[----:B------:R1:W-:Y:S04]  /*22d0*/  STG.E.U16 desc[UR16][R6.64], R0 ;  /* 0x0000000006007986 */ /* 0x0003e8000c101510 */
[----:B------:R1:W-:Y:S02]  /*22e0*/  STG.E.U16 desc[UR16][R8.64], R11 ;  /* 0x0000000b08007986 */ /* 0x0003e4000c101510 */
.L_x_113:
[----:B------:R-:W-:Y:S05]  /*22f0*/  BSYNC.RECONVERGENT B0 ;  /* 0x0000000000007941 */ /* 0x000fea0003800200 */
.L_x_112:
[----:B------:R-:W-:Y:S04]  /*2300*/  BSSY.RECONVERGENT B0, `(.L_x_114) ;  /* 0x0000016000007945 */ /* 0x000fe80003800200 */
[----:B------:R-:W-:Y:S05]  /*2310*/  @P2 BRA `(.L_x_115) ;  /* 0x0000000000502947 */ /* 0x000fea0003800000 */
[----:B-1----:R-:W1:Y:S01]  /*2320*/  MUFU.RCP R0, UR19 ;  /* 0x0000001300007d08 */ /* 0x002e620008001000 */
[----:B0-----:R-:W-:Y:S01]  /*2330*/  HFMA2 R6, -RZ, RZ, 0, 1.1920928955078125e-07 ;  /* 0x00000002ff067431 */ /* 0x001fe200000001ff */
[----:B------:R-:W-:Y:S01]  /*2340*/  MOV R8, 0x2 ;  /* 0x0000000200087802 */ /* 0x000fe20000000f00 */
[----:B------:R-:W-:-:S05]  /*2350*/  HFMA2 R10, -RZ, RZ, 0, 1.1920928955078125e-07 ;  /* 0x00000002ff0a7431 */ /* 0x000fca00000001ff */
[----:B------:R-:W0:Y:S01]  /*2360*/  MUFU.RCP R4, UR18 ;  /* 0x0000001200047d08 */ /* 0x000e220008001000 */
[----:B-1----:R-:W-:Y:S01]  /*2370*/  FMUL.FTZ R0, R19, R0 ;  /* 0x0000000013007220 */ /* 0x002fe20000410000 */
[----:B------:R-:W-:-:S06]  /*2380*/  F2FP.F16.F32.PACK_AB R19, RZ, R19 ;  /* 0x00000013ff13723e */ /* 0x000fcc00000000ff */
[----:B------:R-:W1:Y:S01]  /*2390*/  MUFU.SQRT R0, R0 ;  /* 0x0000000000007308 */ /* 0x000e620000002000 */
[----:B0-----:R-:W-:Y:S01]  /*23a0*/  FMUL.FTZ R4, R17, R4 ;  /* 0x0000000411047220 */ /* 0x001fe20000410000 */
[----:B-1----:R-:W-:-:S06]  /*23b0*/  FADD.FTZ R2, R0, UR15 ;  /* 0x0000000f00027e21 */ /* 0x002fcc0008010000 */
        /* <DEDUP_REMOVED lines=10> */
.L_x_115:
[----:B------:R-:W-:Y:S05]  /*2460*/  BSYNC.RECONVERGENT B0 ;  /* 0x0000000000007941 */ /* 0x000fea0003800200 */
.L_x_114:
[----:B------:R-:W-:Y:S01]  /*2470*/  BSSY.RECONVERGENT B0, `(.L_x_116) ;  /* 0x0000019000007945 */ /* 0x000fe20003800200 */
[----:B012---:R-:W-:Y:S01]  /*2480*/  FFMA.FTZ R7, R18, UR13, R13 ;  /* 0x0000000d12077c23 */ /* 0x007fe2000801000d */
[----:B------:R-:W-:Y:S02]  /*2490*/  FFMA.FTZ R22, R22, R12, R3 ;  /* 0x0000000c16167223 */ /* 0x000fe40000010003 */
[----:B------:R-:W-:Y:S05]  /*24a0*/  @P3 BRA `(.L_x_117) ;  /* 0x0000000000543947 */ /* 0x000fea0003800000 */
[----:B------:R-:W0:Y:S01]  /*24b0*/  MUFU.RCP R3, UR19 ;  /* 0x0000001300037d08 */ /* 0x000e220008001000 */
[----:B------:R-:W-:Y:S01]  /*24c0*/  HFMA2 R9, -RZ, RZ, 0, 1.1920928955078125e-07 ;  /* 0x00000002ff097431 */ /* 0x000fe200000001ff */
[----:B------:R-:W-:Y:S02]  /*24d0*/  MOV R5, 0x2 ;  /* 0x0000000200057802 */ /* 0x000fe40000000f00 */
[----:B------:R-:W-:-:S04]  /*24e0*/  MOV R17, 0x2 ;  /* 0x0000000200117802 */ /* 0x000fc80000000f00 */
        /* <DEDUP_REMOVED lines=8> */
[----:B------:R-:W-:Y:S02]  /*2570*/  F2FP.F16.F32.PACK_AB R7, R7, R2 ;  /* 0x000000020707723e */ /* 0x000fe400000000ff */
        /* <DEDUP_REMOVED lines=8> */
.L_x_117:
[----:B------:R-:W-:Y:S05]  /*2600*/  BSYNC.RECONVERGENT B0 ;  /* 0x0000000000007941 */ /* 0x000fea0003800200 */
.L_x_116:
[----:B------:R-:W-:-:S04]  /*2610*/  ULEA UR4, UR20, UR4, 0x2 ;  /* 0x0000000414047291 */ /* 0x000fc8000f8e10ff */
[----:B------:R-:W-:-:S09]  /*2620*/  UISETP.GE.AND UP0, UPT, UR4, UR14, UPT ;  /* 0x0000000e0400728c */ /* 0x000fd2000bf06270 */
[----:B------:R-:W-:Y:S05]  /*2630*/  BRA.U !UP0, `(.L_x_118) ;  /* 0xfffffff108c07547 */ /* 0x000fea000b83ffff */
[----:B------:R-:W-:Y:S05]  /*2640*/  EXIT ;  /* 0x000000000000794d */ /* 0x000fea0003800000 */
.L_x_99:
[----:B------:R-:W0:Y:S02]  /*2650*/  LDCU UR4, c[0x0][0xf98] ;  /* 0x0001f300ff0477ac */ /* 0x000e240008000800 */
[----:B0-----:R-:W-:-:S09]  /*2660*/  UISETP.NE.AND UP0, UPT, UR4, URZ, UPT ;  /* 0x000000ff0400728c */ /* 0x001fd2000bf05270 */
[----:B------:R-:W-:Y:S05]  /*2670*/  BRA.U !UP0, `(.L_x_119) ;  /* 0x0000000d08ac7547 */ /* 0x000fea000b800000 */
[----:B------:R-:W0:Y:S01]  /*2680*/  LDCU UR21, c[0x0][0xf94] ;  /* 0x0001f280ff1577ac */ /* 0x000e220008000800 */
[----:B------:R-:W1:Y:S01]  /*2690*/  LDCU UR22, c[0x0][0xf9c] ;  /* 0x0001f380ff1677ac */ /* 0x000e620008000800 */
[----:B------:R-:W2:Y:S01]  /*26a0*/  LDCU UR15, c[0x0][0xf7c] ;  /* 0x0001ef80ff0f77ac */ /* 0x000ea20008000800 */
[----:B------:R-:W-:-:S05]  /*26b0*/  UMOV UR4, URZ ;  /* 0x000000ff00047c82 */ /* 0x000fca0008000000 */
.L_x_128:
[----:B---3--:R-:W3:Y:S01]  /*26c0*/  S2R R21, SR_TID.X ;  /* 0x0000000000157919 */ /* 0x008ee20000002100 */
[----:B-1--4-:R-:W-:Y:S02]  /*26d0*/  HFMA2 R2, -RZ, RZ, 0, 1.1920928955078125e-07 ;  /* 0x00000002ff027431 */ /* 0x012fe400000001ff */
[----:B------:R-:W-:Y:S01]  /*26e0*/  HFMA2 R27, -RZ, RZ, 0, 1.1920928955078125e-07 ;  /* 0x00000002ff1b7431 */ /* 0x000fe200000001ff */
[----:B---3--:R-:W-:-:S04]  /*26f0*/  IADD3 R21, PT, PT, R21, UR4, RZ ;  /* 0x0000000415157c10 */ /* 0x008fc8000fffe0ff */
[C---:B------:R-:W-:Y:S02]  /*2700*/  ISETP.GE.AND P0, PT, R21.reuse, UR14, PT ;  /* 0x0000000e15007c0c */ /* 0x040fe4000bf06270 */
[----:B0-----:R-:W-:-:S04]  /*2710*/  IADD3 R20, PT, PT, R21, UR20, RZ ;  /* 0x0000001415147c10 */ /* 0x001fc8000fffe0ff */
[C---:B------:R-:W-:Y:S02]  /*2720*/  ISETP.GE.AND P1, PT, R20.reuse, UR14, PT ;  /* 0x0000000e14007c0c */ /* 0x040fe4000bf26270 */
[----:B------:R-:W-:-:S04]  /*2730*/  IADD3 R24, PT, PT, R20, UR20, RZ ;  /* 0x0000001414187c10 */ /* 0x000fc8000fffe0ff */
[C---:B------:R-:W-:Y:S01]  /*2740*/  ISETP.GE.AND P2, PT, R24.reuse, UR14, PT ;  /* 0x0000000e18007c0c */ /* 0x040fe2000bf46270 */
[----:B------:R-:W3:Y:S01]  /*2750*/  @!P0 LDC.64 R6, c[0x0][0xfb8] ;  /* 0x0003ee00ff068b82 */ /* 0x000ee20000000a00 */
[----:B------:R-:W-:Y:S01]  /*2760*/  IADD3 R0, PT, PT, R24, UR20, RZ ;  /* 0x0000001418007c10 */ /* 0x000fe2000fffe0ff */
[----:B--2---:R-:W-:-:S03]  /*2770*/  @!P0 IMAD.WIDE R2, R21, R2, UR6 ;  /* 0x0000000615028e25 */ /* 0x004fc6000f8e0202 */
[----:B------:R-:W-:Y:S01]  /*2780*/  ISETP.GE.AND P3, PT, R0, UR14, PT ;  /* 0x0000000e00007c0c */ /* 0x000fe2000bf66270 */
[----:B------:R-:W-:Y:S01]  /*2790*/  HFMA2 R9, -RZ, RZ, 0, 1.1920928955078125e-07 ;  /* 0x00000002ff097431 */ /* 0x000fe200000001ff */
[----:B------:R-:W4:Y:S01]  /*27a0*/  @!P0 LDG.E.U16 R11, desc[UR16][R2.64] ;  /* 0x00000010020b8981 */ /* 0x000f22000c1e1500 */
[----:B------:R-:W5:Y:S01]  /*27b0*/  @!P1 LDC.64 R12, c[0x0][0xfb8] ;  /* 0x0003ee00ff0c9b82 */ /* 0x000f620000000a00 */
[----:B------:R-:W-:-:S04]  /*27c0*/  @!P1 IMAD.WIDE R26, R20, R27, UR6 ;  /* 0x00000006141a9e25 */ /* 0x000fc8000f8e021b */
[----:B------:R-:W-:Y:S02]  /*27d0*/  HFMA2 R18, -RZ, RZ, 0, 1.1920928955078125e-07 ;  /* 0x00000002ff127431 */ /* 0x000fe400000001ff */
[----:B------:R-:W2:Y:S01]  /*27e0*/  @!P1 LDG.E.U16 R26, desc[UR16][R26.64] ;  /* 0x000000101a1a9981 */ /* 0x000ea2000c1e1500 */
[----:B------:R-:W0:Y:S01]  /*27f0*/  @!P2 LDC.64 R22, c[0x0][0xfb8] ;  /* 0x0003ee00ff16ab82 */ /* 0x000e220000000a00 */
[----:B------:R-:W-:-:S07]  /*2800*/  @!P2 IMAD.WIDE R8, R24, R9, UR6 ;  /* 0x000000061808ae25 */ /* 0x000fce000f8e0209 */
[----:B------:R-:W1:Y:S01]  /*2810*/  @!P3 LDC.64 R16, c[0x0][0xfb8] ;  /* 0x0003ee00ff10bb82 */ /* 0x000e620000000a00 */
[----:B---3--:R-:W3:Y:S01]  /*2820*/  @!P0 LDG.E R7, desc[UR16][R6.64] ;  /* 0x0000001006078981 */ /* 0x008ee2000c1e1900 */
[----:B------:R-:W-:Y:S01]  /*2830*/  @!P0 IMAD.WIDE R18, R21, R18, UR10 ;  /* 0x0000000a15128e25 */ /* 0x000fe2000f8e0212 */
[----:B------:R-:W-:Y:S02]  /*2840*/  MOV R15, 0x2 ;  /* 0x00000002000f7802 */ /* 0x000fe40000000f00 */
[----:B------:R-:W2:Y:S04]  /*2850*/  @!P2 LDG.E.U16 R8, desc[UR16][R8.64] ;  /* 0x000000100808a981 */ /* 0x000ea8000c1e1500 */
[----:B-----5:R-:W5:Y:S01]  /*2860*/  @!P1 LDG.E R12, desc[UR16][R12.64] ;  /* 0x000000100c0c9981 */ /* 0x020f62000c1e1900 */
[----:B------:R-:W-:-:S04]  /*2870*/  @!P3 IMAD.WIDE R14, R0, R15, UR6 ;  /* 0x00000006000ebe25 */ /* 0x000fc8000f8e020f */
[----:B------:R-:W-:Y:S01]  /*2880*/  HFMA2 R25, -RZ, RZ, 0, 1.1920928955078125e-07 ;  /* 0x00000002ff197431 */ /* 0x000fe200000001ff */
[----:B------:R1:W5:Y:S04]  /*2890*/  @!P0 LDG.E.U16 R5, desc[UR16][R18.64] ;  /* 0x0000001012058981 */ /* 0x000368000c1e1500 */
[----:B0-----:R-:W5:Y:S04]  /*28a0*/  @!P2 LDG.E R3, desc[UR16][R22.64] ;  /* 0x000000101603a981 */ /* 0x001f68000c1e1900 */
[----:B------:R0:W5:Y:S01]  /*28b0*/  @!P3 LDG.E.U16 R9, desc[UR16][R14.64] ;  /* 0x000000100e09b981 */ /* 0x000162000c1e1500 */
[----:B------:R-:W-:Y:S01]  /*28c0*/  MOV R29, 0x2 ;  /* 0x00000002001d7802 */ /* 0x000fe20000000f00 */
[----:B-1----:R-:W-:-:S02]  /*28d0*/  HFMA2 R19, -RZ, RZ, 0, 1.1920928955078125e-07 ;  /* 0x00000002ff137431 */ /* 0x002fc400000001ff */
[----:B------:R1:W5:Y:S01]  /*28e0*/  @!P3 LDG.E R2, desc[UR16][R16.64] ;  /* 0x000000101002b981 */ /* 0x000362000c1e1900 */
[----:B0-----:R-:W-:-:S05]  /*28f0*/  @!P1 IMAD.WIDE R14, R20, R25, UR10 ;  /* 0x0000000a140e9e25 */ /* 0x001fca000f8e0219 */
[----:B------:R0:W5:Y:S01]  /*2900*/  @!P1 LDG.E.U16 R10, desc[UR16][R14.64] ;  /* 0x000000100e0a9981 */ /* 0x000162000c1e1500 */
[----:B------:R-:W-:-:S04]  /*2910*/  @!P2 IMAD.WIDE R28, R24, R29, UR10 ;  /* 0x0000000a181cae25 */ /* 0x000fc8000f8e021d */
[----:B------:R-:W-:Y:S01]  /*2920*/  @!P3 IMAD.WIDE R18, R0, R19, UR10 ;  /* 0x0000000a0012be25 */ /* 0x000fe2000f8e0213 */
[----:B------:R0:W5:Y:S04]  /*2930*/  @!P2 LDG.E.U16 R4, desc[UR16][R28.64] ;  /* 0x000000101c04a981 */ /* 0x000168000c1e1500 */
[----:B------:R0:W5:Y:S01]  /*2940*/  @!P3 LDG.E.U16 R6, desc[UR16][R18.64] ;  /* 0x000000101206b981 */ /* 0x000162000c1e1500 */
[----:B------:R-:W-:Y:S01]  /*2950*/  MOV R22, 0x2 ;  /* 0x0000000200167802 */ /* 0x000fe20000000f00 */
[----:B-1----:R-:W-:Y:S02]  /*2960*/  HFMA2 R17, -RZ, RZ, 0, 1.1920928955078125e-07 ;  /* 0x00000002ff117431 */ /* 0x002fe400000001ff */
[----:B0-----:R-:W-:-:S04]  /*2970*/  @!P0 IMAD.WIDE R14, R21, R25, UR8 ;  /* 0x00000008150e8e25 */ /* 0x001fc8000f8e0219 */
[----:B------:R-:W-:Y:S02]  /*2980*/  HFMA2 R29, -RZ, RZ, 0, 1.1920928955078125e-07 ;  /* 0x00000002ff1d7431 */ /* 0x000fe400000001ff */
[----:B------:R-:W-:Y:S01]  /*2990*/  @!P0 IMAD.WIDE R22, R21, R22, UR12 ;  /* 0x0000000c15168e25 */ /* 0x000fe2000f8e0216 */
[----:B------:R-:W-:Y:S01]  /*29a0*/  MOV R21, 0x2 ;  /* 0x0000000200157802 */ /* 0x000fe20000000f00 */
[----:B------:R0:W5:Y:S04]  /*29b0*/  @!P0 LDG.E.U16 R27, desc[UR16][R14.64] ;  /* 0x000000100e1b8981 */ /* 0x000168000c1e1500 */
[C---:B------:R-:W-:Y:S01]  /*29c0*/  @!P1 IMAD.WIDE R18, R20.reuse, R21, UR8 ;  /* 0x0000000814129e25 */ /* 0x040fe2000f8e0215 */
[----:B------:R1:W5:Y:S03]  /*29d0*/  @!P0 LDG.E.U16 R13, desc[UR16][R22.64] ;  /* 0x00000010160d8981 */ /* 0x000366000c1e1500 */
[----:B------:R-:W-:-:S02]  /*29e0*/  @!P1 IMAD.WIDE R16, R20, R17, UR12 ;  /* 0x0000000c14109e25 */ /* 0x000fc4000f8e0211 */
[----:B------:R-:W5:Y:S01]  /*29f0*/  @!P1 LDG.E.U16 R18, desc[UR16][R18.64] ;  /* 0x0000001012129981 */ /* 0x000f62000c1e1500 */
[----:B0-----:R-:W0:Y:S01]  /*2a00*/  LDC.64 R14, c[0x0][0xf80] ;  /* 0x0003e000ff0e7b82 */ /* 0x001e220000000a00 */
[----:B------:R-:W-:Y:S02]  /*2a10*/  @!P2 IMAD.WIDE R20, R24, R25, UR8 ;  /* 0x000000081814ae25 */ /* 0x000fe4000f8e0219 */
[----:B------:R1:W5:Y:S02]  /*2a20*/  @!P1 LDG.E.U16 R28, desc[UR16][R16.64] ;  /* 0x00000010101c9981 */ /* 0x000364000c1e1500 */
[----:B-1----:R-:W-:Y:S02]  /*2a30*/  @!P3 IMAD.WIDE R22, R0, R29, UR8 ;  /* 0x000000080016be25 */ /* 0x002fe4000f8e021d */
[----:B------:R1:W5:Y:S04]  /*2a40*/  @!P2 LDG.E.U16 R20, desc[UR16][R20.64] ;  /* 0x000000101414a981 */ /* 0x000368000c1e1500 */
[----:B------:R1:W5:Y:S01]  /*2a50*/  @!P3 LDG.E.U16 R22, desc[UR16][R22.64] ;  /* 0x000000101616b981 */ /* 0x000362000c1e1500 */
[----:B------:R-:W-:-:S06]  /*2a60*/  @!P2 IMAD.WIDE R24, R24, R25, UR12 ;  /* 0x0000000c1818ae25 */ /* 0x000fcc000f8e0219 */
[----:B------:R-:W5:Y:S01]  /*2a70*/  @!P2 LDG.E.U16 R24, desc[UR16][R24.64] ;  /* 0x000000101818a981 */ /* 0x000f62000c1e1500 */
[----:B------:R-:W-:-:S05]  /*2a80*/  MOV R17, 0x2 ;  /* 0x0000000200117802 */ /* 0x000fca0000000f00 */
[----:B------:R-:W-:-:S06]  /*2a90*/  @!P3 IMAD.WIDE R16, R0, R17, UR12 ;  /* 0x0000000c0010be25 */ /* 0x000fcc000f8e0211 */
[----:B------:R0:W5:Y:S01]  /*2aa0*/  @!P3 LDG.E.U16 R16, desc[UR16][R16.64] ;  /* 0x000000101010b981 */ /* 0x000162000c1e1500 */
[----:B------:R-:W0:Y:S01]  /*2ab0*/  MUFU.RCP R29, UR5 ;  /* 0x00000005001d7d08 */ /* 0x000e220008001000 */
[----:B-1----:R-:W-:Y:S01]  /*2ac0*/  HFMA2 R21, -RZ, RZ, 0, 0 ;  /* 0x00000000ff157431 */ /* 0x002fe200000001ff */
[----:B------:R-:W-:Y:S01]  /*2ad0*/  MOV R23, RZ ;  /* 0x000000ff00177202 */ /* 0x000fe20000000f00 */
[----:B------:R-:W-:Y:S01]  /*2ae0*/  BSSY.RECONVERGENT B0, `(.L_x_120) ;  /* 0x000006b000007945 */ /* 0x000fe20003800200 */
[----:B----4-:R-:W-:Y:S02]  /*2af0*/  @!P0 HADD2.F32 R19, -RZ, R11.H0_H0 ;  /* 0x2000000bff138230 */ /* 0x010fe40000004100 */
[----:B------:R-:W-:-:S03]  /*2b00*/  HFMA2 R11, -RZ, RZ, 0, 0 ;  /* 0x00000000ff0b7431 */ /* 0x000fc600000001ff */
[----:B---3--:R-:W-:Y:S01]  /*2b10*/  @!P0 FMUL.FTZ R11, R7, R19 ;  /* 0x00000013070b8220 */ /* 0x008fe20000410000 */
[----:B--2---:R-:W-:Y:S01]  /*2b20*/  @!P1 HADD2.F32 R7, -RZ, R26.H0_H0 ;  /* 0x2000001aff079230 */ /* 0x004fe20000004100 */
[----:B------:R-:W-:Y:S01]  /*2b30*/  MOV R19, RZ ;  /* 0x000000ff00137202 */ /* 0x000fe20000000f00 */
[----:B------:R-:W-:-:S03]  /*2b40*/  @!P2 HADD2.F32 R8, -RZ, R8.H0_H0 ;  /* 0x20000008ff08a230 */ /* 0x000fc60000004100 */
[----:B-----5:R-:W-:Y:S02]  /*2b50*/  @!P1 FMUL.FTZ R19, R12, R7 ;  /* 0x000000070c139220 */ /* 0x020fe40000410000 */
[----:B------:R-:W1:Y:S01]  /*2b60*/  MUFU.RCP R7, UR19 ;  /* 0x0000001300077d08 */ /* 0x000e620008001000 */
[----:B0-----:R-:W-:Y:S01]  /*2b70*/  FMUL.FTZ R12, R29, R11 ;  /* 0x0000000b1d0c7220 */ /* 0x001fe20000410000 */
[----:B------:R-:W-:Y:S02]  /*2b80*/  @!P0 HADD2.F32 R21, -RZ, R5.H0_H0 ;  /* 0x20000005ff158230 */ /* 0x000fe40000004100 */
[----:B------:R-:W-:Y:S01]  /*2b90*/  FADD.FTZ R5, -R14, 1 ;  /* 0x3f8000000e057421 */ /* 0x000fe20000010100 */
[----:B------:R-:W-:-:S03]  /*2ba0*/  MOV R11, RZ ;  /* 0x000000ff000b7202 */ /* 0x000fc60000000f00 */
[----:B------:R-:W0:Y:S01]  /*2bb0*/  MUFU.RCP R26, UR5 ;  /* 0x00000005001a7d08 */ /* 0x000e220008001000 */
[----:B------:R-:W-:Y:S01]  /*2bc0*/  @!P2 FMUL.FTZ R11, R3, R8 ;  /* 0x00000008030ba220 */ /* 0x000fe20000410000 */
[----:B------:R-:W-:Y:S01]  /*2bd0*/  FMUL.FTZ R21, R21, R14 ;  /* 0x0000000e15157220 */ /* 0x000fe20000410000 */
[----:B------:R-:W-:Y:S01]  /*2be0*/  FMUL.FTZ R8, R5, R12 ;  /* 0x0000000c05087220 */ /* 0x000fe20000410000 */
[----:B------:R-:W-:Y:S02]  /*2bf0*/  @!P3 HADD2.F32 R17, -RZ, R9.H0_H0 ;  /* 0x20000009ff11b230 */ /* 0x000fe40000004100 */
[----:B------:R-:W-:Y:S02]  /*2c00*/  HFMA2 R9, -RZ, RZ, 0, 0 ;  /* 0x00000000ff097431 */ /* 0x000fe400000001ff */
[----:B------:R-:W-:Y:S01]  /*2c10*/  FFMA.FTZ R8, R12, R8, R21 ;  /* 0x000000080c087223 */ /* 0x000fe20000010015 */
[----:B------:R-:W-:-:S03]  /*2c20*/  @!P3 FMUL.FTZ R9, R2, R17 ;  /* 0x000000110209b220 */ /* 0x000fc60000410000 */
[----:B-1----:R-:W-:Y:S01]  /*2c30*/  FMUL.FTZ R17, R8, R7 ;  /* 0x0000000708117220 */ /* 0x002fe20000410000 */
[----:B------:R-:W-:Y:S01]  /*2c40*/  MOV R3, RZ ;  /* 0x000000ff00037202 */ /* 0x000fe20000000f00 */
[----:B------:R-:W-:Y:S02]  /*2c50*/  @!P1 HADD2.F32 R3, -RZ, R10.H0_H0 ;  /* 0x2000000aff039230 */ /* 0x000fe40000004100 */
[C---:B0-----:R-:W-:Y:S02]  /*2c60*/  FMUL.FTZ R10, R26.reuse, R19 ;  /* 0x000000131a0a7220 */ /* 0x041fe40000410000 */
[----:B------:R-:W0:Y:S01]  /*2c70*/  MUFU.SQRT R17, R17 ;  /* 0x0000001100117308 */ /* 0x000e220000002000 */
[----:B------:R-:W-:Y:S01]  /*2c80*/  HFMA2 R19, -RZ, RZ, 0, 0 ;  /* 0x00000000ff137431 */ /* 0x000fe200000001ff */
[----:B------:R-:W-:Y:S01]  /*2c90*/  MOV R21, RZ ;  /* 0x000000ff00157202 */ /* 0x000fe20000000f00 */
[----:B------:R-:W-:Y:S02]  /*2ca0*/  @!P2 HADD2.F32 R19, -RZ, R4.H0_H0 ;  /* 0x20000004ff13a230 */ /* 0x000fe40000004100 */
[----:B------:R-:W-:Y:S01]  /*2cb0*/  FMUL.FTZ R4, R26, R11 ;  /* 0x0000000b1a047220 */ /* 0x000fe20000410000 */
[----:B------:R-:W-:Y:S01]  /*2cc0*/  FMUL.FTZ R3, R3, R14 ;  /* 0x0000000e03037220 */ /* 0x000fe20000410000 */
[----:B------:R-:W-:Y:S01]  /*2cd0*/  FMUL.FTZ R2, R5, R10 ;  /* 0x0000000a05027220 */ /* 0x000fe20000410000 */
[----:B------:R-:W-:-:S02]  /*2ce0*/  @!P3 HADD2.F32 R21, -RZ, R6.H0_H0 ;  /* 0x20000006ff15b230 */ /* 0x000fc40000004100 */
[----:B------:R-:W-:Y:S01]  /*2cf0*/  FMUL.FTZ R19, R19, R14 ;  /* 0x0000000e13137220 */ /* 0x000fe20000410000 */
[----:B------:R-:W-:Y:S01]  /*2d00*/  FMUL.FTZ R6, R5, R4 ;  /* 0x0000000405067220 */ /* 0x000fe20000410000 */
[----:B------:R-:W-:Y:S01]  /*2d10*/  FFMA.FTZ R2, R10, R2, R3 ;  /* 0x000000020a027223 */ /* 0x000fe20000010003 */
[----:B------:R-:W-:Y:S02]  /*2d20*/  FMUL.FTZ R26, R26, R9 ;  /* 0x000000091a1a7220 */ /* 0x000fe40000410000 */
[----:B------:R-:W-:Y:S01]  /*2d30*/  FFMA.FTZ R6, R4, R6, R19 ;  /* 0x0000000604067223 */ /* 0x000fe20000010013 */
[----:B------:R-:W-:Y:S01]  /*2d40*/  FMUL.FTZ R21, R21, R14 ;  /* 0x0000000e15157220 */ /* 0x000fe20000410000 */
[-C--:B------:R-:W-:Y:S01]  /*2d50*/  FMUL.FTZ R11, R2, R7.reuse ;  /* 0x00000007020b7220 */ /* 0x080fe20000410000 */
[----:B0-----:R-:W-:Y:S01]  /*2d60*/  FADD.FTZ R9, R17, UR21 ;  /* 0x0000001511097e21 */ /* 0x001fe20008010000 */
[----:B------:R-:W-:Y:S01]  /*2d70*/  FMUL.FTZ R14, R5, R26 ;  /* 0x0000001a050e7220 */ /* 0x000fe20000410000 */
[----:B------:R-:W-:Y:S01]  /*2d80*/  FMUL.FTZ R17, R6, R7 ;  /* 0x0000000706117220 */ /* 0x000fe20000410000 */
[----:B------:R-:W-:-:S02]  /*2d90*/  HFMA2 R5, -RZ, RZ, 0, 0 ;  /* 0x00000000ff057431 */ /* 0x000fc400000001ff */
[----:B------:R-:W-:Y:S01]  /*2da0*/  FFMA.FTZ R14, R26, R14, R21 ;  /* 0x0000000e1a0e7223 */ /* 0x000fe20000010015 */
[----:B------:R-:W0:Y:S03]  /*2db0*/  MUFU.SQRT R11, R11 ;  /* 0x0000000b000b7308 */ /* 0x000e260000002000 */
[----:B------:R-:W-:Y:S01]  /*2dc0*/  FMUL.FTZ R25, R14, R7 ;  /* 0x000000070e197220 */ /* 0x000fe20000410000 */
[----:B------:R-:W-:-:S04]  /*2dd0*/  @!P0 HADD2.F32 R5, -RZ, R13.H0_H0 ;  /* 0x2000000dff058230 */ /* 0x000fc80000004100 */
[----:B------:R-:W1:Y:S01]  /*2de0*/  MUFU.SQRT R17, R17 ;  /* 0x0000001100117308 */ /* 0x000e620000002000 */
[----:B------:R-:W-:Y:S01]  /*2df0*/  HFMA2 R19, -RZ, RZ, 0, 0 ;  /* 0x00000000ff137431 */ /* 0x000fe200000001ff */
[----:B------:R-:W-:Y:S01]  /*2e00*/  MOV R21, RZ ;  /* 0x000000ff00157202 */ /* 0x000fe20000000f00 */
[----:B------:R-:W-:-:S05]  /*2e10*/  @!P0 HADD2.F32 R23, -RZ, R27.H0_H0 ;  /* 0x2000001bff178230 */ /* 0x000fca0000004100 */
[----:B------:R-:W2:Y:S01]  /*2e20*/  MUFU.RCP R3, UR18 ;  /* 0x0000001200037d08 */ /* 0x000ea20008001000 */
[----:B------:R-:W-:Y:S02]  /*2e30*/  @!P1 HADD2.F32 R21, -RZ, R18.H0_H0 ;  /* 0x20000012ff159230 */ /* 0x000fe40000004100 */
[----:B------:R-:W-:-:S05]  /*2e40*/  @!P2 HADD2.F32 R19, -RZ, R20.H0_H0 ;  /* 0x20000014ff13a230 */ /* 0x000fca0000004100 */
[----:B------:R-:W3:Y:S01]  /*2e50*/  MUFU.SQRT R13, R25 ;  /* 0x00000019000d7308 */ /* 0x000ee20000002000 */
[----:B------:R-:W-:Y:S01]  /*2e60*/  MOV R20, RZ ;  /* 0x000000ff00147202 */ /* 0x000fe20000000f00 */
[----:B------:R-:W-:Y:S01]  /*2e70*/  FMUL.FTZ R23, R23, UR15 ;  /* 0x0000000f17177c20 */ /* 0x000fe20008410000 */
[----:B------:R-:W-:-:S05]  /*2e80*/  @!P3 HADD2.F32 R20, -RZ, R22.H0_H0 ;  /* 0x20000016ff14b230 */ /* 0x000fca0000004100 */
[----:B------:R-:W4:Y:S01]  /*2e90*/  MUFU.RCP R9, R9 ;  /* 0x0000000900097308 */ /* 0x000f220000001000 */
[----:B------:R-:W-:Y:S01]  /*2ea0*/  FMUL.FTZ R21, R21, UR15 ;  /* 0x0000000f15157c20 */ /* 0x000fe20008410000 */
[-C--:B------:R-:W-:Y:S01]  /*2eb0*/  FFMA.FTZ R12, R12, R15.reuse, R23 ;  /* 0x0000000f0c0c7223 */ /* 0x080fe20000010017 */
[----:B0-----:R-:W-:Y:S01]  /*2ec0*/  FADD.FTZ R11, R11, UR21 ;  /* 0x000000150b0b7e21 */ /* 0x001fe20008010000 */
[----:B------:R-:W-:Y:S01]  /*2ed0*/  FMUL.FTZ R19, R19, UR15 ;  /* 0x0000000f13137c20 */ /* 0x000fe20008410000 */
[----:B------:R-:W-:Y:S01]  /*2ee0*/  FFMA.FTZ R10, R10, R15, R21 ;  /* 0x0000000f0a0a7223 */ /* 0x000fe20000010015 */
[----:B------:R-:W-:Y:S01]  /*2ef0*/  FMUL.FTZ R21, R20, UR15 ;  /* 0x0000000f14157c20 */ /* 0x000fe20008410000 */
[----:B-1----:R-:W-:Y:S01]  /*2f00*/  FADD.FTZ R18, R17, UR21 ;  /* 0x0000001511127e21 */ /* 0x002fe20008010000 */
[----:B------:R-:W-:Y:S02]  /*2f10*/  HFMA2 R17, -RZ, RZ, 0, 0 ;  /* 0x00000000ff117431 */ /* 0x000fe400000001ff */
[----:B--2---:R-:W-:Y:S01]  /*2f20*/  FMUL.FTZ R22, R12, R3 ;  /* 0x000000030c167220 */ /* 0x004fe20000410000 */
[-C--:B------:R-:W-:Y:S01]  /*2f30*/  FFMA.FTZ R4, R4, R15.reuse, R19 ;  /* 0x0000000f04047223 */ /* 0x080fe20000010013 */
[----:B------:R-:W-:Y:S01]  /*2f40*/  FFMA.FTZ R26, R26, R15, R21 ;  /* 0x0000000f1a1a7223 */ /* 0x000fe20000010015 */
[----:B------:R-:W0:Y:S01]  /*2f50*/  MUFU.RCP R11, R11 ;  /* 0x0000000b000b7308 */ /* 0x000e220000001000 */
[----:B---3--:R-:W-:Y:S01]  /*2f60*/  FADD.FTZ R13, R13, UR21 ;  /* 0x000000150d0d7e21 */ /* 0x008fe20008010000 */
[----:B------:R-:W-:-:S02]  /*2f70*/  @!P2 HADD2.F32 R17, -RZ, R24.H0_H0 ;  /* 0x20000018ff11a230 */ /* 0x000fc40000004100 */
[-C--:B------:R-:W-:Y:S01]  /*2f80*/  FMUL.FTZ R24, R10, R3.reuse ;  /* 0x000000030a187220 */ /* 0x080fe20000410000 */
[----:B------:R-:W-:Y:S01]  /*2f90*/  FMUL.FTZ R19, R4, R3 ;  /* 0x0000000304137220 */ /* 0x000fe20000410000 */
[----:B----4-:R-:W-:Y:S01]  /*2fa0*/  FMUL.FTZ R20, R22, R9 ;  /* 0x0000000916147220 */ /* 0x010fe20000410000 */
[----:B------:R-:W-:Y:S01]  /*2fb0*/  FMUL.FTZ R22, R26, R3 ;  /* 0x000000031a167220 */ /* 0x000fe20000410000 */
[----:B------:R-:W1:Y:S01]  /*2fc0*/  MUFU.RCP R18, R18 ;  /* 0x0000001200127308 */ /* 0x000e620000001000 */
[----:B------:R-:W2:Y:S01]  /*2fd0*/  S2R R3, SR_TID.X ;  /* 0x0000000000037919 */ /* 0x000ea20000002100 */
[----:B------:R-:W-:-:S06]  /*2fe0*/  HFMA2 R7, -RZ, RZ, 0, 0 ;  /* 0x00000000ff077431 */ /* 0x000fcc00000001ff */
[----:B------:R-:W3:Y:S01]  /*2ff0*/  MUFU.RCP R13, R13 ;  /* 0x0000000d000d7308 */ /* 0x000ee20000001000 */
[----:B------:R-:W-:Y:S02]  /*3000*/  @!P1 HADD2.F32 R7, -RZ, R28.H0_H0 ;  /* 0x2000001cff079230 */ /* 0x000fe40000004100 */
[----:B0-----:R-:W-:Y:S01]  /*3010*/  FMUL.FTZ R24, R24, R11 ;  /* 0x0000000b18187220 */ /* 0x001fe20000410000 */
[----:B------:R-:W-:Y:S01]  /*3020*/  MOV R11, RZ ;  /* 0x000000ff000b7202 */ /* 0x000fe20000000f00 */
[----:B------:R-:W-:Y:S02]  /*3030*/  @!P3 HADD2.F32 R11, -RZ, R16.H0_H0 ;  /* 0x20000010ff0bb230 */ /* 0x000fe40000004100 */
[----:B------:R-:W-:Y:S01]  /*3040*/  FFMA.FTZ R15, R7, UR22, R24 ;  /* 0x00000016070f7c23 */ /* 0x000fe20008010018 */
[----:B-1----:R-:W-:Y:S01]  /*3050*/  FMUL.FTZ R18, R19, R18 ;  /* 0x0000001213127220 */ /* 0x002fe20000410000 */
[----:B------:R-:W-:-:S03]  /*3060*/  FFMA.FTZ R5, R5, UR22, R20 ;  /* 0x0000001605057c23 */ /* 0x000fc60008010014 */
[----:B------:R-:W-:Y:S01]  /*3070*/  FFMA.FTZ R7, R17, UR22, R18 ;  /* 0x0000001611077c23 */ /* 0x000fe20008010012 */
[----:B---3--:R-:W-:Y:S01]  /*3080*/  FMUL.FTZ R18, R22, R13 ;  /* 0x0000000d16127220 */ /* 0x008fe20000410000 */
[----:B------:R-:W-:Y:S06]  /*3090*/  @P0 BRA `(.L_x_121) ;  /* 0x00000000003c0947 */ /* 0x000fec0003800000 */
[----:B------:R-:W-:Y:S02]  /*30a0*/  F2FP.F16.F32.PACK_AB R8, RZ, R8 ;  /* 0x00000008ff08723e */ /* 0x000fe400000000ff */
[----:B--2---:R-:W-:Y:S02]  /*30b0*/  IADD3 R16, PT, PT, R3, UR4, RZ ;  /* 0x0000000403107c10 */ /* 0x004fe4000fffe0ff */
[----:B------:R-:W-:Y:S02]  /*30c0*/  MOV R9, 0x2 ;  /* 0x0000000200097802 */ /* 0x000fe40000000f00 */
[----:B------:R-:W-:Y:S02]  /*30d0*/  F2FP.F16.F32.PACK_AB R12, R12, R5 ;  /* 0x000000050c0c723e */ /* 0x000fe400000000ff */
[----:B------:R-:W-:Y:S02]  /*30e0*/  MOV R13, 0x2 ;  /* 0x00000002000d7802 */ /* 0x000fe40000000f00 */
[----:B------:R-:W-:-:S02]  /*30f0*/  MOV R17, 0x2 ;  /* 0x0000000200117802 */ /* 0x000fc40000000f00 */
[----:B------:R-:W-:Y:S01]  /*3100*/  PRMT R20, R8, 0x7610, R20 ;  /* 0x0000761008147816 */ /* 0x000fe20000000014 */
[----:B------:R-:W-:Y:S01]  /*3110*/  IMAD.WIDE R8, R16, R9, UR6 ;  /* 0x0000000610087e25 */ /* 0x000fe2000f8e0209 */
[C---:B------:R-:W-:Y:S02]  /*3120*/  PRMT R5, R12.reuse, 0x7610, R5 ;  /* 0x000076100c057816 */ /* 0x040fe40000000005 */
[----:B------:R-:W-:Y:S01]  /*3130*/  PRMT R19, R12, 0x7632, R19 ;  /* 0x000076320c137816 */ /* 0x000fe20000000013 */
[C---:B------:R-:W-:Y:S02]  /*3140*/  IMAD.WIDE R12, R16.reuse, R13, UR8 ;  /* 0x00000008100c7e25 */ /* 0x040fe4000f8e020d */
[----:B------:R0:W-:Y:S02]  /*3150*/  STG.E.U16 desc[UR16][R8.64], R5 ;  /* 0x0000000508007986 */ /* 0x0001e4000c101510 */
[----:B------:R-:W-:Y:S02]  /*3160*/  IMAD.WIDE R16, R16, R17, UR10 ;  /* 0x0000000a10107e25 */ /* 0x000fe4000f8e0211 */
[----:B------:R0:W-:Y:S04]  /*3170*/  STG.E.U16 desc[UR16][R12.64], R19 ;  /* 0x000000130c007986 */ /* 0x0001e8000c101510 */
[----:B------:R0:W-:Y:S02]  /*3180*/  STG.E.U16 desc[UR16][R16.64], R20 ;  /* 0x0000001410007986 */ /* 0x0001e4000c101510 */
.L_x_121:
[----:B------:R-:W-:Y:S05]  /*3190*/  BSYNC.RECONVERGENT B0 ;  /* 0x0000000000007941 */ /* 0x000fea0003800200 */
.L_x_120:
[----:B------:R-:W-:Y:S04]  /*31a0*/  BSSY.RECONVERGENT B0, `(.L_x_122) ;  /* 0x0000010000007945 */ /* 0x000fe80003800200 */
[----:B------:R-:W-:Y:S05]  /*31b0*/  @P1 BRA `(.L_x_123) ;  /* 0x0000000000381947 */ /* 0x000fea0003800000 */
[----:B0-----:R-:W-:Y:S01]  /*31c0*/  HFMA2 R8, -RZ, RZ, 0, 1.1920928955078125e-07 ;  /* 0x00000002ff087431 */ /* 0x001fe200000001ff */
[----:B--2---:R-:W-:Y:S01]  /*31d0*/  IADD3 R5, PT, PT, R3, UR4, RZ ;  /* 0x0000000403057c10 */ /* 0x004fe2000fffe0ff */
[----:B------:R-:W-:Y:S01]  /*31e0*/  HFMA2 R16, -RZ, RZ, 0, 1.1920928955078125e-07 ;  /* 0x00000002ff107431 */ /* 0x000fe200000001ff */
[----:B------:R-:W-:Y:S02]  /*31f0*/  MOV R12, 0x2 ;  /* 0x00000002000c7802 */ /* 0x000fe40000000f00 */
[----:B------:R-:W-:Y:S02]  /*3200*/  IADD3 R5, PT, PT, R5, UR20, RZ ;  /* 0x0000001405057c10 */ /* 0x000fe4000fffe0ff */
[----:B------:R-:W-:Y:S02]  /*3210*/  F2FP.F16.F32.PACK_AB R15, R10, R15 ;  /* 0x0000000f0a0f723e */ /* 0x000fe400000000ff */
[----:B------:R-:W-:Y:S01]  /*3220*/  F2FP.F16.F32.PACK_AB R2, RZ, R2 ;  /* 0x00000002ff02723e */ /* 0x000fe200000000ff */
[----:B------:R-:W-:Y:S01]  /*3230*/  IMAD.WIDE R8, R5, R8, UR6 ;  /* 0x0000000605087e25 */ /* 0x000fe2000f8e0208 */
[----:B------:R-:W-:-:S03]  /*3240*/  PRMT R10, R15, 0x7632, R10 ;  /* 0x000076320f0a7816 */ /* 0x000fc6000000000a */
[C---:B------:R-:W-:Y:S01]  /*3250*/  IMAD.WIDE R12, R5.reuse, R12, UR8 ;  /* 0x00000008050c7e25 */ /* 0x040fe2000f8e020c */
[----:B------:R1:W-:Y:S03]  /*3260*/  STG.E.U16 desc[UR16][R8.64], R15 ;  /* 0x0000000f08007986 */ /* 0x0003e6000c101510 */
[----:B------:R-:W-:Y:S01]  /*3270*/  IMAD.WIDE R16, R5, R16, UR10 ;  /* 0x0000000a05107e25 */ /* 0x000fe2000f8e0210 */
[----:B------:R1:W-:Y:S04]  /*3280*/  STG.E.U16 desc[UR16][R12.64], R10 ;  /* 0x0000000a0c007986 */ /* 0x0003e8000c101510 */
[----:B------:R1:W-:Y:S02]  /*3290*/  STG.E.U16 desc[UR16][R16.64], R2 ;  /* 0x0000000210007986 */ /* 0x0003e4000c101510 */
.L_x_123:
[----:B------:R-:W-:Y:S05]  /*32a0*/  BSYNC.RECONVERGENT B0 ;  /* 0x0000000000007941 */ /* 0x000fea0003800200 */
.L_x_122:
[----:B------:R-:W-:Y:S04]  /*32b0*/  BSSY.RECONVERGENT B0, `(.L_x_124) ;  /* 0x0000013000007945 */ /* 0x000fe80003800200 */
[----:B------:R-:W-:Y:S05]  /*32c0*/  @P2 BRA `(.L_x_125) ;  /* 0x0000000000442947 */ /* 0x000fea0003800000 */
[----:B--2---:R-:W-:Y:S01]  /*32d0*/  IADD3 R3, PT, PT, R3, UR4, RZ ;  /* 0x0000000403037c10 */ /* 0x004fe2000fffe0ff */
[----:B01----:R-:W-:Y:S01]  /*32e0*/  HFMA2 R9, -RZ, RZ, 0, 1.1920928955078125e-07 ;  /* 0x00000002ff097431 */ /* 0x003fe200000001ff */
[----:B------:R-:W-:Y:S02]  /*32f0*/  MOV R5, 0x2 ;  /* 0x0000000200057802 */ /* 0x000fe40000000f00 */
[----:B------:R-:W-:Y:S02]  /*3300*/  IADD3 R3, PT, PT, R3, UR20, RZ ;  /* 0x0000001403037c10 */ /* 0x000fe4000fffe0ff */
[----:B------:R-:W-:Y:S02]  /*3310*/  F2FP.F16.F32.PACK_AB R7, R4, R7 ;  /* 0x000000070407723e */ /* 0x000fe400000000ff */
[----:B------:R-:W-:Y:S02]  /*3320*/  IADD3 R8, PT, PT, R3, UR20, RZ ;  /* 0x0000001403087c10 */ /* 0x000fe4000fffe0ff */
[----:B------:R-:W-:-:S02]  /*3330*/  F2FP.F16.F32.PACK_AB R6, RZ, R6 ;  /* 0x00000006ff06723e */ /* 0x000fc400000000ff */
[----:B------:R-:W-:Y:S01]  /*3340*/  MOV R13, 0x2 ;  /* 0x00000002000d7802 */ /* 0x000fe20000000f00 */
[C---:B------:R-:W-:Y:S01]  /*3350*/  IMAD.WIDE R2, R8.reuse, R5, UR6 ;  /* 0x0000000608027e25 */ /* 0x040fe2000f8e0205 */
[C---:B------:R-:W-:Y:S02]  /*3360*/  PRMT R10, R7.reuse, 0x7610, R10 ;  /* 0x00007610070a7816 */ /* 0x040fe4000000000a */
[----:B------:R-:W-:Y:S01]  /*3370*/  PRMT R12, R7, 0x7632, R12 ;  /* 0x00007632070c7816 */ /* 0x000fe2000000000c */
[----:B------:R-:W-:Y:S01]  /*3380*/  IMAD.WIDE R4, R8, R9, UR8 ;  /* 0x0000000808047e25 */ /* 0x000fe2000f8e0209 */
[----:B------:R-:W-:Y:S01]  /*3390*/  PRMT R15, R6, 0x7610, R15 ;  /* 0x00007610060f7816 */ /* 0x000fe2000000000f */
[----:B------:R3:W-:Y:S02]  /*33a0*/  STG.E.U16 desc[UR16][R2.64], R10 ;  /* 0x0000000a02007986 */ /* 0x0007e4000c101510 */
[----:B------:R-:W-:Y:S02]  /*33b0*/  IMAD.WIDE R6, R8, R13, UR10 ;  /* 0x0000000a08067e25 */ /* 0x000fe4000f8e020d */
[----:B------:R3:W-:Y:S04]  /*33c0*/  STG.E.U16 desc[UR16][R4.64], R12 ;  /* 0x0000000c04007986 */ /* 0x0007e8000c101510 */
[----:B------:R3:W-:Y:S02]  /*33d0*/  STG.E.U16 desc[UR16][R6.64], R15 ;  /* 0x0000000f06007986 */ /* 0x0007e4000c101510 */
.L_x_125:
[----:B------:R-:W-:Y:S05]  /*33e0*/  BSYNC.RECONVERGENT B0 ;  /* 0x0000000000007941 */ /* 0x000fea0003800200 */
.L_x_124:
[----:B------:R-:W-:Y:S01]  /*33f0*/  BSSY.RECONVERGENT B0, `(.L_x_126) ;  /* 0x000000f000007945 */ /* 0x000fe20003800200 */
[----:B------:R-:W-:-:S03]  /*3400*/  FFMA.FTZ R11, R11, UR22, R18 ;  /* 0x000000160b0b7c23 */ /* 0x000fc60008010012 */
[----:B------:R-:W-:Y:S05]  /*3410*/  @P3 BRA `(.L_x_127) ;  /* 0x0000000000303947 */ /* 0x000fea0003800000 */
[----:B--23--:R-:W-:Y:S01]  /*3420*/  HFMA2 R3, -RZ, RZ, 0, 1.1920928955078125e-07 ;  /* 0x00000002ff037431 */ /* 0x00cfe200000001ff */
[----:B0-----:R-:W-:Y:S01]  /*3430*/  MOV R5, 0x2 ;  /* 0x0000000200057802 */ /* 0x001fe20000000f00 */
[----:B------:R-:W-:Y:S01]  /*3440*/  HFMA2 R7, -RZ, RZ, 0, 1.1920928955078125e-07 ;  /* 0x00000002ff077431 */ /* 0x000fe200000001ff */
[----:B------:R-:W-:Y:S02]  /*3450*/  F2FP.F16.F32.PACK_AB R26, R26, R11 ;  /* 0x0000000b1a1a723e */ /* 0x000fe400000000ff */
[----:B------:R-:W-:Y:S01]  /*3460*/  F2FP.F16.F32.PACK_AB R14, RZ, R14 ;  /* 0x0000000eff0e723e */ /* 0x000fe200000000ff */
[----:B------:R-:W-:Y:S01]  /*3470*/  IMAD.WIDE R4, R0, R5, UR8 ;  /* 0x0000000800047e25 */ /* 0x000fe2000f8e0205 */
[----:B-1----:R-:W-:-:S03]  /*3480*/  PRMT R8, R26, 0x7632, R8 ;  /* 0x000076321a087816 */ /* 0x002fc60000000008 */
[----:B------:R-:W-:-:S04]  /*3490*/  IMAD.WIDE R2, R0, R3, UR6 ;  /* 0x0000000600027e25 */ /* 0x000fc8000f8e0203 */
[----:B------:R-:W-:Y:S01]  /*34a0*/  IMAD.WIDE R6, R0, R7, UR10 ;  /* 0x0000000a00067e25 */ /* 0x000fe2000f8e0207 */
[----:B------:R4:W-:Y:S04]  /*34b0*/  STG.E.U16 desc[UR16][R2.64], R26 ;  /* 0x0000001a02007986 */ /* 0x0009e8000c101510 */
[----:B------:R4:W-:Y:S04]  /*34c0*/  STG.E.U16 desc[UR16][R4.64], R8 ;  /* 0x0000000804007986 */ /* 0x0009e8000c101510 */
[----:B------:R4:W-:Y:S02]  /*34d0*/  STG.E.U16 desc[UR16][R6.64], R14 ;  /* 0x0000000e06007986 */ /* 0x0009e4000c101510 */
.L_x_127:
[----:B------:R-:W-:Y:S05]  /*34e0*/  BSYNC.RECONVERGENT B0 ;  /* 0x0000000000007941 */ /* 0x000fea0003800200 */
.L_x_126:
[----:B------:R-:W-:-:S04]  /*34f0*/  ULEA UR4, UR20, UR4, 0x2 ;  /* 0x0000000414047291 */ /* 0x000fc8000f8e10ff */
[----:B------:R-:W-:-:S09]  /*3500*/  UISETP.GE.AND UP0, UPT, UR4, UR14, UPT ;  /* 0x0000000e0400728c */ /* 0x000fd2000bf06270 */
[----:B------:R-:W-:Y:S05]  /*3510*/  BRA.U !UP0, `(.L_x_128) ;  /* 0xfffffff108687547 */ /* 0x000fea000b83ffff */
[----:B------:R-:W-:Y:S05]  /*3520*/  EXIT ;  /* 0x000000000000794d */ /* 0x000fea0003800000 */
.L_x_119:
[----:B------:R-:W0:Y:S01]  /*3530*/  S2R R0, SR_TID.X ;  /* 0x0000000000007919 */ /* 0x000e220000002100 */
[----:B------:R-:W1:Y:S01]  /*3540*/  LDCU UR22, c[0x0][0xf94] ;  /* 0x0001f280ff1677ac */ /* 0x000e620008000800 */
[----:B------:R-:W2:Y:S01]  /*3550*/  LDCU UR15, c[0x0][0xf9c] ;  /* 0x0001f380ff0f77ac */ /* 0x000ea20008000800 */
[----:B------:R-:W3:Y:S01]  /*3560*/  LDCU UR21, c[0x0][0xf7c] ;  /* 0x0001ef80ff1577ac */ /* 0x000ee20008000800 */
[----:B------:R-:W-:-:S05]  /*3570*/  UMOV UR4, URZ ;  /* 0x000000ff00047c82 */ /* 0x000fca0008000000 */
.L_x_137:
[----:B012---:R-:W-:Y:S01]  /*3580*/  IADD3 R10, PT, PT, R0, UR4, RZ ;  /* 0x00000004000a7c10 */ /* 0x007fe2000fffe0ff */
[----:B------:R-:W-:-:S03]  /*3590*/  HFMA2 R13, -RZ, RZ, 0, 1.1920928955078125e-07 ;  /* 0x00000002ff0d7431 */ /* 0x000fc600000001ff */
[C---:B------:R-:W-:Y:S02]  /*35a0*/  ISETP.GE.AND P0, PT, R10.reuse, UR14, PT ;  /* 0x0000000e0a007c0c */ /* 0x040fe4000bf06270 */
[----:B------:R-:W-:-:S04]  /*35b0*/  IADD3 R18, PT, PT, R10, UR20, RZ ;  /* 0x000000140a127c10 */ /* 0x000fc8000fffe0ff */
[C---:B------:R-:W-:Y:S01]  /*35c0*/  ISETP.GE.AND P1, PT, R18.reuse, UR14, PT ;  /* 0x0000000e12007c0c */ /* 0x040fe2000bf26270 */
[----:B---3--:R-:W-:Y:S01]  /*35d0*/  HFMA2 R5, -RZ, RZ, 0, 1.1920928955078125e-07 ;  /* 0x00000002ff057431 */ /* 0x008fe200000001ff */
[----:B------:R-:W-:-:S05]  /*35e0*/  IADD3 R2, PT, PT, R18, UR20, RZ ;  /* 0x0000001412027c10 */ /* 0x000fca000fffe0ff */
[----:B------:R-:W0:Y:S01]  /*35f0*/  @!P0 LDC.64 R6, c[0x0][0xfb8] ;  /* 0x0003ee00ff068b82 */ /* 0x000e220000000a00 */
[----:B------:R-:W-:-:S06]  /*3600*/  @!P0 IMAD.WIDE R12, R10, R13, UR6 ;  /* 0x000000060a0c8e25 */ /* 0x000fcc000f8e020d */
[----:B------:R-:W4:Y:S01]  /*3610*/  @!P0 LDG.E.U16 R12, desc[UR16][R12.64] ;  /* 0x000000100c0c8981 */ /* 0x000f22000c1e1500 */
[----:B------:R-:W5:Y:S01]  /*3620*/  @!P1 LDC.64 R14, c[0x0][0xfb8] ;  /* 0x0003ee00ff0e9b82 */ /* 0x000f620000000a00 */
[----:B------:R-:W-:Y:S01]  /*3630*/  IADD3 R3, PT, PT, R2, UR20, RZ ;  /* 0x0000001402037c10 */ /* 0x000fe2000fffe0ff */
[----:B------:R-:W-:Y:S01]  /*3640*/  @!P1 IMAD.WIDE R4, R18, R5, UR6 ;  /* 0x0000000612049e25 */ /* 0x000fe2000f8e0205 */
[----:B------:R-:W-:-:S03]  /*3650*/  ISETP.GE.AND P2, PT, R2, UR14, PT ;  /* 0x0000000e02007c0c */ /* 0x000fc6000bf46270 */
[----:B------:R-:W-:Y:S01]  /*3660*/  HFMA2 R11, -RZ, RZ, 0, 1.1920928955078125e-07 ;  /* 0x00000002ff0b7431 */ /* 0x000fe200000001ff */
[----:B------:R-:W-:Y:S02]  /*3670*/  ISETP.GE.AND P3, PT, R3, UR14, PT ;  /* 0x0000000e03007c0c */ /* 0x000fe4000bf66270 */
[----:B------:R-:W-:Y:S01]  /*3680*/  MOV R25, 0x2 ;  /* 0x0000000200197802 */ /* 0x000fe20000000f00 */
[----:B------:R-:W2:Y:S04]  /*3690*/  @!P1 LDG.E.U16 R5, desc[UR16][R4.64] ;  /* 0x0000001004059981 */ /* 0x000ea8000c1e1500 */
[----:B0-----:R-:W3:Y:S01]  /*36a0*/  @!P0 LDG.E R7, desc[UR16][R6.64] ;  /* 0x0000001006078981 */ /* 0x001ee2000c1e1900 */
[----:B------:R-:W-:Y:S01]  /*36b0*/  @!P0 IMAD.WIDE R24, R10, R25, UR12 ;  /* 0x0000000c0a188e25 */ /* 0x000fe2000f8e0219 */
[----:B------:R-:W0:Y:S03]  /*36c0*/  @!P2 LDC.64 R22, c[0x0][0xfb8] ;  /* 0x0003ee00ff16ab82 */ /* 0x000e260000000a00 */
[----:B------:R-:W-:Y:S01]  /*36d0*/  HFMA2 R29, -RZ, RZ, 0, 1.1920928955078125e-07 ;  /* 0x00000002ff1d7431 */ /* 0x000fe200000001ff */
[----:B------:R-:W3:Y:S04]  /*36e0*/  @!P0 LDG.E.U16 R9, desc[UR16][R24.64] ;  /* 0x0000001018098981 */ /* 0x000ee8000c1e1500 */
[----:B-----5:R5:W3:Y:S01]  /*36f0*/  @!P1 LDG.E R8, desc[UR16][R14.64] ;  /* 0x000000100e089981 */ /* 0x020ae2000c1e1900 */
[----:B------:R-:W1:Y:S01]  /*3700*/  @!P3 LDC.64 R16, c[0x0][0xfb8] ;  /* 0x0003ee00ff10bb82 */ /* 0x000e620000000a00 */
[----:B------:R-:W-:-:S02]  /*3710*/  HFMA2 R20, -RZ, RZ, 0, 1.1920928955078125e-07 ;  /* 0x00000002ff147431 */ /* 0x000fc400000001ff */
[----:B-----5:R-:W-:Y:S01]  /*3720*/  @!P1 IMAD.WIDE R14, R18, R11, UR12 ;  /* 0x0000000c120e9e25 */ /* 0x020fe2000f8e020b */
[----:B------:R-:W-:-:S04]  /*3730*/  MOV R27, 0x2 ;  /* 0x00000002001b7802 */ /* 0x000fc80000000f00 */
[----:B------:R-:W5:Y:S01]  /*3740*/  @!P1 LDG.E.U16 R4, desc[UR16][R14.64] ;  /* 0x000000100e049981 */ /* 0x000f62000c1e1500 */
[----:B------:R-:W-:-:S04]  /*3750*/  @!P1 IMAD.WIDE R28, R18, R29, UR8 ;  /* 0x00000008121c9e25 */ /* 0x000fc8000f8e021d */
[----:B------:R-:W-:Y:S01]  /*3760*/  HFMA2 R13, -RZ, RZ, 0, 1.1920928955078125e-07 ;  /* 0x00000002ff0d7431 */ /* 0x000fe200000001ff */
[----:B------:R-:W-:Y:S01]  /*3770*/  MOV R19, 0x2 ;  /* 0x0000000200137802 */ /* 0x000fe20000000f00 */
[----:B0-----:R-:W5:Y:S01]  /*3780*/  @!P2 LDG.E R24, desc[UR16][R22.64] ;  /* 0x000000101618a981 */ /* 0x001f62000c1e1900 */
[----:B------:R-:W-:-:S03]  /*3790*/  @!P2 IMAD.WIDE R26, R2, R27, UR6 ;  /* 0x00000006021aae25 */ /* 0x000fc6000f8e021b */
[----:B------:R0:W5:Y:S01]  /*37a0*/  @!P1 LDG.E.U16 R28, desc[UR16][R28.64] ;  /* 0x000000101c1c9981 */ /* 0x000162000c1e1500 */
[----:B------:R-:W-:-:S03]  /*37b0*/  @!P3 IMAD.WIDE R20, R3, R20, UR6 ;  /* 0x000000060314be25 */ /* 0x000fc6000f8e0214 */
[----:B------:R-:W5:Y:S01]  /*37c0*/  @!P2 LDG.E.U16 R11, desc[UR16][R26.64] ;  /* 0x000000101a0ba981 */ /* 0x000f62000c1e1500 */
[----:B------:R-:W-:-:S03]  /*37d0*/  @!P1 IMAD.WIDE R18, R18, R19, UR10 ;  /* 0x0000000a12129e25 */ /* 0x000fc6000f8e0213 */
[----:B------:R1:W5:Y:S01]  /*37e0*/  @!P3 LDG.E.U16 R25, desc[UR16][R20.64] ;  /* 0x000000101419b981 */ /* 0x000362000c1e1500 */
[----:B0-----:R-:W-:Y:S02]  /*37f0*/  HFMA2 R29, -RZ, RZ, 0, 1.1920928955078125e-07 ;  /* 0x00000002ff1d7431 */ /* 0x001fe400000001ff */
[----:B------:R-:W-:Y:S01]  /*3800*/  @!P2 IMAD.WIDE R14, R2, R13, UR12 ;  /* 0x0000000c020eae25 */ /* 0x000fe2000f8e020d */
[----:B-1----:R-:W5:Y:S04]  /*3810*/  @!P3 LDG.E R6, desc[UR16][R16.64] ;  /* 0x000000101006b981 */ /* 0x002f68000c1e1900 */
[----:B------:R0:W5:Y:S01]  /*3820*/  @!P1 LDG.E.U16 R13, desc[UR16][R18.64] ;  /* 0x00000010120d9981 */ /* 0x000162000c1e1500 */
[----:B------:R-:W-:-:S03]  /*3830*/  MOV R20, 0x2 ;  /* 0x0000000200147802 */ /* 0x000fc60000000f00 */
[----:B------:R1:W5:Y:S02]  /*3840*/  @!P2 LDG.E.U16 R27, desc[UR16][R14.64] ;  /* 0x000000100e1ba981 */ /* 0x000364000c1e1500 */
[----:B0-----:R-:W-:-:S04]  /*3850*/  @!P3 IMAD.WIDE R18, R3, R20, UR12 ;  /* 0x0000000c0312be25 */ /* 0x001fc8000f8e0214 */
[----:B------:R-:W-:-:S04]  /*3860*/  @!P0 IMAD.WIDE R20, R10, R29, UR8 ;  /* 0x000000080a148e25 */ /* 0x000fc8000f8e021d */
[----:B-1----:R-:W-:Y:S01]  /*3870*/  HFMA2 R15, -RZ, RZ, 0, 1.1920928955078125e-07 ;  /* 0x00000002ff0f7431 */ /* 0x002fe200000001ff */
[----:B------:R0:W5:Y:S01]  /*3880*/  @!P3 LDG.E.U16 R26, desc[UR16][R18.64] ;  /* 0x00000010121ab981 */ /* 0x000162000c1e1500 */
[----:B------:R-:W-:-:S03]  /*3890*/  MOV R17, 0x2 ;  /* 0x0000000200117802 */ /* 0x000fc60000000f00 */
[----:B------:R1:W5:Y:S01]  /*38a0*/  @!P0 LDG.E.U16 R29, desc[UR16][R20.64] ;  /* 0x00000010141d8981 */ /* 0x000362000c1e1500 */
[----:B------:R-:W-:Y:S01]  /*38b0*/  MOV R23, 0x2 ;  /* 0x0000000200177802 */ /* 0x000fe20000000f00 */
[----:B0-----:R-:W-:Y:S02]  /*38c0*/  HFMA2 R18, -RZ, RZ, 0, 1.1920928955078125e-07 ;  /* 0x00000002ff127431 */ /* 0x001fe400000001ff */
[----:B------:R-:W-:Y:S01]  /*38d0*/  @!P2 IMAD.WIDE R14, R2, R15, UR8 ;  /* 0x00000008020eae25 */ /* 0x000fe2000f8e020f */
[----:B-1----:R-:W-:-:S03]  /*38e0*/  MOV R20, 0x2 ;  /* 0x0000000200147802 */ /* 0x002fc60000000f00 */
[----:B------:R-:W-:Y:S02]  /*38f0*/  @!P2 IMAD.WIDE R16, R2, R17, UR10 ;  /* 0x0000000a0210ae25 */ /* 0x000fe4000f8e0211 */
[----:B------:R-:W5:Y:S02]  /*3900*/  @!P2 LDG.E.U16 R14, desc[UR16][R14.64] ;  /* 0x000000100e0ea981 */ /* 0x000f64000c1e1500 */
[----:B------:R-:W-:Y:S02]  /*3910*/  @!P0 IMAD.WIDE R22, R10, R23, UR10 ;  /* 0x0000000a0a168e25 */ /* 0x000fe4000f8e0217 */
[----:B------:R0:W5:Y:S02]  /*3920*/  @!P2 LDG.E.U16 R16, desc[UR16][R16.64] ;  /* 0x000000101010a981 */ /* 0x000164000c1e1500 */
[C---:B------:R-:W-:Y:S02]  /*3930*/  @!P3 IMAD.WIDE R18, R3.reuse, R18, UR8 ;  /* 0x000000080312be25 */ /* 0x040fe4000f8e0212 */
[----:B------:R4:W5:Y:S02]  /*3940*/  @!P0 LDG.E.U16 R22, desc[UR16][R22.64] ;  /* 0x0000001016168981 */ /* 0x000964000c1e1500 */
[----:B------:R-:W-:-:S02]  /*3950*/  @!P3 IMAD.WIDE R20, R3, R20, UR10 ;  /* 0x0000000a0314be25 */ /* 0x000fc4000f8e0214 */
[----:B------:R1:W5:Y:S04]  /*3960*/  @!P3 LDG.E.U16 R18, desc[UR16][R18.64] ;  /* 0x000000101212b981 */ /* 0x000368000c1e1500 */
[----:B------:R-:W5:Y:S01]  /*3970*/  @!P3 LDG.E.U16 R20, desc[UR16][R20.64] ;  /* 0x000000101414b981 */ /* 0x000f62000c1e1500 */
[----:B------:R-:W-:Y:S01]  /*3980*/  ISETP.GE.AND P4, PT, R10, UR14, PT ;  /* 0x0000000e0a007c0c */ /* 0x000fe2000bf86270 */
[----:B0-----:R-:W-:Y:S01]  /*3990*/  HFMA2 R17, -RZ, RZ, 0, 0 ;  /* 0x00000000ff117431 */ /* 0x001fe200000001ff */
[----:B------:R-:W-:Y:S01]  /*39a0*/  BSSY.RECONVERGENT B0, `(.L_x_129) ;  /* 0x0000058000007945 */ /* 0x000fe20003800200 */
[----:B----4-:R-:W-:Y:S02]  /*39b0*/  @!P0 HADD2.F32 R23, -RZ, R12.H0_H0 ;  /* 0x2000000cff178230 */ /* 0x010fe40000004100 */
[----:B------:R-:W-:-:S02]  /*39c0*/  HFMA2 R12, -RZ, RZ, 0, 0 ;  /* 0x00000000ff0c7431 */ /* 0x000fc400000001ff */
[----:B--2---:R-:W-:Y:S02]  /*39d0*/  @!P1 HADD2.F32 R15, -RZ, R5.H0_H0 ;  /* 0x20000005ff0f9230 */ /* 0x004fe40000004100 */
[----:B---3--:R-:W-:Y:S02]  /*39e0*/  @!P0 FMUL.FTZ R12, R7, R23 ;  /* 0x00000017070c8220 */ /* 0x008fe40000410000 */
[----:B------:R-:W0:Y:S01]  /*39f0*/  MUFU.RCP R7, UR5 ;  /* 0x0000000500077d08 */ /* 0x000e220008001000 */
[----:B------:R-:W-:Y:S01]  /*3a00*/  MOV R5, RZ ;  /* 0x000000ff00057202 */ /* 0x000fe20000000f00 */
[----:B------:R-:W-:Y:S01]  /*3a10*/  @!P1 FMUL.FTZ R5, R8, R15 ;  /* 0x0000000f08059220 */ /* 0x000fe20000410000 */
[----:B------:R-:W-:Y:S01]  /*3a20*/  HFMA2 R8, -RZ, RZ, 0, 0 ;  /* 0x00000000ff087431 */ /* 0x000fe200000001ff */
[----:B------:R-:W-:Y:S01]  /*3a30*/  MOV R15, RZ ;  /* 0x000000ff000f7202 */ /* 0x000fe20000000f00 */
[----:B------:R-:W-:Y:S02]  /*3a40*/  @!P0 HADD2.F32 R8, -RZ, R9.H0_H0 ;  /* 0x20000009ff088230 */ /* 0x000fe40000004100 */
[C---:B0-----:R-:W-:Y:S01]  /*3a50*/  FMUL.FTZ R9, R7.reuse, R12 ;  /* 0x0000000c07097220 */ /* 0x041fe20000410000 */
[----:B------:R-:W-:Y:S01]  /*3a60*/  FMUL.FTZ R12, R7, R5 ;  /* 0x00000005070c7220 */ /* 0x000fe20000410000 */
[----:B-----5:R-:W-:-:S02]  /*3a70*/  @!P1 HADD2.F32 R15, -RZ, R4.H0_H0 ;  /* 0x20000004ff0f9230 */ /* 0x020fc40000004100 */
[----:B------:R-:W0:Y:S03]  /*3a80*/  LDC.64 R4, c[0x0][0xf80] ;  /* 0x0003e000ff047b82 */ /* 0x000e260000000a00 */
[----:B------:R-:W-:Y:S01]  /*3a90*/  FFMA.FTZ R12, R15, UR15, R12 ;  /* 0x0000000f0f0c7c23 */ /* 0x000fe2000801000c */
[----:B------:R-:W-:Y:S02]  /*3aa0*/  HFMA2 R15, -RZ, RZ, 0, 0 ;  /* 0x00000000ff0f7431 */ /* 0x000fe400000001ff */
[----:B------:R-:W-:Y:S01]  /*3ab0*/  FFMA.FTZ R10, R8, UR15, R9 ;  /* 0x0000000f080a7c23 */ /* 0x000fe20008010009 */
[----:B------:R-:W-:Y:S01]  /*3ac0*/  @!P2 HADD2.F32 R11, -RZ, R11.H0_H0 ;  /* 0x2000000bff0ba230 */ /* 0x000fe20000004100 */
[----:B------:R-:W-:Y:S01]  /*3ad0*/  CS2R R8, SRZ ;  /* 0x0000000000087805 */ /* 0x000fe2000001ff00 */
[----:B------:R-:W-:-:S03]  /*3ae0*/  @!P3 HADD2.F32 R25, -RZ, R25.H0_H0 ;  /* 0x20000019ff19b230 */ /* 0x000fc60000004100 */
[----:B------:R-:W-:Y:S01]  /*3af0*/  @!P2 FMUL.FTZ R15, R24, R11 ;  /* 0x0000000b180fa220 */ /* 0x000fe20000410000 */
[----:B------:R-:W-:Y:S01]  /*3b00*/  @!P1 HADD2.F32 R8, -RZ, R28.H0_H0 ;  /* 0x2000001cff089230 */ /* 0x000fe20000004100 */
[----:B------:R-:W-:Y:S01]  /*3b10*/  MOV R28, RZ ;  /* 0x000000ff001c7202 */ /* 0x000fe20000000f00 */
[----:B------:R-:W-:Y:S02]  /*3b20*/  HFMA2 R11, -RZ, RZ, 0, 0 ;  /* 0x00000000ff0b7431 */ /* 0x000fe400000001ff */
[----:B------:R-:W-:Y:S01]  /*3b30*/  @!P3 FMUL.FTZ R28, R6, R25 ;  /* 0x00000019061cb220 */ /* 0x000fe20000410000 */
[----:B------:R-:W-:Y:S01]  /*3b40*/  FMUL.FTZ R6, R7, R15 ;  /* 0x0000000f07067220 */ /* 0x000fe20000410000 */
[----:B------:R-:W-:Y:S01]  /*3b50*/  MOV R24, RZ ;  /* 0x000000ff00187202 */ /* 0x000fe20000000f00 */
[----:B------:R-:W-:Y:S02]  /*3b60*/  @!P1 HADD2.F32 R9, -RZ, R13.H0_H0 ;  /* 0x2000000dff099230 */ /* 0x000fe40000004100 */
[----:B------:R-:W-:-:S02]  /*3b70*/  @!P2 HADD2.F32 R17, -RZ, R27.H0_H0 ;  /* 0x2000001bff11a230 */ /* 0x000fc40000004100 */
[----:B0-----:R-:W-:Y:S01]  /*3b80*/  FADD.FTZ R13, -R4, 1 ;  /* 0x3f800000040d7421 */ /* 0x001fe20000010100 */
[----:B------:R-:W-:-:S03]  /*3b90*/  FMUL.FTZ R15, R7, R28 ;  /* 0x0000001c070f7220 */ /* 0x000fc60000410000 */
[----:B-1----:R-:W-:Y:S01]  /*3ba0*/  FMUL.FTZ R19, R13, R12 ;  /* 0x0000000c0d137220 */ /* 0x002fe20000410000 */
[----:B------:R-:W-:Y:S02]  /*3bb0*/  @!P3 HADD2.F32 R24, -RZ, R26.H0_H0 ;  /* 0x2000001aff18b230 */ /* 0x000fe40000004100 */
[----:B------:R-:W-:Y:S01]  /*3bc0*/  FFMA.FTZ R26, R17, UR15, R6 ;  /* 0x0000000f111a7c23 */ /* 0x000fe20008010006 */
[-C--:B------:R-:W-:Y:S01]  /*3bd0*/  FMUL.FTZ R6, R10, R5.reuse ;  /* 0x000000050a067220 */ /* 0x080fe20000410000 */
[----:B------:R-:W-:Y:S02]  /*3be0*/  @!P0 HADD2.F32 R11, -RZ, R29.H0_H0 ;  /* 0x2000001dff0b8230 */ /* 0x000fe40000004100 */
[----:B------:R-:W-:Y:S01]  /*3bf0*/  FMUL.FTZ R17, R12, R5 ;  /* 0x000000050c117220 */ /* 0x000fe20000410000 */
[----:B------:R-:W-:Y:S01]  /*3c00*/  FFMA.FTZ R24, R24, UR15, R15 ;  /* 0x0000000f18187c23 */ /* 0x000fe2000801000f */
[----:B------:R-:W-:Y:S01]  /*3c10*/  FMUL.FTZ R15, R13, R10 ;  /* 0x0000000a0d0f7220 */ /* 0x000fe20000410000 */
[----:B------:R-:W-:Y:S01]  /*3c20*/  FFMA.FTZ R11, R11, UR21, R6 ;  /* 0x000000150b0b7c23 */ /* 0x000fe20008010006 */
[----:B------:R-:W-:Y:S01]  /*3c30*/  FMUL.FTZ R6, R12, R19 ;  /* 0x000000130c067220 */ /* 0x000fe20000410000 */
[----:B------:R-:W-:-:S02]  /*3c40*/  HFMA2 R12, -RZ, RZ, 0, 0 ;  /* 0x00000000ff0c7431 */ /* 0x000fc400000001ff */
[----:B------:R-:W-:Y:S01]  /*3c50*/  FFMA.FTZ R8, R8, UR21, R17 ;  /* 0x0000001508087c23 */ /* 0x000fe20008010011 */
[----:B------:R-:W-:Y:S01]  /*3c60*/  FMUL.FTZ R17, R13, R26 ;  /* 0x0000001a0d117220 */ /* 0x000fe20000410000 */
[----:B------:R-:W-:Y:S01]  /*3c70*/  FMUL.FTZ R10, R10, R15 ;  /* 0x0000000f0a0a7220 */ /* 0x000fe20000410000 */
[----:B------:R-:W-:Y:S01]  /*3c80*/  FFMA.FTZ R6, R9, R4, R6 ;  /* 0x0000000409067223 */ /* 0x000fe20000010006 */
[----:B------:R-:W-:Y:S01]  /*3c90*/  MOV R15, RZ ;  /* 0x000000ff000f7202 */ /* 0x000fe20000000f00 */
[----:B------:R-:W-:Y:S01]  /*3ca0*/  HFMA2 R9, -RZ, RZ, 0, 0 ;  /* 0x00000000ff097431 */ /* 0x000fe200000001ff */
[----:B------:R-:W-:Y:S01]  /*3cb0*/  MOV R7, RZ ;  /* 0x000000ff00077202 */ /* 0x000fe20000000f00 */
[----:B------:R-:W-:Y:S02]  /*3cc0*/  @!P2 HADD2.F32 R12, -RZ, R14.H0_H0 ;  /* 0x2000000eff0ca230 */ /* 0x000fe40000004100 */
[----:B------:R-:W-:Y:S01]  /*3cd0*/  FMUL.FTZ R14, R26, R17 ;  /* 0x000000111a0e7220 */ /* 0x000fe20000410000 */
[----:B------:R-:W-:-:S02]  /*3ce0*/  @!P2 HADD2.F32 R15, -RZ, R16.H0_H0 ;  /* 0x20000010ff0fa230 */ /* 0x000fc40000004100 */
[----:B------:R-:W-:Y:S01]  /*3cf0*/  FMUL.FTZ R19, R13, R24 ;  /* 0x000000180d137220 */ /* 0x000fe20000410000 */
[-C--:B------:R-:W-:Y:S01]  /*3d00*/  FMUL.FTZ R13, R26, R5.reuse ;  /* 0x000000051a0d7220 */ /* 0x080fe20000410000 */
[----:B------:R-:W-:Y:S01]  /*3d10*/  @!P0 HADD2.F32 R7, -RZ, R22.H0_H0 ;  /* 0x20000016ff078230 */ /* 0x000fe20000004100 */
[----:B------:R-:W-:Y:S01]  /*3d20*/  MOV R17, RZ ;  /* 0x000000ff00117202 */ /* 0x000fe20000000f00 */
[C---:B------:R-:W-:Y:S01]  /*3d30*/  FMUL.FTZ R16, R24.reuse, R5 ;  /* 0x0000000518107220 */ /* 0x040fe20000410000 */
[----:B------:R-:W-:Y:S02]  /*3d40*/  @!P3 HADD2.F32 R9, -RZ, R18.H0_H0 ;  /* 0x20000012ff09b230 */ /* 0x000fe40000004100 */
[----:B------:R-:W-:Y:S01]  /*3d50*/  FFMA.FTZ R18, R15, R4, R14 ;  /* 0x000000040f127223 */ /* 0x000fe2000001000e */
[----:B------:R-:W-:Y:S01]  /*3d60*/  FMUL.FTZ R22, R24, R19 ;  /* 0x0000001318167220 */ /* 0x000fe20000410000 */
[----:B------:R-:W-:Y:S01]  /*3d70*/  FFMA.FTZ R5, R12, UR21, R13 ;  /* 0x000000150c057c23 */ /* 0x000fe2000801000d */
[----:B------:R-:W-:-:S02]  /*3d80*/  @!P3 HADD2.F32 R17, -RZ, R20.H0_H0 ;  /* 0x20000014ff11b230 */ /* 0x000fc40000004100 */
[----:B------:R-:W-:Y:S01]  /*3d90*/  FFMA.FTZ R14, R7, R4, R10 ;  /* 0x00000004070e7223 */ /* 0x000fe2000001000a */
[----:B------:R-:W-:Y:S06]  /*3da0*/  @P4 BRA `(.L_x_130) ;  /* 0x00000000005c4947 */ /* 0x000fec0003800000 */
[----:B------:R-:W0:Y:S01]  /*3db0*/  MUFU.RCP R7, UR19 ;  /* 0x0000001300077d08 */ /* 0x000e220008001000 */
[----:B------:R-:W-:Y:S02]  /*3dc0*/  IADD3 R15, PT, PT, R0, UR4, RZ ;  /* 0x00000004000f7c10 */ /* 0x000fe4000fffe0ff */
[----:B------:R-:W-:Y:S02]  /*3dd0*/  MOV R20, 0x2 ;  /* 0x0000000200147802 */ /* 0x000fe40000000f00 */
[----:B------:R-:W-:Y:S02]  /*3de0*/  MOV R24, 0x2 ;  /* 0x0000000200187802 */ /* 0x000fe40000000f00 */
[----:B------:R-:W-:Y:S01]  /*3df0*/  MOV R26, 0x2 ;  /* 0x00000002001a7802 */ /* 0x000fe20000000f00 */
        /* <DEDUP_REMOVED lines=9> */
[----:B------:R-:W-:Y:S01]  /*3e90*/  IMAD.WIDE R10, R15, R20, UR6 ;  /* 0x000000060f0a7e25 */ /* 0x000fe2000f8e0214 */
        /* <DEDUP_REMOVED lines=8> */
.L_x_130:
[----:B------:R-:W-:Y:S05]  /*3f20*/  BSYNC.RECONVERGENT B0 ;  /* 0x0000000000007941 */ /* 0x000fea0003800200 */
.L_x_129:
[----:B------:R-:W-:Y:S04]  /*3f30*/  BSSY.RECONVERGENT B0, `(.L_x_131) ;  /* 0x0000019000007945 */ /* 0x000fe80003800200 */
[----:B------:R-:W-:Y:S05]  /*3f40*/  @P1 BRA `(.L_x_132) ;  /* 0x00000000005c1947 */ /* 0x000fea0003800000 */
[----:B0-----:R-:W0:Y:S01]  /*3f50*/  MUFU.RCP R7, UR19 ;  /* 0x0000001300077d08 */ /* 0x001e220008001000 */
[----:B------:R-:W-:Y:S01]  /*3f60*/  HFMA2 R13, -RZ, RZ, 0, 1.1920928955078125e-07 ;  /* 0x00000002ff0d7431 */ /* 0x000fe200000001ff */
[----:B------:R-:W-:Y:S01]  /*3f70*/  IADD3 R12, PT, PT, R0, UR4, RZ ;  /* 0x00000004000c7c10 */ /* 0x000fe2000fffe0ff */
[----:B------:R-:W-:Y:S01]  /*3f80*/  HFMA2 R19, -RZ, RZ, 0, 1.1920928955078125e-07 ;  /* 0x00000002ff137431 */ /* 0x000fe200000001ff */
[----:B------:R-:W-:Y:S02]  /*3f90*/  MOV R15, 0x2 ;  /* 0x00000002000f7802 */ /* 0x000fe40000000f00 */
[----:B------:R-:W-:Y:S02]  /*3fa0*/  IADD3 R12, PT, PT, R12, UR20, RZ ;  /* 0x000000140c0c7c10 */ /* 0x000fe4000fffe0ff */
[----:B------:R-:W1:Y:S01]  /*3fb0*/  MUFU.RCP R11, UR18 ;  /* 0x00000012000b7d08 */ /* 0x000e620008001000 */
[----:B0-----:R-:W-:Y:S01]  /*3fc0*/  FMUL.FTZ R7, R6, R7 ;  /* 0x0000000706077220 */ /* 0x001fe20000410000 */
[----:B------:R-:W-:-:S04]  /*3fd0*/  F2FP.F16.F32.PACK_AB R6, RZ, R6 ;  /* 0x00000006ff06723e */ /* 0x000fc800000000ff */
[----:B------:R-:W-:Y:S02]  /*3fe0*/  PRMT R20, R6, 0x7610, R20 ;  /* 0x0000761006147816 */ /* 0x000fe40000000014 */
[----:B------:R-:W0:Y:S01]  /*3ff0*/  MUFU.SQRT R7, R7 ;  /* 0x0000000700077308 */ /* 0x000e220000002000 */
[----:B-1----:R-:W-:Y:S01]  /*4000*/  FMUL.FTZ R11, R8, R11 ;  /* 0x0000000b080b7220 */ /* 0x002fe20000410000 */
[----:B0-----:R-:W-:Y:S01]  /*4010*/  FADD.FTZ R10, R7, UR22 ;  /* 0x00000016070a7e21 */ /* 0x001fe20008010000 */
[----:B------:R-:W-:-:S05]  /*4020*/  IMAD.WIDE R6, R12, R13, UR6 ;  /* 0x000000060c067e25 */ /* 0x000fca000f8e020d */
[----:B------:R-:W0:Y:S02]  /*4030*/  MUFU.RCP R10, R10 ;  /* 0x0000000a000a7308 */ /* 0x000e240000001000 */
[----:B0-----:R-:W-:-:S05]  /*4040*/  FMUL.FTZ R11, R11, R10 ;  /* 0x0000000a0b0b7220 */ /* 0x001fca0000410000 */
[----:B------:R-:W-:Y:S01]  /*4050*/  F2FP.F16.F32.PACK_AB R8, R8, R11 ;  /* 0x0000000b0808723e */ /* 0x000fe200000000ff */
[----:B------:R-:W-:-:S03]  /*4060*/  IMAD.WIDE R10, R12, R15, UR8 ;  /* 0x000000080c0a7e25 */ /* 0x000fc6000f8e020f */
[----:B------:R-:W-:Y:S01]  /*4070*/  PRMT R14, R8, 0x7632, R14 ;  /* 0x00007632080e7816 */ /* 0x000fe2000000000e */
[----:B------:R-:W-:Y:S01]  /*4080*/  IMAD.WIDE R12, R12, R19, UR10 ;  /* 0x0000000a0c0c7e25 */ /* 0x000fe2000f8e0213 */
[----:B------:R1:W-:Y:S04]  /*4090*/  STG.E.U16 desc[UR16][R6.64], R8 ;  /* 0x0000000806007986 */ /* 0x0003e8000c101510 */
[----:B------:R1:W-:Y:S04]  /*40a0*/  STG.E.U16 desc[UR16][R10.64], R14 ;  /* 0x0000000e0a007986 */ /* 0x0003e8000c101510 */
[----:B------:R1:W-:Y:S02]  /*40b0*/  STG.E.U16 desc[UR16][R12.64], R20 ;  /* 0x000000140c007986 */ /* 0x0003e4000c101510 */
.L_x_132:
[----:B------:R-:W-:Y:S05]  /*40c0*/  BSYNC.RECONVERGENT B0 ;  /* 0x0000000000007941 */ /* 0x000fea0003800200 */
.L_x_131:
[----:B------:R-:W-:Y:S04]  /*40d0*/  BSSY.RECONVERGENT B0, `(.L_x_133) ;  /* 0x0000016000007945 */ /* 0x000fe80003800200 */
[----:B------:R-:W-:Y:S05]  /*40e0*/  @P2 BRA `(.L_x_134) ;  /* 0x0000000000502947 */ /* 0x000fea0003800000 */
[----:B01----:R-:W0:Y:S01]  /*40f0*/  MUFU.RCP R7, UR19 ;  /* 0x0000001300077d08 */ /* 0x003e220008001000 */
[----:B------:R-:W-:Y:S01]  /*4100*/  HFMA2 R11, -RZ, RZ, 0, 1.1920928955078125e-07 ;  /* 0x00000002ff0b7431 */ /* 0x000fe200000001ff */
[----:B------:R-:W-:-:S05]  /*4110*/  MOV R13, 0x2 ;  /* 0x00000002000d7802 */ /* 0x000fca0000000f00 */
[----:B------:R-:W-:Y:S01]  /*4120*/  IMAD.WIDE R12, R2, R13, UR10 ;  /* 0x0000000a020c7e25 */ /* 0x000fe2000f8e020d */
[----:B------:R-:W1:Y:S03]  /*4130*/  MUFU.RCP R10, UR18 ;  /* 0x00000012000a7d08 */ /* 0x000e660008001000 */
[----:B0-----:R-:W-:Y:S01]  /*4140*/  FMUL.FTZ R6, R18, R7 ;  /* 0x0000000712067220 */ /* 0x001fe20000410000 */
[----:B------:R-:W-:-:S05]  /*4150*/  F2FP.F16.F32.PACK_AB R18, RZ, R18 ;  /* 0x00000012ff12723e */ /* 0x000fca00000000ff */
[----:B------:R-:W0:Y:S01]  /*4160*/  MUFU.SQRT R6, R6 ;  /* 0x0000000600067308 */ /* 0x000e220000002000 */
[----:B-1----:R-:W-:Y:S01]  /*4170*/  FMUL.FTZ R7, R5, R10 ;  /* 0x0000000a05077220 */ /* 0x002fe20000410000 */
[----:B0-----:R-:W-:-:S06]  /*4180*/  FADD.FTZ R8, R6, UR22 ;  /* 0x0000001606087e21 */ /* 0x001fcc0008010000 */
[----:B------:R-:W0:Y:S02]  /*4190*/  MUFU.RCP R8, R8 ;  /* 0x0000000800087308 */ /* 0x000e240000001000 */
[----:B0-----:R-:W-:Y:S01]  /*41a0*/  FMUL.FTZ R10, R7, R8 ;  /* 0x00000008070a7220 */ /* 0x001fe20000410000 */
[----:B------:R-:W-:-:S04]  /*41b0*/  MOV R7, 0x2 ;  /* 0x0000000200077802 */ /* 0x000fc80000000f00 */
[----:B------:R-:W-:Y:S01]  /*41c0*/  F2FP.F16.F32.PACK_AB R5, R5, R10 ;  /* 0x0000000a0505723e */ /* 0x000fe200000000ff */
[----:B------:R-:W-:-:S03]  /*41d0*/  IMAD.WIDE R6, R2, R7, UR6 ;  /* 0x0000000602067e25 */ /* 0x000fc6000f8e0207 */
[----:B------:R-:W-:Y:S01]  /*41e0*/  PRMT R8, R5, 0x7632, R8 ;  /* 0x0000763205087816 */ /* 0x000fe20000000008 */
[----:B------:R-:W-:Y:S01]  /*41f0*/  IMAD.WIDE R10, R2, R11, UR8 ;  /* 0x00000008020a7e25 */ /* 0x000fe2000f8e020b */
[----:B------:R2:W-:Y:S04]  /*4200*/  STG.E.U16 desc[UR16][R6.64], R5 ;  /* 0x0000000506007986 */ /* 0x0005e8000c101510 */
[----:B------:R2:W-:Y:S04]  /*4210*/  STG.E.U16 desc[UR16][R10.64], R8 ;  /* 0x000000080a007986 */ /* 0x0005e8000c101510 */
[----:B------:R2:W-:Y:S02]  /*4220*/  STG.E.U16 desc[UR16][R12.64], R18 ;  /* 0x000000120c007986 */ /* 0x0005e4000c101510 */
.L_x_134:
[----:B------:R-:W-:Y:S05]  /*4230*/  BSYNC.RECONVERGENT B0 ;  /* 0x0000000000007941 */ /* 0x000fea0003800200 */
.L_x_133:
[----:B------:R-:W-:Y:S01]  /*4240*/  BSSY.RECONVERGENT B0, `(.L_x_135) ;  /* 0x0000019000007945 */ /* 0x000fe20003800200 */
[----:B------:R-:W-:Y:S01]  /*4250*/  FFMA.FTZ R9, R9, UR21, R16 ;  /* 0x0000001509097c23 */ /* 0x000fe20008010010 */
[----:B------:R-:W-:Y:S02]  /*4260*/  FFMA.FTZ R17, R17, R4, R22 ;  /* 0x0000000411117223 */ /* 0x000fe40000010016 */
[----:B------:R-:W-:Y:S05]  /*4270*/  @P3 BRA `(.L_x_136) ;  /* 0x0000000000543947 */ /* 0x000fea0003800000 */
[----:B------:R-:W3:Y:S01]  /*4280*/  MUFU.RCP R2, UR19 ;  /* 0x0000001300027d08 */ /* 0x000ee20008001000 */
[----:B-12---:R-:W-:Y:S01]  /*4290*/  HFMA2 R6, -RZ, RZ, 0, 1.1920928955078125e-07 ;  /* 0x00000002ff067431 */ /* 0x006fe200000001ff */
[----:B0-----:R-:W-:Y:S01]  /*42a0*/  MOV R10, 0x2 ;  /* 0x00000002000a7802 */ /* 0x001fe20000000f00 */
[----:B------:R-:W-:-:S05]  /*42b0*/  HFMA2 R12, -RZ, RZ, 0, 1.1920928955078125e-07 ;  /* 0x00000002ff0c7431 */ /* 0x000fca00000001ff */
[----:B------:R-:W0:Y:S01]  /*42c0*/  MUFU.RCP R4, UR18 ;  /* 0x0000001200047d08 */ /* 0x000e220008001000 */
[----:B---3--:R-:W-:-:S07]  /*42d0*/  FMUL.FTZ R2, R17, R2 ;  /* 0x0000000211027220 */ /* 0x008fce0000410000 */
[----:B------:R-:W1:Y:S01]  /*42e0*/  MUFU.SQRT R2, R2 ;  /* 0x0000000200027308 */ /* 0x000e620000002000 */
[----:B0-----:R-:W-:Y:S01]  /*42f0*/  FMUL.FTZ R4, R9, R4 ;  /* 0x0000000409047220 */ /* 0x001fe20000410000 */
[----:B-1----:R-:W-:-:S06]  /*4300*/  FADD.FTZ R8, R2, UR22 ;  /* 0x0000001602087e21 */ /* 0x002fcc0008010000 */
        /* <DEDUP_REMOVED lines=12> */
.L_x_136:
[----:B------:R-:W-:Y:S05]  /*43d0*/  BSYNC.RECONVERGENT B0 ;  /* 0x0000000000007941 */ /* 0x000fea0003800200 */
.L_x_135:
[----:B------:R-:W-:-:S04]  /*43e0*/  ULEA UR4, UR20, UR4, 0x2 ;  /* 0x0000000414047291 */ /* 0x000fc8000f8e10ff */
[----:B------:R-:W-:-:S09]  /*43f0*/  UISETP.GE.AND UP0, UPT, UR4, UR14, UPT ;  /* 0x0000000e0400728c */ /* 0x000fd2000bf06270 */
[----:B------:R-:W-:Y:S05]  /*4400*/  BRA.U !UP0, `(.L_x_137) ;  /* 0xfffffff1085c7547 */ /* 0x000fea000b83ffff */
[----:B------:R-:W-:Y:S05]  /*4410*/  EXIT ;  /* 0x000000000000794d */ /* 0x000fea0003800000 */
.L_x_98:
[----:B------:R-:W0:Y:S01]  /*4420*/  S2R R21, SR_TID.X ;  /* 0x0000000000157919 */ /* 0x000e220000002100 */
[----:B------:R-:W-:-:S04]  /*4430*/  UISETP.LT.AND UP0, UPT, UR14, UR15, UPT ;  /* 0x0000000f0e00728c */ /* 0x000fc8000bf01270 */
[----:B------:R-:W-:Y:S01]  /*4440*/  USEL UR4, UR14, UR15, UP0 ;  /* 0x0000000f0e047287 */ /* 0x000fe20008000000 */
[----:B0-----:R-:W-:-:S05]  /*4450*/  SHF.L.U32 R0, R21, 0x2, RZ ;  /* 0x0000000215007819 */ /* 0x001fca00000006ff */
[----:B------:R-:W-:-:S13]  /*4460*/  ISETP.LT.AND P0, PT, R0, UR4, PT ;  /* 0x0000000400007c0c */ /* 0x000fda000bf01270 */
[----:B------:R-:W-:Y:S05]  /*4470*/  @!P0 EXIT ;  /* 0x000000000000894d */ /* 0x000fea0003800000 */
[----:B------:R-:W0:Y:S01]  /*4480*/  LDCU UR4, c[0x0][0xf98] ;  /* 0x0001f300ff0477ac */ /* 0x000e220008000800 */
[----:B------:R-:W-:-:S04]  /*4490*/  UISETP.LT.U32.AND UP0, UPT, UR14, UR15, UPT ;  /* 0x0000000f0e00728c */ /* 0x000fc8000bf01070 */
[----:B------:R-:W-:Y:S02]  /*44a0*/  USEL UR14, UR14, UR15, UP0 ;  /* 0x0000000f0e0e7287 */ /* 0x000fe40008000000 */
[----:B0-----:R-:W-:-:S09]  /*44b0*/  UISETP.NE.AND UP0, UPT, UR4, URZ, UPT ;  /* 0x000000ff0400728c */ /* 0x001fd2000bf05270 */
[----:B------:R-:W-:Y:S05]  /*44c0*/  BRA.U !UP0, `(.L_x_138) ;  /* 0x0000000908a87547 */ /* 0x000fea000b800000 */
[----:B------:R-:W0:Y:S01]  /*44d0*/  LDC R0, c[0x0][0xf80] ;  /* 0x0003e000ff007b82 */ /* 0x000e220000000800 */
[----:B------:R-:W1:Y:S01]  /*44e0*/  LDCU UR15, c[0x0][0xf9c] ;  /* 0x0001f380ff0f77ac */ /* 0x000e620008000800 */
[----:B------:R-:W2:Y:S01]  /*44f0*/  MUFU.RCP R16, UR19 ;  /* 0x0000001300107d08 */ /* 0x000ea20008001000 */
[----:B------:R-:W-:Y:S01]  /*4500*/  BSSY.RECONVERGENT B0, `(.L_x_139) ;  /* 0x00000a5000007945 */ /* 0x000fe20003800200 */
[----:B------:R-:W3:Y:S01]  /*4510*/  LDCU UR4, c[0x0][0x360] ;  /* 0x00006c00ff0477ac */ /* 0x000ee20008000800 */
[----:B------:R-:W4:Y:S05]  /*4520*/  LDCU UR22, c[0x0][0xf94] ;  /* 0x0001f280ff1677ac */ /* 0x000f2a0008000800 */
[----:B------:R-:W0:Y:S01]  /*4530*/  MUFU.RCP R18, UR5 ;  /* 0x0000000500127d08 */ /* 0x000e220008001000 */
[----:B------:R-:W0:Y:S01]  /*4540*/  LDCU UR5, c[0x0][0xf9c] ;  /* 0x0001f380ff0577ac */ /* 0x000e220008000800 */
[----:B------:R-:W0:Y:S06]  /*4550*/  LDCU.64 UR20, c[0x0][0xf80] ;  /* 0x0001f000ff1477ac */ /* 0x000e2c0008000a00 */
[----:B------:R-:W0:Y:S01]  /*4560*/  MUFU.RCP R17, UR18 ;  /* 0x0000001200117d08 */ /* 0x000e220008001000 */
[----:B-1----:R-:W-:Y:S01]  /*4570*/  FSETP.NEU.FTZ.AND P1, PT, RZ, UR15, PT ;  /* 0x0000000fff007c0b */ /* 0x002fe2000bf3d000 */
[----:B------:R-:W1:Y:S02]  /*4580*/  LDCU UR18, c[0x0][0xf7c] ;  /* 0x0001ef80ff1277ac */ /* 0x000e640008000800 */
[----:B01234-:R-:W-:-:S10]  /*4590*/  FADD.FTZ R0, -R0, 1 ;  /* 0x3f80000000007421 */ /* 0x01ffd40000010100 */
.L_x_142:
[----:B------:R-:W-:Y:S01]  /*45a0*/  MOV R12, 0x8 ;  /* 0x00000008000c7802 */ /* 0x000fe20000000f00 */
[----:B0-----:R-:W-:Y:S01]  /*45b0*/  HFMA2 R10, -RZ, RZ, 0, 4.76837158203125e-07 ;  /* 0x00000008ff0a7431 */ /* 0x001fe200000001ff */
[----:B------:R-:W-:-:S03]  /*45c0*/  MOV R8, 0x8 ;  /* 0x0000000800087802 */ /* 0x000fc60000000f00 */
[----:B------:R-:W-:-:S06]  /*45d0*/  @P1 IMAD.WIDE R12, R21, R12, UR12 ;  /* 0x0000000c150c1e25 */ /* 0x000fcc000f8e020c */
[----:B------:R-:W2:Y:S01]  /*45e0*/  @P1 LDG.E.64 R12, desc[UR16][R12.64] ;  /* 0x000000100c0c1981 */ /* 0x000ea2000c1e1b00 */
[----:B------:R-:W-:Y:S02]  /*45f0*/  HFMA2 R6, -RZ, RZ, 0, 4.76837158203125e-07 ;  /* 0x00000008ff067431 */ /* 0x000fe400000001ff */
[----:B------:R-:W-:-:S04]  /*4600*/  IMAD.WIDE R10, R21, R10, UR6 ;  /* 0x00000006150a7e25 */ /* 0x000fc8000f8e020a */
[C---:B------:R-:W-:Y:S02]  /*4610*/  IMAD.WIDE R8, R21.reuse, R8, UR8 ;  /* 0x0000000815087e25 */ /* 0x040fe4000f8e0208 */
[----:B------:R-:W3:Y:S02]  /*4620*/  LDG.E.64 R10, desc[UR16][R10.64] ;  /* 0x000000100a0a7981 */ /* 0x000ee4000c1e1b00 */
[----:B------:R-:W-:Y:S02]  /*4630*/  IMAD.WIDE R6, R21, R6, UR10 ;  /* 0x0000000a15067e25 */ /* 0x000fe4000f8e0206 */
[----:B------:R-:W4:Y:S04]  /*4640*/  LDG.E.64 R4, desc[UR16][R8.64] ;  /* 0x0000001008047981 */ /* 0x000f28000c1e1b00 */
[----:B------:R-:W4:Y:S01]  /*4650*/  LDG.E.64 R2, desc[UR16][R6.64] ;  /* 0x0000001006027981 */ /* 0x000f22000c1e1b00 */
[----:B------:R-:W0:Y:S03]  /*4660*/  LDC.64 R14, c[0x0][0xfb8] ;  /* 0x0003ee00ff0e7b82 */ /* 0x000e260000000a00 */
[----:B0-----:R4:W5:Y:S01]  /*4670*/  LDG.E R14, desc[UR16][R14.64] ;  /* 0x000000100e0e7981 */ /* 0x001962000c1e1900 */
[----:B--2---:R-:W-:-:S02]  /*4680*/  @P1 PRMT R20, R20, 0x5410, R12 ;  /* 0x0000541014141816 */ /* 0x004fc4000000000c */
[--C-:B------:R-:W-:Y:S02]  /*4690*/  @P1 SHF.R.U64 R22, R12, 0x10, R13.reuse ;  /* 0x000000100c161819 */ /* 0x100fe4000000120d */
[----:B------:R-:W-:Y:S02]  /*46a0*/  @P1 PRMT R20, R13, 0x7610, R20 ;  /* 0x000076100d141816 */ /* 0x000fe40000000014 */
[----:B------:R-:W-:Y:S02]  /*46b0*/  @P1 SHF.R.U32.HI R13, RZ, 0x10, R13 ;  /* 0x00000010ff0d1819 */ /* 0x000fe4000001160d */
[----:B------:R-:W-:-:S04]  /*46c0*/  @P1 PRMT R19, R19, 0x5410, R22 ;  /* 0x0000541013131816 */ /* 0x000fc80000000016 */
[----:B------:R-:W-:Y:S02]  /*46d0*/  @P1 PRMT R19, R13, 0x7610, R19 ;  /* 0x000076100d131816 */ /* 0x000fe40000000013 */
[----:B------:R-:W-:Y:S02]  /*46e0*/  FSETP.NEU.FTZ.AND P1, PT, RZ, UR5, PT ;  /* 0x00000005ff007c0b */ /* 0x000fe4000bf3d000 */
[--C-:B---3--:R-:W-:Y:S02]  /*46f0*/  SHF.R.U64 R12, R10, 0x10, R11.reuse ;  /* 0x000000100a0c7819 */ /* 0x108fe4000000120b */
[----:B------:R-:W-:Y:S02]  /*4700*/  SHF.R.U32.HI R23, RZ, 0x10, R11 ;  /* 0x00000010ff177819 */ /* 0x000fe4000001160b */
[----:B----4-:R-:W-:Y:S02]  /*4710*/  SHF.R.U64 R15, R4, 0x10, R5 ;  /* 0x00000010040f7819 */ /* 0x010fe40000001205 */
[----:B------:R-:W-:-:S02]  /*4720*/  PRMT R22, R23, 0x5410, R12 ;  /* 0x0000541017167816 */ /* 0x000fc4000000000c */
[----:B------:R-:W-:Y:S02]  /*4730*/  SHF.R.U32.HI R12, RZ, 0x10, R5 ;  /* 0x00000010ff0c7819 */ /* 0x000fe40000011605 */
[--C-:B------:R-:W-:Y:S02]  /*4740*/  SHF.R.U64 R13, R2, 0x10, R3.reuse ;  /* 0x00000010020d7819 */ /* 0x100fe40000001203 */
[----:B------:R-:W-:Y:S02]  /*4750*/  SHF.R.U32.HI R23, RZ, 0x10, R3 ;  /* 0x00000010ff177819 */ /* 0x000fe40000011603 */
[----:B------:R-:W-:Y:S02]  /*4760*/  PRMT R15, R12, 0x5410, R15 ;  /* 0x000054100c0f7816 */ /* 0x000fe4000000000f */
[----:B------:R-:W-:Y:S01]  /*4770*/  PRMT R12, R23, 0x5410, R13 ;  /* 0x00005410170c7816 */ /* 0x000fe2000000000d */
[----:B------:R-:W-:Y:S06]  /*4780*/  @P1 BRA `(.L_x_140) ;  /* 0x0000000000441947 */ /* 0x000fec0003800000 */
[----:B------:R-:W-:Y:S01]  /*4790*/  HADD2.F32 R13, -RZ, R10.H0_H0 ;  /* 0x2000000aff0d7230 */ /* 0x000fe20000004100 */
[----:B------:R-:W-:Y:S01]  /*47a0*/  MOV R20, RZ ;  /* 0x000000ff00147202 */ /* 0x000fe20000000f00 */
[----:B------:R-:W-:Y:S01]  /*47b0*/  HADD2.F32 R10, -RZ, R2.H0_H0 ;  /* 0x20000002ff0a7230 */ /* 0x000fe20000004100 */
[----:B------:R-:W-:Y:S01]  /*47c0*/  MOV R24, RZ ;  /* 0x000000ff00187202 */ /* 0x000fe20000000f00 */
[----:B------:R-:W-:Y:S01]  /*47d0*/  HADD2.F32 R23, -RZ, R22.H1_H1 ;  /* 0x30000016ff177230 */ /* 0x000fe20000004100 */
[----:B------:R-:W-:Y:S01]  /*47e0*/  MOV R2, RZ ;  /* 0x000000ff00027202 */ /* 0x000fe20000000f00 */
[----:B------:R-:W-:Y:S02]  /*47f0*/  HADD2.F32 R27, -RZ, R12.H1_H1 ;  /* 0x3000000cff1b7230 */ /* 0x000fe40000004100 */
[----:B------:R-:W-:Y:S01]  /*4800*/  HADD2.F32 R29, -RZ, R22.H0_H0 ;  /* 0x20000016ff1d7230 */ /* 0x000fe20000004100 */
[----:B------:R-:W-:Y:S01]  /*4810*/  MOV R22, RZ ;  /* 0x000000ff00167202 */ /* 0x000fe20000000f00 */
[----:B------:R-:W-:-:S02]  /*4820*/  HADD2.F32 R11, -RZ, R11.H0_H0 ;  /* 0x2000000bff0b7230 */ /* 0x000fc40000004100 */
[----:B------:R-:W-:Y:S02]  /*4830*/  HADD2.F32 R4, -RZ, R4.H0_H0 ;  /* 0x20000004ff047230 */ /* 0x000fe40000004100 */
[----:B------:R-:W-:Y:S02]  /*4840*/  HADD2.F32 R5, -RZ, R5.H0_H0 ;  /* 0x20000005ff057230 */ /* 0x000fe40000004100 */
[----:B------:R-:W-:Y:S02]  /*4850*/  HADD2.F32 R3, -RZ, R3.H0_H0 ;  /* 0x20000003ff037230 */ /* 0x000fe40000004100 */
[--C-:B------:R-:W-:Y:S02]  /*4860*/  HADD2.F32 R25, -RZ, R15.reuse.H1_H1 ;  /* 0x3000000fff197230 */ /* 0x100fe40000004100 */
[----:B------:R-:W-:Y:S02]  /*4870*/  HADD2.F32 R26, -RZ, R15.H0_H0 ;  /* 0x2000000fff1a7230 */ /* 0x000fe40000004100 */
[----:B------:R-:W-:Y:S01]  /*4880*/  HADD2.F32 R12, -RZ, R12.H0_H0 ;  /* 0x2000000cff0c7230 */ /* 0x000fe20000004100 */
[----:B------:R-:W-:Y:S06]  /*4890*/  BRA `(.L_x_141) ;  /* 0x0000000000407947 */ /* 0x000fec0003800000 */
.L_x_140:
[----:B------:R-:W-:Y:S02]  /*48a0*/  HADD2.F32 R13, -RZ, R10.H0_H0 ;  /* 0x2000000aff0d7230 */ /* 0x000fe40000004100 */
[----:B------:R-:W-:Y:S02]  /*48b0*/  HADD2.F32 R10, -RZ, R2.H0_H0 ;  /* 0x20000002ff0a7230 */ /* 0x000fe40000004100 */
[----:B------:R-:W-:Y:S02]  /*48c0*/  HADD2.F32 R2, -RZ, R20.H1_H1 ;  /* 0x30000014ff027230 */ /* 0x000fe40000004100 */
[----:B------:R-:W-:Y:S02]  /*48d0*/  HADD2.F32 R23, -RZ, R22.H1_H1 ;  /* 0x30000016ff177230 */ /* 0x000fe40000004100 */
[----:B------:R-:W-:Y:S02]  /*48e0*/  HADD2.F32 R27, -RZ, R12.H1_H1 ;  /* 0x3000000cff1b7230 */ /* 0x000fe40000004100 */
[----:B------:R-:W-:-:S02]  /*48f0*/  HADD2.F32 R29, -RZ, R22.H0_H0 ;  /* 0x20000016ff1d7230 */ /* 0x000fc40000004100 */
[----:B------:R-:W-:Y:S02]  /*4900*/  HADD2.F32 R11, -RZ, R11.H0_H0 ;  /* 0x2000000bff0b7230 */ /* 0x000fe40000004100 */
[----:B------:R-:W-:Y:S02]  /*4910*/  HADD2.F32 R4, -RZ, R4.H0_H0 ;  /* 0x20000004ff047230 */ /* 0x000fe40000004100 */
[----:B------:R-:W-:Y:S02]  /*4920*/  HADD2.F32 R5, -RZ, R5.H0_H0 ;  /* 0x20000005ff057230 */ /* 0x000fe40000004100 */
[----:B------:R-:W-:Y:S02]  /*4930*/  HADD2.F32 R3, -RZ, R3.H0_H0 ;  /* 0x20000003ff037230 */ /* 0x000fe40000004100 */
[----:B------:R-:W-:Y:S02]  /*4940*/  HADD2.F32 R24, -RZ, R19.H1_H1 ;  /* 0x30000013ff187230 */ /* 0x000fe40000004100 */
[----:B------:R-:W-:-:S02]  /*4950*/  HADD2.F32 R25, -RZ, R15.H1_H1 ;  /* 0x3000000fff197230 */ /* 0x000fc40000004100 */
[----:B------:R-:W-:Y:S02]  /*4960*/  HADD2.F32 R20, -RZ, R20.H0_H0 ;  /* 0x20000014ff147230 */ /* 0x000fe40000004100 */
[----:B------:R-:W-:Y:S02]  /*4970*/  HADD2.F32 R22, -RZ, R19.H0_H0 ;  /* 0x20000013ff167230 */ /* 0x000fe40000004100 */
[----:B------:R-:W-:Y:S02]  /*4980*/  HADD2.F32 R26, -RZ, R15.H0_H0 ;  /* 0x2000000fff1a7230 */ /* 0x000fe40000004100 */
[----:B------:R-:W-:-:S07]  /*4990*/  HADD2.F32 R12, -RZ, R12.H0_H0 ;  /* 0x2000000cff0c7230 */ /* 0x000fce0000004100 */
.L_x_141:
[----:B-----5:R-:W-:Y:S01]  /*49a0*/  FMUL.FTZ R13, R14, R13 ;  /* 0x0000000d0e0d7220 */ /* 0x020fe20000410000 */
[----:B------:R-:W-:Y:S01]  /*49b0*/  FMUL.FTZ R10, R10, UR20 ;  /* 0x000000140a0a7c20 */ /* 0x000fe20008410000 */
[C---:B------:R-:W-:Y:S01]  /*49c0*/  FMUL.FTZ R23, R14.reuse, R23 ;  /* 0x000000170e177220 */ /* 0x040fe20000410000 */
[C---:B------:R-:W-:Y:S01]  /*49d0*/  FMUL.FTZ R11, R14.reuse, R11 ;  /* 0x0000000b0e0b7220 */ /* 0x040fe20000410000 */
[-C--:B------:R-:W-:Y:S01]  /*49e0*/  FMUL.FTZ R13, R13, R18.reuse ;  /* 0x000000120d0d7220 */ /* 0x080fe20000410000 */
[----:B------:R-:W-:Y:S01]  /*49f0*/  FMUL.FTZ R29, R14, R29 ;  /* 0x0000001d0e1d7220 */ /* 0x000fe20000410000 */
[----:B------:R-:W-:Y:S01]  /*4a00*/  FMUL.FTZ R4, R4, UR18 ;  /* 0x0000001204047c20 */ /* 0x000fe20008410000 */
[----:B------:R-:W-:Y:S01]  /*4a10*/  FMUL.FTZ R28, R27, UR20 ;  /* 0x000000141b1c7c20 */ /* 0x000fe20008410000 */
[----:B------:R-:W-:Y:S01]  /*4a20*/  FMUL.FTZ R15, R0, R13 ;  /* 0x0000000d000f7220 */ /* 0x000fe20000410000 */
[-C--:B------:R-:W-:Y:S01]  /*4a30*/  FMUL.FTZ R29, R29, R18.reuse ;  /* 0x000000121d1d7220 */ /* 0x080fe20000410000 */
[C---:B------:R-:W-:Y:S01]  /*4a40*/  FFMA.FTZ R4, R13.reuse, UR21, R4 ;  /* 0x000000150d047c23 */ /* 0x040fe20008010004 */
[----:B------:R-:W-:Y:S01]  /*4a50*/  FMUL.FTZ R12, R12, UR20 ;  /* 0x000000140c0c7c20 */ /* 0x000fe20008410000 */
[----:B------:R-:W-:Y:S01]  /*4a60*/  FFMA.FTZ R15, R13, R15, R10 ;  /* 0x0000000f0d0f7223 */ /* 0x000fe2000001000a */
[----:B------:R-:W-:Y:S01]  /*4a70*/  FMUL.FTZ R13, R23, R18 ;  /* 0x00000012170d7220 */ /* 0x000fe20000410000 */
[----:B------:R-:W-:Y:S01]  /*4a80*/  FMUL.FTZ R19, R4, R17 ;  /* 0x0000001104137220 */ /* 0x000fe20000410000 */
[----:B------:R-:W-:Y:S01]  /*4a90*/  FMUL.FTZ R26, R26, UR18 ;  /* 0x000000121a1a7c20 */ /* 0x000fe20008410000 */
[----:B------:R-:W-:Y:S01]  /*4aa0*/  FMUL.FTZ R14, R15, R16 ;  /* 0x000000100f0e7220 */ /* 0x000fe20000410000 */
[----:B------:R-:W-:Y:S01]  /*4ab0*/  FMUL.FTZ R27, R0, R13 ;  /* 0x0000000d001b7220 */ /* 0x000fe20000410000 */
[----:B------:R-:W-:Y:S01]  /*4ac0*/  F2F.F16.F32 R15, R15 ;  /* 0x0000000f000f7304 */ /* 0x000fe20000200800 */
[----:B------:R-:W-:-:S02]  /*4ad0*/  FFMA.FTZ R26, R29, UR21, R26 ;  /* 0x000000151d1a7c23 */ /* 0x000fc4000801001a */
[----:B------:R-:W-:Y:S01]  /*4ae0*/  FFMA.FTZ R27, R13, R27, R28 ;  /* 0x0000001b0d1b7223 */ /* 0x000fe2000001001c */
[----:B------:R-:W-:-:S04]  /*4af0*/  FMUL.FTZ R28, R25, UR18 ;  /* 0x00000012191c7c20 */ /* 0x000fc80008410000 */
[----:B------:R-:W0:Y:S01]  /*4b00*/  MUFU.SQRT R14, R14 ;  /* 0x0000000e000e7308 */ /* 0x000e220000002000 */
[----:B------:R-:W-:Y:S01]  /*4b10*/  FFMA.FTZ R28, R13, UR21, R28 ;  /* 0x000000150d1c7c23 */ /* 0x000fe2000801001c */
[----:B------:R-:W-:Y:S01]  /*4b20*/  FMUL.FTZ R13, R11, R18 ;  /* 0x000000120b0d7220 */ /* 0x000fe20000410000 */
[----:B------:R-:W-:-:S04]  /*4b30*/  FMUL.FTZ R11, R0, R29 ;  /* 0x0000001d000b7220 */ /* 0x000fc80000410000 */
[----:B------:R-:W-:Y:S01]  /*4b40*/  FFMA.FTZ R11, R29, R11, R12 ;  /* 0x0000000b1d0b7223 */ /* 0x000fe2000001000c */
[----:B------:R-:W-:Y:S03]  /*4b50*/  F2F.F16.F32 R25, R4 ;  /* 0x0000000400197304 */ /* 0x000fe60000200800 */
[----:B------:R-:W-:-:S05]  /*4b60*/  FMUL.FTZ R12, R11, R16 ;  /* 0x000000100b0c7220 */ /* 0x000fca0000410000 */
[----:B------:R1:W-:Y:S01]  /*4b70*/  F2F.F16.F32 R4, R27 ;  /* 0x0000001b00047304 */ /* 0x0003e20000200800 */
[----:B0-----:R-:W-:Y:S01]  /*4b80*/  FADD.FTZ R10, R14, UR22 ;  /* 0x000000160e0a7e21 */ /* 0x001fe20008010000 */
[----:B------:R-:W-:-:S06]  /*4b90*/  FMUL.FTZ R14, R27, R16 ;  /* 0x000000101b0e7220 */ /* 0x000fcc0000410000 */
[----:B------:R-:W0:Y:S01]  /*4ba0*/  MUFU.SQRT R14, R14 ;  /* 0x0000000e000e7308 */ /* 0x000e220000002000 */
[----:B-1----:R-:W-:-:S07]  /*4bb0*/  FMUL.FTZ R27, R26, R17 ;  /* 0x000000111a1b7220 */ /* 0x002fce0000410000 */
[----:B------:R-:W1:Y:S08]  /*4bc0*/  MUFU.RCP R10, R10 ;  /* 0x0000000a000a7308 */ /* 0x000e700000001000 */
[----:B------:R-:W-:Y:S01]  /*4bd0*/  MUFU.SQRT R12, R12 ;  /* 0x0000000c000c7308 */ /* 0x000fe20000002000 */
[----:B0-----:R-:W-:-:S07]  /*4be0*/  FADD.FTZ R14, R14, UR22 ;  /* 0x000000160e0e7e21 */ /* 0x001fce0008010000 */
[----:B------:R-:W-:Y:S01]  /*4bf0*/  F2F.F16.F32 R11, R11 ;  /* 0x0000000b000b7304 */ /* 0x000fe20000200800 */
[----:B-1----:R-:W-:Y:S01]  /*4c00*/  FMUL.FTZ R23, R19, R10 ;  /* 0x0000000a13177220 */ /* 0x002fe20000410000 */
[----:B------:R-:W-:-:S03]  /*4c10*/  FMUL.FTZ R10, R28, R17 ;  /* 0x000000111c0a7220 */ /* 0x000fc60000410000 */
[----:B------:R-:W-:-:S03]  /*4c20*/  FFMA.FTZ R23, R2, UR5, R23 ;  /* 0x0000000502177c23 */ /* 0x000fc60008010017 */
[----:B------:R-:W0:Y:S08]  /*4c30*/  MUFU.RCP R19, R14 ;  /* 0x0000000e00137308 */ /* 0x000e300000001000 */
[----:B------:R-:W-:Y:S01]  /*4c40*/  F2F.F16.F32 R23, R23 ;  /* 0x0000001700177304 */ /* 0x000fe20000200800 */
[----:B0-----:R-:W-:Y:S01]  /*4c50*/  FMUL.FTZ R19, R10, R19 ;  /* 0x000000130a137220 */ /* 0x001fe20000410000 */
[----:B------:R-:W-:Y:S01]  /*4c60*/  FMUL.FTZ R10, R3, UR20 ;  /* 0x00000014030a7c20 */ /* 0x000fe20008410000 */
[----:B------:R-:W-:-:S02]  /*4c70*/  FMUL.FTZ R3, R0, R13 ;  /* 0x0000000d00037220 */ /* 0x000fc40000410000 */
[----:B------:R-:W-:Y:S02]  /*4c80*/  FFMA.FTZ R19, R24, UR5, R19 ;  /* 0x0000000518137c23 */ /* 0x000fe40008010013 */
[----:B------:R-:W-:Y:S02]  /*4c90*/  FFMA.FTZ R10, R13, R3, R10 ;  /* 0x000000030d0a7223 */ /* 0x000fe4000001000a */
[----:B------:R0:W1:Y:S02]  /*4ca0*/  F2F.F16.F32 R3, R28 ;  /* 0x0000001c00037304 */ /* 0x0000640000200800 */
[----:B------:R-:W-:-:S06]  /*4cb0*/  FMUL.FTZ R24, R10, R16 ;  /* 0x000000100a187220 */ /* 0x000fcc0000410000 */
[----:B------:R2:W3:Y:S01]  /*4cc0*/  MUFU.SQRT R14, R24 ;  /* 0x00000018000e7308 */ /* 0x0004e20000002000 */
[----:B0-----:R-:W-:Y:S01]  /*4cd0*/  FADD.FTZ R28, R12, UR22 ;  /* 0x000000160c1c7e21 */ /* 0x001fe20008010000 */
[----:B-1----:R-:W-:-:S06]  /*4ce0*/  IMAD.WIDE.U32 R2, R3, 0x10000, RZ ;  /* 0x0001000003027825 */ /* 0x002fcc00078e00ff */
[----:B------:R-:W0:Y:S01]  /*4cf0*/  MUFU.RCP R12, R28 ;  /* 0x0000001c000c7308 */ /* 0x000e220000001000 */
[----:B--2---:R-:W-:Y:S01]  /*4d00*/  FMUL.FTZ R24, R5, UR18 ;  /* 0x0000001205187c20 */ /* 0x004fe20008410000 */
[----:B------:R-:W-:-:S03]  /*4d10*/  LOP3.LUT R2, R2, R25, RZ, 0xfc, !PT ;  /* 0x0000001902027212 */ /* 0x000fc600078efcff */
[----:B------:R-:W-:-:S03]  /*4d20*/  FFMA.FTZ R24, R13, UR21, R24 ;  /* 0x000000150d187c23 */ /* 0x000fc60008010018 */
[----:B------:R-:W1:Y:S01]  /*4d30*/  F2F.F16.F32 R10, R10 ;  /* 0x0000000a000a7304 */ /* 0x000e620000200800 */
[----:B---3--:R-:W-:Y:S01]  /*4d40*/  FADD.FTZ R14, R14, UR22 ;  /* 0x000000160e0e7e21 */ /* 0x008fe20008010000 */
[----:B------:R-:W-:-:S06]  /*4d50*/  FMUL.FTZ R13, R24, R17 ;  /* 0x00000011180d7220 */ /* 0x000fcc0000410000 */
[----:B------:R-:W2:Y:S01]  /*4d60*/  MUFU.RCP R14, R14 ;  /* 0x0000000e000e7308 */ /* 0x000ea20000001000 */
[----:B0-----:R-:W-:-:S04]  /*4d70*/  FMUL.FTZ R27, R27, R12 ;  /* 0x0000000c1b1b7220 */ /* 0x001fc80000410000 */
[----:B------:R-:W-:Y:S01]  /*4d80*/  FFMA.FTZ R12, R22, UR5, R27 ;  /* 0x00000005160c7c23 */ /* 0x000fe2000801001b */
[----:B-1----:R-:W-:Y:S02]  /*4d90*/  PRMT R25, R10, 0x5410, R11 ;  /* 0x000054100a197816 */ /* 0x002fe4000000000b */
[----:B------:R-:W-:Y:S08]  /*4da0*/  F2F.F16.F32 R5, R24 ;  /* 0x0000001800057304 */ /* 0x000ff00000200800 */
[----:B------:R-:W0:Y:S01]  /*4db0*/  F2F.F16.F32 R19, R19 ;  /* 0x0000001300137304 */ /* 0x000e220000200800 */
[----:B--2---:R-:W-:-:S04]  /*4dc0*/  FMUL.FTZ R13, R13, R14 ;  /* 0x0000000e0d0d7220 */ /* 0x004fc80000410000 */
[----:B------:R-:W-:-:S03]  /*4dd0*/  FFMA.FTZ R13, R20, UR5, R13 ;  /* 0x00000005140d7c23 */ /* 0x000fc6000801000d */
[----:B------:R-:W1:Y:S01]  /*4de0*/  F2F.F16.F32 R14, R26 ;  /* 0x0000001a000e7304 */ /* 0x000e620000200800 */
[----:B0-----:R-:W-:-:S07]  /*4df0*/  IMAD.WIDE.U32 R10, R19, 0x10000, RZ ;  /* 0x00010000130a7825 */ /* 0x001fce00078e00ff */
[----:B------:R-:W-:Y:S01]  /*4e00*/  F2F.F16.F32 R13, R13 ;  /* 0x0000000d000d7304 */ /* 0x000fe20000200800 */
[----:B------:R-:W-:Y:S02]  /*4e10*/  LOP3.LUT R10, R10, R23, RZ, 0xfc, !PT ;  /* 0x000000170a0a7212 */ /* 0x000fe400078efcff */
[----:B-1----:R-:W-:-:S05]  /*4e20*/  PRMT R5, R5, 0x5410, R14 ;  /* 0x0000541005057816 */ /* 0x002fca000000000e */
[----:B------:R-:W0:Y:S01]  /*4e30*/  F2F.F16.F32 R12, R12 ;  /* 0x0000000c000c7304 */ /* 0x000e220000200800 */
[----:B------:R-:W-:Y:S02]  /*4e40*/  MOV R14, 0x8 ;  /* 0x00000008000e7802 */ /* 0x000fe40000000f00 */
[----:B------:R-:W-:Y:S01]  /*4e50*/  LOP3.LUT R3, R5, R3, RZ, 0xfc, !PT ;  /* 0x0000000305037212 */ /* 0x000fe200078efcff */
[----:B------:R-:W-:-:S03]  /*4e60*/  IMAD.WIDE.U32 R4, R4, 0x10000, RZ ;  /* 0x0001000004047825 */ /* 0x000fc600078e00ff */
[----:B------:R-:W-:Y:S01]  /*4e70*/  LOP3.LUT R4, R4, R15, RZ, 0xfc, !PT ;  /* 0x0000000f04047212 */ /* 0x000fe200078efcff */
[----:B------:R-:W-:Y:S01]  /*4e80*/  IMAD.WIDE R14, R21, R14, UR6 ;  /* 0x00000006150e7e25 */ /* 0x000fe2000f8e020e */
[----:B------:R-:W-:Y:S02]  /*4e90*/  LOP3.LUT R5, R25, R5, RZ, 0xfc, !PT ;  /* 0x0000000519057212 */ /* 0x000fe400078efcff */
[----:B------:R-:W-:Y:S02]  /*4ea0*/  IADD3 R21, PT, PT, R21, UR4, RZ ;  /* 0x0000000415157c10 */ /* 0x000fe4000fffe0ff */
[----:B0-----:R-:W-:Y:S02]  /*4eb0*/  PRMT R27, R13, 0x5410, R12 ;  /* 0x000054100d1b7816 */ /* 0x001fe4000000000c */
[----:B------:R-:W-:Y:S02]  /*4ec0*/  SHF.L.U32 R20, R21, 0x2, RZ ;  /* 0x0000000215147819 */ /* 0x000fe400000006ff */
[----:B------:R-:W-:-:S02]  /*4ed0*/  LOP3.LUT R11, R27, R11, RZ, 0xfc, !PT ;  /* 0x0000000b1b0b7212 */ /* 0x000fc400078efcff */
[----:B------:R-:W-:Y:S02]  /*4ee0*/  ISETP.GE.AND P0, PT, R20, UR14, PT ;  /* 0x0000000e14007c0c */ /* 0x000fe4000bf06270 */
[----:B------:R-:W-:Y:S01]  /*4ef0*/  PRMT R20, R13, 0x5410, R23 ;  /* 0x000054100d147816 */ /* 0x000fe20000000017 */
[----:B------:R0:W-:Y:S01]  /*4f00*/  STG.E.64 desc[UR16][R14.64], R10 ;  /* 0x0000000a0e007986 */ /* 0x0001e2000c101b10 */
[----:B------:R-:W-:-:S03]  /*4f10*/  PRMT R19, R12, 0x5410, R19 ;  /* 0x000054100c137816 */ /* 0x000fc60000000013 */
[----:B------:R0:W-:Y:S04]  /*4f20*/  STG.E.64 desc[UR16][R8.64], R2 ;  /* 0x0000000208007986 */ /* 0x0001e8000c101b10 */
[----:B------:R0:W-:Y:S02]  /*4f30*/  STG.E.64 desc[UR16][R6.64], R4 ;  /* 0x0000000406007986 */ /* 0x0001e4000c101b10 */
[----:B------:R-:W-:Y:S05]  /*4f40*/  @!P0 BRA `(.L_x_142) ;  /* 0xfffffff400948947 */ /* 0x000fea000383ffff */
[----:B------:R-:W-:Y:S05]  /*4f50*/  BSYNC.RECONVERGENT B0 ;  /* 0x0000000000007941 */ /* 0x000fea0003800200 */
.L_x_139:
[----:B------:R-:W-:Y:S05]  /*4f60*/  EXIT ;  /* 0x000000000000794d */ /* 0x000fea0003800000 */
.L_x_138:
        /* <DEDUP_REMOVED lines=13> */
.L_x_146:
[----:B------:R-:W-:Y:S01]  /*5040*/  HFMA2 R14, -RZ, RZ, 0, 4.76837158203125e-07 ;  /* 0x00000008ff0e7431 */ /* 0x000fe200000001ff */
[----:B0-----:R-:W-:Y:S01]  /*5050*/  MOV R12, 0x8 ;  /* 0x00000008000c7802 */ /* 0x001fe20000000f00 */
[----:B------:R-:W-:Y:S02]  /*5060*/  HFMA2 R8, -RZ, RZ, 0, 4.76837158203125e-07 ;  /* 0x00000008ff087431 */ /* 0x000fe400000001ff */
[----:B------:R-:W-:Y:S02]  /*5070*/  HFMA2 R6, -RZ, RZ, 0, 4.76837158203125e-07 ;  /* 0x00000008ff067431 */ /* 0x000fe400000001ff */
[----:B------:R-:W-:-:S04]  /*5080*/  IMAD.WIDE R12, R21, R12, UR6 ;  /* 0x00000006150c7e25 */ /* 0x000fc8000f8e020c */
[C---:B------:R-:W-:Y:S01]  /*5090*/  @P1 IMAD.WIDE R14, R21.reuse, R14, UR12 ;  /* 0x0000000c150e1e25 */ /* 0x040fe2000f8e020e */
[----:B------:R-:W2:Y:S05]  /*50a0*/  LDG.E.64 R10, desc[UR16][R12.64] ;  /* 0x000000100c0a7981 */ /* 0x000eaa000c1e1b00 */
[----:B------:R-:W3:Y:S01]  /*50b0*/  @P1 LDG.E.64 R14, desc[UR16][R14.64] ;  /* 0x000000100e0e1981 */ /* 0x000ee2000c1e1b00 */
[C---:B------:R-:W-:Y:S01]  /*50c0*/  IMAD.WIDE R8, R21.reuse, R8, UR8 ;  /* 0x0000000815087e25 */ /* 0x040fe2000f8e0208 */
[----:B------:R-:W0:Y:S03]  /*50d0*/  LDC.64 R16, c[0x0][0xfb8] ;  /* 0x0003ee00ff107b82 */ /* 0x000e260000000a00 */
[----:B------:R-:W-:Y:S01]  /*50e0*/  IMAD.WIDE R6, R21, R6, UR10 ;  /* 0x0000000a15067e25 */ /* 0x000fe2000f8e0206 */
[----:B------:R-:W4:Y:S04]  /*50f0*/  LDG.E.64 R4, desc[UR16][R8.64] ;  /* 0x0000001008047981 */ /* 0x000f28000c1e1b00 */
[----:B------:R-:W4:Y:S04]  /*5100*/  LDG.E.64 R2, desc[UR16][R6.64] ;  /* 0x0000001006027981 */ /* 0x000f28000c1e1b00 */
[----:B0-----:R4:W5:Y:S01]  /*5110*/  LDG.E R16, desc[UR16][R16.64] ;  /* 0x0000001010107981 */ /* 0x001962000c1e1900 */
[----:B---3--:R-:W-:-:S02]  /*5120*/  @P1 PRMT R23, R23, 0x5410, R14 ;  /* 0x0000541017171816 */ /* 0x008fc4000000000e */
[----:B------:R-:W-:Y:S02]  /*5130*/  @P1 SHF.R.U64 R24, R14, 0x10, R15 ;  /* 0x000000100e181819 */ /* 0x000fe4000000120f */
[----:B------:R-:W-:Y:S02]  /*5140*/  @P1 PRMT R23, R15, 0x7610, R23 ;  /* 0x000076100f171816 */ /* 0x000fe40000000017 */
[----:B------:R-:W-:Y:S02]  /*5150*/  @P1 SHF.R.U32.HI R15, RZ, 0x10, R15 ;  /* 0x00000010ff0f1819 */ /* 0x000fe4000001160f */
[----:B------:R-:W-:-:S04]  /*5160*/  @P1 PRMT R22, R22, 0x5410, R24 ;  /* 0x0000541016161816 */ /* 0x000fc80000000018 */
[----:B------:R-:W-:Y:S02]  /*5170*/  @P1 PRMT R22, R15, 0x7610, R22 ;  /* 0x000076100f161816 */ /* 0x000fe40000000016 */
[----:B------:R-:W-:Y:S02]  /*5180*/  FSETP.NEU.FTZ.AND P1, PT, RZ, UR5, PT ;  /* 0x00000005ff007c0b */ /* 0x000fe4000bf3d000 */
[--C-:B--2---:R-:W-:Y:S02]  /*5190*/  SHF.R.U64 R14, R10, 0x10, R11.reuse ;  /* 0x000000100a0e7819 */ /* 0x104fe4000000120b */
        /* <DEDUP_REMOVED lines=8> */
[----:B------:R-:W-:Y:S06]  /*5220*/  @!P1 BRA `(.L_x_144) ;  /* 0x0000000000449947 */ /* 0x000fec0003800000 */
[----:B------:R-:W-:Y:S02]  /*5230*/  HADD2.F32 R15, -RZ, R10.H0_H0 ;  /* 0x2000000aff0f7230 */ /* 0x000fe40000004100 */
[----:B------:R-:W-:Y:S02]  /*5240*/  HADD2.F32 R10, -RZ, R23.H1_H1 ;  /* 0x30000017ff0a7230 */ /* 0x000fe40000004100 */
        /* <DEDUP_REMOVED lines=9> */
[----:B------:R-:W-:-:S02]  /*52e0*/  HADD2.F32 R23, -RZ, R23.H0_H0 ;  /* 0x20000017ff177230 */ /* 0x000fc40000004100 */
[----:B------:R-:W-:Y:S02]  /*52f0*/  HADD2.F32 R29, -RZ, R24.H0_H0 ;  /* 0x20000018ff1d7230 */ /* 0x000fe40000004100 */
[----:B------:R-:W-:Y:S02]  /*5300*/  HADD2.F32 R22, -RZ, R22.H0_H0 ;  /* 0x20000016ff167230 */ /* 0x000fe40000004100 */
[----:B------:R-:W-:Y:S02]  /*5310*/  HADD2.F32 R17, -RZ, R17.H0_H0 ;  /* 0x20000011ff117230 */ /* 0x000fe40000004100 */
[----:B------:R-:W-:Y:S01]  /*5320*/  HADD2.F32 R14, -RZ, R14.H0_H0 ;  /* 0x2000000eff0e7230 */ /* 0x000fe20000004100 */
[----:B------:R-:W-:Y:S06]  /*5330*/  BRA `(.L_x_145) ;  /* 0x00000000003c7947 */ /* 0x000fec0003800000 */
.L_x_144:
[----:B------:R-:W-:Y:S01]  /*5340*/  HADD2.F32 R15, -RZ, R10.H0_H0 ;  /* 0x2000000aff0f7230 */ /* 0x000fe20000004100 */
[----:B------:R-:W-:Y:S01]  /*5350*/  CS2R R22, SRZ ;  /* 0x0000000000167805 */ /* 0x000fe2000001ff00 */
[----:B------:R-:W-:Y:S01]  /*5360*/  HADD2.F32 R27, -RZ, R17.H1_H1 ;  /* 0x30000011ff1b7230 */ /* 0x000fe20000004100 */
[----:B------:R-:W-:Y:S01]  /*5370*/  MOV R26, RZ ;  /* 0x000000ff001a7202 */ /* 0x000fe20000000f00 */
[----:B------:R-:W-:Y:S01]  /*5380*/  HADD2.F32 R28, -RZ, R14.H1_H1 ;  /* 0x3000000eff1c7230 */ /* 0x000fe20000004100 */
[----:B------:R-:W-:Y:S01]  /*5390*/  MOV R10, RZ ;  /* 0x000000ff000a7202 */ /* 0x000fe20000000f00 */
[----:B------:R-:W-:Y:S02]  /*53a0*/  HADD2.F32 R11, -RZ, R11.H0_H0 ;  /* 0x2000000bff0b7230 */ /* 0x000fe40000004100 */
[----:B------:R-:W-:Y:S02]  /*53b0*/  HADD2.F32 R4, -RZ, R4.H0_H0 ;  /* 0x20000004ff047230 */ /* 0x000fe40000004100 */
[----:B------:R-:W-:-:S02]  /*53c0*/  HADD2.F32 R5, -RZ, R5.H0_H0 ;  /* 0x20000005ff057230 */ /* 0x000fc40000004100 */
[----:B------:R-:W-:Y:S02]  /*53d0*/  HADD2.F32 R2, -RZ, R2.H0_H0 ;  /* 0x20000002ff027230 */ /* 0x000fe40000004100 */
[----:B------:R-:W-:Y:S02]  /*53e0*/  HADD2.F32 R3, -RZ, R3.H0_H0 ;  /* 0x20000003ff037230 */ /* 0x000fe40000004100 */
[--C-:B------:R-:W-:Y:S02]  /*53f0*/  HADD2.F32 R25, -RZ, R24.reuse.H1_H1 ;  /* 0x30000018ff197230 */ /* 0x100fe40000004100 */
[----:B------:R-:W-:Y:S02]  /*5400*/  HADD2.F32 R29, -RZ, R24.H0_H0 ;  /* 0x20000018ff1d7230 */ /* 0x000fe40000004100 */
[----:B------:R-:W-:Y:S02]  /*5410*/  HADD2.F32 R17, -RZ, R17.H0_H0 ;  /* 0x20000011ff117230 */ /* 0x000fe40000004100 */
[----:B------:R-:W-:-:S07]  /*5420*/  HADD2.F32 R14, -RZ, R14.H0_H0 ;  /* 0x2000000eff0e7230 */ /* 0x000fce0000004100 */
.L_x_145:
[C---:B-----5:R-:W-:Y:S01]  /*5430*/  FMUL.FTZ R15, R16.reuse, R15 ;  /* 0x0000000f100f7220 */ /* 0x060fe20000410000 */
[C---:B------:R-:W-:Y:S01]  /*5440*/  FMUL.FTZ R11, R16.reuse, R11 ;  /* 0x0000000b100b7220 */ /* 0x040fe20000410000 */
[C---:B------:R-:W-:Y:S01]  /*5450*/  FMUL.FTZ R29, R16.reuse, R29 ;  /* 0x0000001d101d7220 */ /* 0x040fe20000410000 */
[----:B------:R-:W-:Y:S01]  /*5460*/  FMUL.FTZ R25, R16, R25 ;  /* 0x0000001910197220 */ /* 0x000fe20000410000 */
[-C--:B------:R-:W-:Y:S01]  /*5470*/  FMUL.FTZ R15, R15, R20.reuse ;  /* 0x000000140f0f7220 */ /* 0x080fe20000410000 */
[-C--:B------:R-:W-:Y:S01]  /*5480*/  FMUL.FTZ R24, R11, R20.reuse ;  /* 0x000000140b187220 */ /* 0x080fe20000410000 */
[-C--:B------:R-:W-:Y:S01]  /*5490*/  FMUL.FTZ R29, R29, R20.reuse ;  /* 0x000000141d1d7220 */ /* 0x080fe20000410000 */
[----:B------:R-:W-:Y:S01]  /*54a0*/  FMUL.FTZ R25, R25, R20 ;  /* 0x0000001419197220 */ /* 0x000fe20000410000 */
[----:B------:R-:W-:Y:S01]  /*54b0*/  FFMA.FTZ R15, R10, UR5, R15 ;  /* 0x000000050a0f7c23 */ /* 0x000fe2000801000f */
[----:B------:R-:W-:Y:S01]  /*54c0*/  FFMA.FTZ R23, R23, UR5, R24 ;  /* 0x0000000517177c23 */ /* 0x000fe20008010018 */
[----:B------:R-:W-:Y:S01]  /*54d0*/  FFMA.FTZ R29, R22, UR5, R29 ;  /* 0x00000005161d7c23 */ /* 0x000fe2000801001d */
[----:B------:R-:W-:Y:S01]  /*54e0*/  FFMA.FTZ R25, R26, UR5, R25 ;  /* 0x000000051a197c23 */ /* 0x000fe20008010019 */
[----:B------:R-:W-:Y:S01]  /*54f0*/  FMUL.FTZ R10, R15, UR21 ;  /* 0x000000150f0a7c20 */ /* 0x000fe20008410000 */
[C---:B------:R-:W-:Y:S01]  /*5500*/  FMUL.FTZ R24, R0.reuse, R23 ;  /* 0x0000001700187220 */ /* 0x040fe20000410000 */
[----:B------:R-:W-:Y:S01]  /*5510*/  FMUL.FTZ R22, R0, R29 ;  /* 0x0000001d00167220 */ /* 0x000fe20000410000 */
[----:B------:R-:W-:Y:S01]  /*5520*/  IADD3 R21, PT, PT, R21, UR4, RZ ;  /* 0x0000000415157c10 */ /* 0x000fe2000fffe0ff */
[----:B------:R-:W-:Y:S01]  /*5530*/  FFMA.FTZ R10, R4, UR18, R10 ;  /* 0x00000012040a7c23 */ /* 0x000fe2000801000a */
[C---:B------:R-:W-:Y:S01]  /*5540*/  FMUL.FTZ R4, R0.reuse, R15 ;  /* 0x0000000f00047220 */ /* 0x040fe20000410000 */
[----:B------:R-:W-:Y:S01]  /*5550*/  FMUL.FTZ R24, R23, R24 ;  /* 0x0000001817187220 */ /* 0x000fe20000410000 */
[C---:B------:R-:W-:Y:S01]  /*5560*/  FMUL.FTZ R22, R29.reuse, R22 ;  /* 0x000000161d167220 */ /* 0x040fe20000410000 */
[----:B------:R-:W-:Y:S01]  /*5570*/  FMUL.FTZ R29, R29, UR21 ;  /* 0x000000151d1d7c20 */ /* 0x000fe20008410000 */
[----:B------:R-:W-:Y:S01]  /*5580*/  FMUL.FTZ R15, R15, R4 ;  /* 0x000000040f0f7220 */ /* 0x000fe20000410000 */
[----:B------:R-:W-:Y:S01]  /*5590*/  FMUL.FTZ R4, R0, R25 ;  /* 0x0000001900047220 */ /* 0x000fe20000410000 */
[----:B------:R-:W-:Y:S01]  /*55a0*/  FFMA.FTZ R26, R3, UR20, R24 ;  /* 0x00000014031a7c23 */ /* 0x000fe20008010018 */
[----:B------:R-:W-:Y:S01]  /*55b0*/  FFMA.FTZ R14, R14, UR20, R22 ;  /* 0x000000140e0e7c23 */ /* 0x000fe20008010016 */
[----:B------:R-:W-:Y:S01]  /*55c0*/  FFMA.FTZ R16, R2, UR20, R15 ;  /* 0x0000001402107c23 */ /* 0x000fe2000801000f */
[----:B------:R-:W-:Y:S01]  /*55d0*/  FMUL.FTZ R15, R25, R4 ;  /* 0x00000004190f7220 */ /* 0x000fe20000410000 */
[----:B------:R-:W-:Y:S01]  /*55e0*/  F2F.F16.F32 R3, R26 ;  /* 0x0000001a00037304 */ /* 0x000fe20000200800 */
[----:B------:R-:W-:Y:S01]  /*55f0*/  FFMA.FTZ R29, R17, UR18, R29 ;  /* 0x00000012111d7c23 */ /* 0x000fe2000801001d */
[----:B------:R-:W-:Y:S01]  /*5600*/  FMUL.FTZ R4, R16, R18 ;  /* 0x0000001210047220 */ /* 0x000fe20000410000 */
[----:B------:R-:W-:-:S04]  /*5610*/  FFMA.FTZ R28, R28, UR20, R15 ;  /* 0x000000141c1c7c23 */ /* 0x000fc8000801000f */
[-C--:B------:R-:W-:Y:S01]  /*5620*/  FMUL.FTZ R11, R28, R18.reuse ;  /* 0x000000121c0b7220 */ /* 0x080fe20000410000 */
[----:B------:R0:W-:Y:S08]  /*5630*/  F2F.F16.F32 R2, R16 ;  /* 0x0000001000027304 */ /* 0x0001f00000200800 */
[----:B------:R1:W2:Y:S01]  /*5640*/  F2F.F16.F32 R24, R14 ;  /* 0x0000000e00187304 */ /* 0x0002a20000200800 */
[----:B0-----:R-:W-:Y:S01]  /*5650*/  FMUL.FTZ R16, R26, R18 ;  /* 0x000000121a107220 */ /* 0x001fe20000410000 */
[----:B------:R-:W-:-:S06]  /*5660*/  FMUL.FTZ R26, R25, UR21 ;  /* 0x00000015191a7c20 */ /* 0x000fcc0008410000 */
[----:B------:R-:W0:Y:S01]  /*5670*/  MUFU.SQRT R16, R16 ;  /* 0x0000001000107308 */ /* 0x000e220000002000 */
[----:B-1----:R-:W-:Y:S01]  /*5680*/  FMUL.FTZ R14, R14, R18 ;  /* 0x000000120e0e7220 */ /* 0x002fe20000410000 */
[----:B--2---:R-:W-:-:S06]  /*5690*/  PRMT R3, R3, 0x5410, R24 ;  /* 0x0000541003037816 */ /* 0x004fcc0000000018 */
[----:B------:R-:W1:Y:S08]  /*56a0*/  MUFU.SQRT R11, R11 ;  /* 0x0000000b000b7308 */ /* 0x000e700000002000 */
[----:B------:R-:W2:Y:S01]  /*56b0*/  MUFU.SQRT R14, R14 ;  /* 0x0000000e000e7308 */ /* 0x000ea20000002000 */
[----:B0-----:R-:W-:-:S07]  /*56c0*/  FADD.FTZ R16, R16, UR22 ;  /* 0x0000001610107e21 */ /* 0x001fce0008010000 */
[----:B------:R-:W0:Y:S01]  /*56d0*/  MUFU.SQRT R4, R4 ;  /* 0x0000000400047308 */ /* 0x000e220000002000 */
[----:B-1----:R-:W-:-:S07]  /*56e0*/  FADD.FTZ R22, R11, UR22 ;  /* 0x000000160b167e21 */ /* 0x002fce0008010000 */
[----:B------:R1:W-:Y:S08]  /*56f0*/  F2F.F16.F32 R15, R28 ;  /* 0x0000001c000f7304 */ /* 0x0003f00000200800 */
[----:B------:R-:W-:Y:S01]  /*5700*/  MUFU.RCP R16, R16 ;  /* 0x0000001000107308 */ /* 0x000fe20000001000 */
[----:B-1----:R-:W-:Y:S01]  /*5710*/  FFMA.FTZ R28, R27, UR18, R26 ;  /* 0x000000121b1c7c23 */ /* 0x002fe2000801001a */
[----:B--2---:R-:W-:Y:S01]  /*5720*/  FADD.FTZ R26, R14, UR22 ;  /* 0x000000160e1a7e21 */ /* 0x004fe20008010000 */
[----:B0-----:R-:W-:Y:S01]  /*5730*/  FADD.FTZ R4, R4, UR22 ;  /* 0x0000001604047e21 */ /* 0x001fe20008010000 */
[----:B------:R-:W-:Y:S01]  /*5740*/  FMUL.FTZ R14, R23, UR21 ;  /* 0x00000015170e7c20 */ /* 0x000fe20008410000 */
[----:B------:R-:W-:-:S03]  /*5750*/  FMUL.FTZ R25, R28, R19 ;  /* 0x000000131c197220 */ /* 0x000fc60000410000 */
[----:B------:R-:W0:Y:S08]  /*5760*/  MUFU.RCP R22, R22 ;  /* 0x0000001600167308 */ /* 0x000e300000001000 */
[----:B------:R-:W1:Y:S08]  /*5770*/  MUFU.RCP R26, R26 ;  /* 0x0000001a001a7308 */ /* 0x000e700000001000 */
[----:B------:R2:W-:Y:S01]  /*5780*/  F2F.F16.F32 R11, R28 ;  /* 0x0000001c000b7304 */ /* 0x0005e20000200800 */
[----:B0-----:R-:W-:-:S07]  /*5790*/  FMUL.FTZ R22, R25, R22 ;  /* 0x0000001619167220 */ /* 0x001fce0000410000 */
[----:B------:R-:W0:Y:S01]  /*57a0*/  MUFU.RCP R4, R4 ;  /* 0x0000000400047308 */ /* 0x000e220000001000 */
[----:B--2---:R-:W-:-:S04]  /*57b0*/  FFMA.FTZ R28, R5, UR18, R14 ;  /* 0x00000012051c7c23 */ /* 0x004fc8000801000e */
[----:B------:R-:W-:-:S03]  /*57c0*/  FMUL.FTZ R5, R28, R19 ;  /* 0x000000131c057220 */ /* 0x000fc60000410000 */
[----:B------:R-:W2:Y:S01]  /*57d0*/  F2F.F16.F32 R22, R22 ;  /* 0x0000001600167304 */ /* 0x000ea20000200800 */
[----:B------:R-:W-:Y:S01]  /*57e0*/  FMUL.FTZ R23, R5, R16 ;  /* 0x0000001005177220 */ /* 0x000fe20000410000 */
[----:B------:R-:W-:-:S04]  /*57f0*/  FMUL.FTZ R5, R29, R19 ;  /* 0x000000131d057220 */ /* 0x000fc80000410000 */
[----:B-1----:R-:W-:Y:S01]  /*5800*/  FMUL.FTZ R16, R5, R26 ;  /* 0x0000001a05107220 */ /* 0x002fe20000410000 */
[----:B------:R-:W-:Y:S01]  /*5810*/  FMUL.FTZ R5, R10, R19 ;  /* 0x000000130a057220 */ /* 0x000fe20000410000 */
[----:B------:R2:W1:Y:S03]  /*5820*/  F2F.F16.F32 R25, R10 ;  /* 0x0000000a00197304 */ /* 0x0004660000200800 */
[----:B0-----:R-:W-:Y:S01]  /*5830*/  FMUL.FTZ R17, R5, R4 ;  /* 0x0000000405117220 */ /* 0x001fe20000410000 */
[----:B------:R-:W-:-:S04]  /*5840*/  IMAD.WIDE.U32 R4, R11, 0x10000, RZ ;  /* 0x000100000b047825 */ /* 0x000fc800078e00ff */
[----:B------:R-:W-:Y:S01]  /*5850*/  F2F.F16.F32 R14, R28 ;  /* 0x0000001c000e7304 */ /* 0x000fe20000200800 */
[----:B--2---:R-:W-:Y:S01]  /*5860*/  IMAD.WIDE.U32 R10, R22, 0x10000, RZ ;  /* 0x00010000160a7825 */ /* 0x004fe200078e00ff */
[----:B-1----:R-:W-:-:S06]  /*5870*/  LOP3.LUT R4, R4, R25, RZ, 0xfc, !PT ;  /* 0x0000001904047212 */ /* 0x002fcc00078efcff */
[----:B------:R-:W0:Y:S08]  /*5880*/  F2F.F16.F32 R27, R29 ;  /* 0x0000001d001b7304 */ /* 0x000e300000200800 */
[----:B------:R-:W-:Y:S01]  /*5890*/  F2F.F16.F32 R23, R23 ;  /* 0x0000001700177304 */ /* 0x000fe20000200800 */
[----:B0-----:R-:W-:-:S07]  /*58a0*/  PRMT R27, R14, 0x5410, R27 ;  /* 0x000054100e1b7816 */ /* 0x001fce000000001b */
[----:B------:R-:W0:Y:S01]  /*58b0*/  F2F.F16.F32 R16, R16 ;  /* 0x0000001000107304 */ /* 0x000e220000200800 */
[----:B------:R-:W-:Y:S01]  /*58c0*/  IMAD.WIDE.U32 R14, R15, 0x10000, RZ ;  /* 0x000100000f0e7825 */ /* 0x000fe200078e00ff */
[----:B------:R-:W-:-:S04]  /*58d0*/  LOP3.LUT R5, R27, R5, RZ, 0xfc, !PT ;  /* 0x000000051b057212 */ /* 0x000fc800078efcff */
[----:B------:R-:W-:Y:S02]  /*58e0*/  LOP3.LUT R3, R3, R15, RZ, 0xfc, !PT ;  /* 0x0000000f03037212 */ /* 0x000fe400078efcff */
[----:B------:R-:W1:Y:S01]  /*58f0*/  F2F.F16.F32 R17, R17 ;  /* 0x0000001100117304 */ /* 0x000e620000200800 */
[----:B------:R-:W-:Y:S02]  /*5900*/  LOP3.LUT R2, R14, R2, RZ, 0xfc, !PT ;  /* 0x000000020e027212 */ /* 0x000fe400078efcff */
[----:B------:R-:W-:Y:S02]  /*5910*/  SHF.L.U32 R14, R21, 0x2, RZ ;  /* 0x00000002150e7819 */ /* 0x000fe400000006ff */
[----:B0-----:R-:W-:Y:S02]  /*5920*/  PRMT R25, R23, 0x5410, R16 ;  /* 0x0000541017197816 */ /* 0x001fe40000000010 */
[----:B------:R-:W-:Y:S02]  /*5930*/  ISETP.GE.AND P0, PT, R14, UR14, PT ;  /* 0x0000000e0e007c0c */ /* 0x000fe4000bf06270 */
[----:B------:R-:W-:-:S02]  /*5940*/  LOP3.LUT R11, R25, R11, RZ, 0xfc, !PT ;  /* 0x0000000b190b7212 */ /* 0x000fc400078efcff */
[----:B------:R-:W-:Y:S02]  /*5950*/  PRMT R22, R16, 0x5410, R22 ;  /* 0x0000541010167816 */ /* 0x000fe40000000016 */
[----:B-1----:R-:W-:Y:S02]  /*5960*/  LOP3.LUT R10, R10, R17, RZ, 0xfc, !PT ;  /* 0x000000110a0a7212 */ /* 0x002fe400078efcff */
[----:B------:R-:W-:-:S03]  /*5970*/  PRMT R23, R23, 0x5410, R17 ;  /* 0x0000541017177816 */ /* 0x000fc60000000011 */
[----:B------:R0:W-:Y:S04]  /*5980*/  STG.E.64 desc[UR16][R12.64], R10 ;  /* 0x0000000a0c007986 */ /* 0x0001e8000c101b10 */
[----:B------:R0:W-:Y:S04]  /*5990*/  STG.E.64 desc[UR16][R8.64], R4 ;  /* 0x0000000408007986 */ /* 0x0001e8000c101b10 */
[----:B------:R0:W-:Y:S01]  /*59a0*/  STG.E.64 desc[UR16][R6.64], R2 ;  /* 0x0000000206007986 */ /* 0x0001e2000c101b10 */
[----:B------:R-:W-:Y:S05]  /*59b0*/  @!P0 BRA `(.L_x_146) ;  /* 0xfffffff400a08947 */ /* 0x000fea000383ffff */
[----:B------:R-:W-:Y:S05]  /*59c0*/  BSYNC.RECONVERGENT B0 ;  /* 0x0000000000007941 */ /* 0x000fea0003800200 */
.L_x_143:
[----:B------:R-:W-:Y:S05]  /*59d0*/  EXIT ;  /* 0x000000000000794d */ /* 0x000fea0003800000 */
        .type           $_Z25multi_tensor_apply_kernelI18TensorListMetadataILi4EE17LAMBStage1FunctorIN3c104HalfES4_EJfffPiif10adamMode_tfPfS8_S8_S8_EEvlPViT_T0_DpT1_$__internal_accurate_pow,@function
        .size           $_Z25multi_tensor_apply_kernelI18TensorListMetadataILi4EE17LAMBStage1FunctorIN3c104HalfES4_EJfffPiif10adamMode_tfPfS8_S8_S8_EEvlPViT_T0_DpT1_$__internal_accurate_pow,(.L_x_185 - $_Z25multi_tensor_apply_kernelI18TensorListMetadataILi4EE17LAMBStage1FunctorIN3c104HalfES4_EJfffPiif10adamMode_tfPfS8_S8_S8_EEvlPViT_T0_DpT1_$__internal_accurate_pow)
$_Z25multi_tensor_apply_kernelI18TensorListMetadataILi4EE17LAMBStage1FunctorIN3c104HalfES4_EJfffPiif10adamMode_tfPfS8_S8_S8_EEvlPViT_T0_DpT1_$__internal_accurate_pow:
[----:B------:R-:W-:Y:S01]  /*59e0*/  ISETP.GT.U32.AND P2, PT, R27, 0xfffff, PT ;  /* 0x000fffff1b00780c */ /* 0x000fe20003f44070 */
[----:B------:R-:W-:Y:S01]  /*59f0*/  HFMA2 R13, -RZ, RZ, 1.703125, -23840 ;  /* 0x3ed0f5d2ff0d7431 */ /* 0x000fe200000001ff */
[----:B------:R-:W-:Y:S01]  /*5a00*/  MOV R8, R10 ;  /* 0x0000000a00087202 */ /* 0x000fe20000000f00 */
[----:B------:R-:W-:Y:S01]  /*5a10*/  UMOV UR4, 0x7d2cafe2 ;  /* 0x7d2cafe200047882 */ /* 0x000fe20000000000 */
[----:B------:R-:W-:Y:S01]  /*5a20*/  MOV R9, R27 ;  /* 0x0000001b00097202 */ /* 0x000fe20000000f00 */
[----:B------:R-:W-:Y:S01]  /*5a30*/  UMOV UR5, 0x3eb0f5ff ;  /* 0x3eb0f5ff00057882 */ /* 0x000fe20000000000 */
[----:B------:R-:W-:Y:S01]  /*5a40*/  MOV R14, RZ ;  /* 0x000000ff000e7202 */ /* 0x000fe20000000f00 */
[----:B------:R-:W-:Y:S01]  /*5a50*/  UMOV UR6, 0x3b39803f ;  /* 0x3b39803f00067882 */ /* 0x000fe20000000000 */
[----:B------:R-:W-:Y:S01]  /*5a60*/  MOV R12, 0x41ad3b5a ;  /* 0x41ad3b5a000c7802 */ /* 0x000fe20000000f00 */
[----:B------:R-:W-:-:S04]  /*5a70*/  UMOV UR7, 0x3c7abc9e ;  /* 0x3c7abc9e00077882 */ /* 0x000fc80000000000 */
[----:B------:R-:W-:Y:S01]  /*5a80*/  @!P2 DMUL R20, R8, 1.80143985094819840000e+16 ;  /* 0x435000000814a828 */ /* 0x000fe20000000000 */
[----:B------:R-:W-:Y:S02]  /*5a90*/  MOV R8, R27 ;  /* 0x0000001b00087202 */ /* 0x000fe40000000f00 */
[----:B------:R-:W-:-:S07]  /*5aa0*/  SHF.R.U32.HI R27, RZ, 0x14, R27 ;  /* 0x00000014ff1b7819 */ /* 0x000fce000001161b */
[----:B------:R-:W-:Y:S02]  /*5ab0*/  @!P2 MOV R8, R21 ;  /* 0x000000150008a202 */ /* 0x000fe40000000f00 */
[----:B------:R-:W-:Y:S02]  /*5ac0*/  @!P2 MOV R10, R20 ;  /* 0x00000014000aa202 */ /* 0x000fe40000000f00 */
[----:B------:R-:W-:Y:S02]  /*5ad0*/  LOP3.LUT R8, R8, 0x800fffff, RZ, 0xc0, !PT ;  /* 0x800fffff08087812 */ /* 0x000fe400078ec0ff */
[----:B------:R-:W-:Y:S02]  /*5ae0*/  @!P2 LEA.HI R27, R21, 0xffffffca, RZ, 0xc ;  /* 0xffffffca151ba811 */ /* 0x000fe400078f60ff */
[----:B------:R-:W-:-:S04]  /*5af0*/  LOP3.LUT R11, R8, 0x3ff00000, RZ, 0xfc, !PT ;  /* 0x3ff00000080b7812 */ /* 0x000fc800078efcff */
[----:B------:R-:W-:-:S13]  /*5b00*/  ISETP.GE.U32.AND P3, PT, R11, 0x3ff6a09f, PT ;  /* 0x3ff6a09f0b00780c */ /* 0x000fda0003f66070 */
[----:B------:R-:W-:-:S04]  /*5b10*/  @P3 IADD3 R9, PT, PT, R11, -0x100000, RZ ;  /* 0xfff000000b093810 */ /* 0x000fc80007ffe0ff */
[----:B------:R-:W-:-:S06]  /*5b20*/  @P3 MOV R11, R9 ;  /* 0x00000009000b3202 */ /* 0x000fcc0000000f00 */
        /* <DEDUP_REMOVED lines=8> */
[----:B------:R-:W-:-:S08]  /*5bb0*/  DMUL R22, R8, R8 ;  /* 0x0000000808167228 */ /* 0x000fd00000000000 */
[----:B------:R-:W-:Y:S01]  /*5bc0*/  DFMA R12, R22, UR4, R12 ;  /* 0x00000004160c7c2b */ /* 0x000fe2000800000c */
[----:B------:R-:W-:Y:S01]  /*5bd0*/  UMOV UR4, 0x75488a3f ;  /* 0x75488a3f00047882 */ /* 0x000fe20000000000 */
[----:B------:R-:W-:-:S06]  /*5be0*/  UMOV UR5, 0x3ef3b20a ;  /* 0x3ef3b20a00057882 */ /* 0x000fcc0000000000 */
[----:B------:R-:W-:Y:S01]  /*5bf0*/  DFMA R18, R22, R12, UR4 ;  /* 0x0000000416127e2b */ /* 0x000fe2000800000c */
[----:B------:R-:W-:Y:S01]  /*5c00*/  UMOV UR4, 0xe4faecd5 ;  /* 0xe4faecd500047882 */ /* 0x000fe20000000000 */
[----:B------:R-:W-:Y:S01]  /*5c10*/  UMOV UR5, 0x3f1745cd ;  /* 0x3f1745cd00057882 */ /* 0x000fe20000000000 */
[----:B------:R-:W-:-:S05]  /*5c20*/  DADD R12, R10, -R8 ;  /* 0x000000000a0c7229 */ /* 0x000fca0000000808 */
[----:B------:R-:W-:Y:S01]  /*5c30*/  DFMA R18, R22, R18, UR4 ;  /* 0x0000000416127e2b */ /* 0x000fe20008000012 */
[----:B------:R-:W-:Y:S01]  /*5c40*/  UMOV UR4, 0x258a578b ;  /* 0x258a578b00047882 */ /* 0x000fe20000000000 */
[----:B------:R-:W-:Y:S01]  /*5c50*/  UMOV UR5, 0x3f3c71c7 ;  /* 0x3f3c71c700057882 */ /* 0x000fe20000000000 */
[----:B------:R-:W-:-:S05]  /*5c60*/  DADD R12, R12, R12 ;  /* 0x000000000c0c7229 */ /* 0x000fca000000000c */
[----:B------:R-:W-:Y:S01]  /*5c70*/  DFMA R18, R22, R18, UR4 ;  /* 0x0000000416127e2b */ /* 0x000fe20008000012 */
[----:B------:R-:W-:Y:S01]  /*5c80*/  UMOV UR4, 0x9242b910 ;  /* 0x9242b91000047882 */ /* 0x000fe20000000000 */
[----:B------:R-:W-:Y:S01]  /*5c90*/  UMOV UR5, 0x3f624924 ;  /* 0x3f62492400057882 */ /* 0x000fe20000000000 */
[----:B------:R-:W-:-:S05]  /*5ca0*/  DFMA R12, R10, -R8, R12 ;  /* 0x800000080a0c722b */ /* 0x000fca000000000c */
[----:B------:R-:W-:Y:S01]  /*5cb0*/  DFMA R18, R22, R18, UR4 ;  /* 0x0000000416127e2b */ /* 0x000fe20008000012 */
[----:B------:R-:W-:Y:S01]  /*5cc0*/  UMOV UR4, 0x99999dfb ;  /* 0x99999dfb00047882 */ /* 0x000fe20000000000 */
[----:B------:R-:W-:Y:S01]  /*5cd0*/  UMOV UR5, 0x3f899999 ;  /* 0x3f89999900057882 */ /* 0x000fe20000000000 */
[----:B------:R-:W-:Y:S02]  /*5ce0*/  DMUL R12, R14, R12 ;  /* 0x0000000c0e0c7228 */ /* 0x000fe40000000000 */
[----:B------:R-:W-:-:S03]  /*5cf0*/  DMUL R14, R8, R8 ;  /* 0x00000008080e7228 */ /* 0x000fc60000000000 */
[----:B------:R-:W-:Y:S01]  /*5d00*/  DFMA R18, R22, R18, UR4 ;  /* 0x0000000416127e2b */ /* 0x000fe20008000012 */
[----:B------:R-:W-:Y:S01]  /*5d10*/  UMOV UR4, 0x55555555 ;  /* 0x5555555500047882 */ /* 0x000fe20000000000 */
[----:B------:R-:W-:-:S03]  /*5d20*/  UMOV UR5, 0x3fb55555 ;  /* 0x3fb5555500057882 */ /* 0x000fc60000000000 */
[----:B------:R-:W-:Y:S02]  /*5d30*/  IADD3 R21, PT, PT, R13, 0x100000, RZ ;  /* 0x001000000d157810 */ /* 0x000fe40007ffe0ff */
[----:B------:R-:W-:Y:S01]  /*5d40*/  MOV R20, R12 ;  /* 0x0000000c00147202 */ /* 0x000fe20000000f00 */
[----:B------:R-:W-:-:S08]  /*5d50*/  DFMA R10, R22, R18, UR4 ;  /* 0x00000004160a7e2b */ /* 0x000fd00008000012 */
[----:B------:R-:W-:Y:S01]  /*5d60*/  DADD R16, -R10, UR4 ;  /* 0x000000040a107e29 */ /* 0x000fe20008000100 */
[----:B------:R-:W-:Y:S01]  /*5d70*/  UMOV UR4, 0xb9e7b0 ;  /* 0x00b9e7b000047882 */ /* 0x000fe20000000000 */
[----:B------:R-:W-:-:S06]  /*5d80*/  UMOV UR5, 0x3c46a4cb ;  /* 0x3c46a4cb00057882 */ /* 0x000fcc0000000000 */
[----:B------:R-:W-:Y:S02]  /*5d90*/  DFMA R16, R22, R18, R16 ;  /* 0x000000121610722b */ /* 0x000fe40000000010 */
[C---:B------:R-:W-:Y:S02]  /*5da0*/  DFMA R18, R8.reuse, R8, -R14 ;  /* 0x000000080812722b */ /* 0x040fe4000000080e */
[----:B------:R-:W-:-:S06]  /*5db0*/  DMUL R22, R8, R14 ;  /* 0x0000000e08167228 */ /* 0x000fcc0000000000 */
[----:B------:R-:W-:Y:S02]  /*5dc0*/  DFMA R18, R8, R20, R18 ;  /* 0x000000140812722b */ /* 0x000fe40000000012 */
[----:B------:R-:W-:Y:S01]  /*5dd0*/  DADD R20, R16, -UR4 ;  /* 0x8000000410147e29 */ /* 0x000fe20008000000 */
[----:B------:R-:W-:Y:S01]  /*5de0*/  UMOV UR4, 0x80000000 ;  /* 0x8000000000047882 */ /* 0x000fe20000000000 */
[----:B------:R-:W-:Y:S01]  /*5df0*/  DFMA R16, R8, R14, -R22 ;  /* 0x0000000e0810722b */ /* 0x000fe20000000816 */
[----:B------:R-:W-:-:S07]  /*5e00*/  UMOV UR5, 0x43300000 ;  /* 0x4330000000057882 */ /* 0x000fce0000000000 */
[----:B------:R-:W-:Y:S02]  /*5e10*/  DFMA R16, R12, R14, R16 ;  /* 0x0000000e0c10722b */ /* 0x000fe40000000010 */
[----:B------:R-:W-:-:S06]  /*5e20*/  DADD R14, R10, R20 ;  /* 0x000000000a0e7229 */ /* 0x000fcc0000000014 */
[----:B------:R-:W-:Y:S02]  /*5e30*/  DFMA R16, R8, R18, R16 ;  /* 0x000000120810722b */ /* 0x000fe40000000010 */
[----:B------:R-:W-:Y:S02]  /*5e40*/  DADD R18, R10, -R14 ;  /* 0x000000000a127229 */ /* 0x000fe4000000080e */
[----:B------:R-:W-:-:S06]  /*5e50*/  DMUL R10, R14, R22 ;  /* 0x000000160e0a7228 */ /* 0x000fcc0000000000 */
[----:B------:R-:W-:Y:S02]  /*5e60*/  DADD R20, R20, R18 ;  /* 0x0000000014147229 */ /* 0x000fe40000000012 */
[----:B------:R-:W-:-:S08]  /*5e70*/  DFMA R18, R14, R22, -R10 ;  /* 0x000000160e12722b */ /* 0x000fd0000000080a */
        /* <DEDUP_REMOVED lines=8> */
[----:B------:R-:W-:Y:S01]  /*5f00*/  DADD R8, R10, R8 ;  /* 0x000000000a087229 */ /* 0x000fe20000000008 */
[C---:B------:R-:W-:Y:S01]  /*5f10*/  IADD3 R10, PT, PT, R27.reuse, -0x3ff, RZ ;  /* 0xfffffc011b0a7810 */ /* 0x040fe20007ffe0ff */
[----:B------:R-:W-:Y:S01]  /*5f20*/  HFMA2 R11, -RZ, RZ, 3.59375, 0 ;  /* 0x43300000ff0b7431 */ /* 0x000fe200000001ff */
[----:B------:R-:W-:Y:S02]  /*5f30*/  @P3 IADD3 R10, PT, PT, R27, -0x3fe, RZ ;  /* 0xfffffc021b0a3810 */ /* 0x000fe40007ffe0ff */
[----:B------:R-:W-:-:S03]  /*5f40*/  MOV R27, R5 ;  /* 0x00000005001b7202 */ /* 0x000fc60000000f00 */
[----:B------:R-:W-:Y:S01]  /*5f50*/  DADD R16, R12, R8 ;  /* 0x000000000c107229 */ /* 0x000fe20000000008 */
[----:B------:R-:W-:Y:S02]  /*5f60*/  LOP3.LUT R10, R10, 0x80000000, RZ, 0x3c, !PT ;  /* 0x800000000a0a7812 */ /* 0x000fe400078e3cff */
[----:B------:R-:W-:-:S04]  /*5f70*/  SHF.L.U32 R5, R27, 0x1, RZ ;  /* 0x000000011b057819 */ /* 0x000fc800000006ff */
[----:B------:R-:W-:Y:S01]  /*5f80*/  DADD R10, R10, -UR4 ;  /* 0x800000040a0a7e29 */ /* 0x000fe20008000000 */
[----:B------:R-:W-:Y:S01]  /*5f90*/  UMOV UR4, 0xfefa39ef ;  /* 0xfefa39ef00047882 */ /* 0x000fe20000000000 */
[----:B------:R-:W-:Y:S01]  /*5fa0*/  DADD R12, R14, R16 ;  /* 0x000000000e0c7229 */ /* 0x000fe20000000010 */
[----:B------:R-:W-:Y:S01]  /*5fb0*/  UMOV UR5, 0x3fe62e42 ;  /* 0x3fe62e4200057882 */ /* 0x000fe20000000000 */
[----:B------:R-:W-:-:S06]  /*5fc0*/  ISETP.GT.U32.AND P2, PT, R5, -0x2000001, PT ;  /* 0xfdffffff0500780c */ /* 0x000fcc0003f44070 */
[--C-:B------:R-:W-:Y:S02]  /*5fd0*/  DFMA R8, R10, UR4, R12.reuse ;  /* 0x000000040a087c2b */ /* 0x100fe4000800000c */
[----:B------:R-:W-:-:S06]  /*5fe0*/  DADD R18, R14, -R12 ;  /* 0x000000000e127229 */ /* 0x000fcc000000080c */
[----:B------:R-:W-:Y:S02]  /*5ff0*/  DFMA R14, R10, -UR4, R8 ;  /* 0x800000040a0e7c2b */ /* 0x000fe40008000008 */
[----:B------:R-:W-:-:S06]  /*6000*/  DADD R18, R16, R18 ;  /* 0x0000000010127229 */ /* 0x000fcc0000000012 */
[----:B------:R-:W-:Y:S01]  /*6010*/  DADD R14, -R12, R14 ;  /* 0x000000000c0e7229 */ /* 0x000fe2000000010e */
[----:B------:R-:W-:Y:S02]  /*6020*/  LOP3.LUT R13, R27, 0xff0fffff, RZ, 0xc0, !PT ;  /* 0xff0fffff1b0d7812 */ /* 0x000fe400078ec0ff */
[----:B------:R-:W-:Y:S02]  /*6030*/  MOV R12, R26 ;  /* 0x0000001a000c7202 */ /* 0x000fe40000000f00 */
[----:B------:R-:W-:-:S03]  /*6040*/  SEL R13, R13, R27, P2 ;  /* 0x0000001b0d0d7207 */ /* 0x000fc60001000000 */
[----:B------:R-:W-:-:S08]  /*6050*/  DADD R14, R18, -R14 ;  /* 0x00000000120e7229 */ /* 0x000fd0000000080e */
[----:B------:R-:W-:-:S08]  /*6060*/  DFMA R10, R10, UR6, R14 ;  /* 0x000000060a0a7c2b */ /* 0x000fd0000800000e */
[----:B------:R-:W-:-:S08]  /*6070*/  DADD R14, R8, R10 ;  /* 0x00000000080e7229 */ /* 0x000fd0000000000a */
        /* <DEDUP_REMOVED lines=64> */
.L_x_147:
[----:B------:R-:W-:Y:S01]  /*6480*/  DFMA R14, R14, R8, R8 ;  /* 0x000000080e0e722b */ /* 0x000fe20000000008 */
[----:B------:R-:W-:Y:S01]  /*6490*/  MOV R10, R0 ;  /* 0x00000000000a7202 */ /* 0x000fe20000000f00 */
[----:B------:R-:W-:Y:S01]  /*64a0*/  DSETP.NEU.AND P2, PT, |R8|, +INF , PT ;  /* 0x7ff000000800742a */ /* 0x000fe20003f4d200 */
[----:B------:R-:W-:-:S07]  /*64b0*/  MOV R11, 0x0 ;  /* 0x00000000000b7802 */ /* 0x000fce0000000f00 */
[----:B------:R-:W-:Y:S02]  /*64c0*/  FSEL R8, R8, R14, !P2 ;  /* 0x0000000e08087208 */ /* 0x000fe40005000000 */
[----:B------:R-:W-:Y:S01]  /*64d0*/  FSEL R9, R9, R15, !P2 ;  /* 0x0000000f09097208 */ /* 0x000fe20005000000 */
[----:B------:R-:W-:Y:S06]  /*64e0*/  RET.REL.NODEC R10 `(_Z25multi_tensor_apply_kernelI18TensorListMetadataILi4EE17LAMBStage1FunctorIN3c104HalfES4_EJfffPiif10adamMode_tfPfS8_S8_S8_EEvlPViT_T0_DpT1_) ;  /* 0xffffff980ac47950 */ /* 0x000fec0003c3ffff */
.L_x_148:
        /* <DEDUP_REMOVED lines=9> */
.L_x_185:


//--------------------- .text._Z25multi_tensor_apply_kernelI18TensorListMetadataILi4EE17LAMBStage1FunctorIffEJfffPiif10adamMode_tfPfS6_S6_S6_EEvlPViT_T0_DpT1_ --------------------------
	.section	.text._Z25multi_tensor_apply_kernelI18TensorListMetadataILi4EE17LAMBStage1FunctorIffEJfffPiif10adamMode_tfPfS6_S6_S6_EEvlPViT_T0_DpT1_,"ax",@progbits
	.align	128
        .global         _Z25multi_tensor_apply_kernelI18TensorListMetadataILi4EE17LAMBStage1FunctorIffEJfffPiif10adamMode_tfPfS6_S6_S6_EEvlPViT_T0_DpT1_
        .type           _Z25multi_tensor_apply_kernelI18TensorListMetadataILi4EE17LAMBStage1FunctorIffEJfffPiif10adamMode_tfPfS6_S6_S6_EEvlPViT_T0_DpT1_,@function
        .size           _Z25multi_tensor_apply_kernelI18TensorListMetadataILi4EE17LAMBStage1FunctorIffEJfffPiif10adamMode_tfPfS6_S6_S6_EEvlPViT_T0_DpT1_,(.L_x_186 - _Z25multi_tensor_apply_kernelI18TensorListMetadataILi4EE17LAMBStage1FunctorIffEJfffPiif10adamMode_tfPfS6_S6_S6_EEvlPViT_T0_DpT1_)
        .other          _Z25multi_tensor_apply_kernelI18TensorListMetadataILi4EE17LAMBStage1FunctorIffEJfffPiif10adamMode_tfPfS6_S6_S6_EEvlPViT_T0_DpT1_,@"STO_CUDA_ENTRY STV_DEFAULT"
_Z25multi_tensor_apply_kernelI18TensorListMetadataILi4EE17LAMBStage1FunctorIffEJfffPiif10adamMode_tfPfS6_S6_S6_EEvlPViT_T0_DpT1_:
.text._Z25multi_tensor_apply_kernelI18TensorListMetadataILi4EE17LAMBStage1FunctorIffEJfffPiif10adamMode_tfPfS6_S6_S6_EEvlPViT_T0_DpT1_:
        /* <DEDUP_REMOVED lines=13> */
[----:B0-----:R0:W2:Y:S01]  /*00d0*/  LDG.E R0, desc[UR6][R10.64] ;  /* 0x000000060a007981 */ /* 0x0010a2000c1e1900 */
        /* <DEDUP_REMOVED lines=9> */
[----:B------:R-:W-:-:S02]  /*0170*/  IADD3 R5, PT, PT, R2, -0x3f4, RZ ;  /* 0xfffffc0c02057810 */ /* 0x000fc40007ffe0ff */
[----:B------:R-:W-:Y:S02]  /*0180*/  MOV R2, 0x200 ;  /* 0x0000020000027802 */ /* 0x000fe40000000f00 */
[CC--:B------:R-:W-:Y:S02]  /*0190*/  SHF.L.U32 R3, R6.reuse, R5.reuse, RZ ;  /* 0x0000000506037219 */ /* 0x0c0fe400000006ff */
[----:B------:R-:W-:Y:S02]  /*01a0*/  SHF.L.U64.HI R4, R6, R5, R7 ;  /* 0x0000000506047219 */ /* 0x000fe40000010207 */
[----:B------:R-:W-:Y:S02]  /*01b0*/  ISETP.NE.U32.AND P0, PT, R3, RZ, PT ;  /* 0x000000ff0300720c */ /* 0x000fe40003f05070 */
[----:B------:R-:W-:Y:S02]  /*01c0*/  MOV R5, R11 ;  /* 0x0000000b00057202 */ /* 0x000fe40000000f00 */
[----:B------:R-:W-:-:S04]  /*01d0*/  ISETP.NE.AND.EX P0, PT, R4, -0x80000000, PT, P0 ;  /* 0x800000000400780c */ /* 0x000fc80003f05300 */
[----:B------:R-:W-:-:S13]  /*01e0*/  PLOP3.LUT P0, PT, P0, PT, PT, 0x8, 0x80 ;  /* 0x000000000080781c */ /* 0x000fda000070e170 */
[----:B------:R-:W-:Y:S05]  /*01f0*/  CALL.REL.NOINC `($_Z25multi_tensor_apply_kernelI18TensorListMetadataILi4EE17LAMBStage1FunctorIffEJfffPiif10adamMode_tfPfS6_S6_S6_EEvlPViT_T0_DpT1_$__internal_accurate_pow) ;  /* 0x0000003800d87944 */ /* 0x000fea0003c00000 */
[----:B------:R-:W0:Y:S01]  /*0200*/  LDC R16, c[0x0][0xf7c] ;  /* 0x0003df00ff107b82 */ /* 0x000e220000000800 */
[----:B------:R-:W-:Y:S01]  /*0210*/  DADD R14, -RZ, -R10 ;  /* 0x00000000ff0e7229 */ /* 0x000fe2000000090a */
[----:B------:R-:W-:Y:S01]  /*0220*/  ISETP.GE.AND P3, PT, R9, RZ, PT ;  /* 0x000000ff0900720c */ /* 0x000fe20003f66270 */
[----:B------:R-:W-:Y:S01]  /*0230*/  DADD R12, R8, R6 ;  /* 0x00000000080c7229 */ /* 0x000fe20000000006 */
[----:B------:R-:W-:-:S07]  /*0240*/  PLOP3.LUT P1, PT, P0, PT, PT, 0x80, 0x8 ;  /* 0x000000000008781c */ /* 0x000fce000072f070 */
[-C--:B------:R-:W-:Y:S02]  /*0250*/  FSEL R5, R14, R10.reuse, P0 ;  /* 0x0000000a0e057208 */ /* 0x080fe40000000000 */
[----:B------:R-:W-:Y:S02]  /*0260*/  LOP3.LUT R12, R13, 0x7ff00000, RZ, 0xc0, !PT ;  /* 0x7ff000000d0c7812 */ /* 0x000fe400078ec0ff */
        /* <DEDUP_REMOVED lines=13> */
.L_x_150:
        /* <DEDUP_REMOVED lines=14> */
.L_x_151:
        /* <DEDUP_REMOVED lines=9> */
[----:B------:R-:W-:-:S02]  /*04b0*/  ISETP.NE.AND.EX P1, PT, R4, -0x80000000, PT, P1 ;  /* 0x800000000400780c */ /* 0x000fc40003f25310 */
[----:B------:R-:W-:-:S11]  /*04c0*/  MOV R35, R7 ;  /* 0x0000000700237202 */ /* 0x000fd60000000f00 */
[----:B-1----:R-:W-:Y:S01]  /*04d0*/  @!P2 FMUL R2, R2, 1.175494350822287508e-38 ;  /* 0x008000000202a820 */ /* 0x002fe20000400000 */
[----:B0-----:R-:W-:Y:S01]  /*04e0*/  FMUL.FTZ R8, R8, 1 ;  /* 0x3f80000008087820 */ /* 0x001fe20000410000 */
[----:B------:R-:W-:-:S03]  /*04f0*/  FSETP.NEU.FTZ.AND P2, PT, R16, 1, PT ;  /* 0x3f8000001000780b */ /* 0x000fc60003f5d000 */
[----:B------:R-:W-:Y:S02]  /*0500*/  FSEL R2, R2, RZ, P3 ;  /* 0x000000ff02027208 */ /* 0x000fe40001800000 */
[----:B------:R-:W0:Y:S02]  /*0510*/  F2F.F64.F32 R8, R8 ;  /* 0x0000000800087310 */ /* 0x000e240000201800 */
[----:B------:R-:W-:Y:S02]  /*0520*/  FSEL R29, R2, RZ, P2 ;  /* 0x000000ff021d7208 */ /* 0x000fe40001000000 */
[----:B------:R-:W-:Y:S01]  /*0530*/  MOV R2, 0x580 ;  /* 0x0000058000027802 */ /* 0x000fe20000000f00 */
[----:B0-----:R-:W-:-:S10]  /*0540*/  DADD R12, -RZ, |R8| ;  /* 0x00000000ff0c7229 */ /* 0x001fd40000000508 */
[----:B------:R-:W-:Y:S02]  /*0550*/  MOV R30, R12 ;  /* 0x0000000c001e7202 */ /* 0x000fe40000000f00 */
[----:B------:R-:W-:-:S07]  /*0560*/  MOV R5, R13 ;  /* 0x0000000d00057202 */ /* 0x000fce0000000f00 */
[----:B------:R-:W-:Y:S05]  /*0570*/  CALL.REL.NOINC `($_Z25multi_tensor_apply_kernelI18TensorListMetadataILi4EE17LAMBStage1FunctorIffEJfffPiif10adamMode_tfPfS6_S6_S6_EEvlPViT_T0_DpT1_$__internal_accurate_pow) ;  /* 0x0000003400f87944 */ /* 0x000fea0003c00000 */
        /* <DEDUP_REMOVED lines=19> */
.L_x_152:
        /* <DEDUP_REMOVED lines=14> */
.L_x_153:
        /* <DEDUP_REMOVED lines=10> */
.L_x_149:
[----:B------:R-:W0:Y:S08]  /*0830*/  LDC.64 R2, c[0x0][0xfa0] ;  /* 0x0003e800ff027b82 */ /* 0x000e300000000a00 */
[----:B------:R-:W1:Y:S01]  /*0840*/  LDC.64 R4, c[0x0][0xfa8] ;  /* 0x0003ea00ff047b82 */ /* 0x000e620000000a00 */
[----:B------:R-:W2:Y:S01]  /*0850*/  S2R R11, SR_CTAID.X ;  /* 0x00000000000b7919 */ /* 0x000ea20000002500 */
[----:B------:R-:W-:-:S06]  /*0860*/  MOV R7, 0x10 ;  /* 0x0000001000077802 */ /* 0x000fcc0000000f00 */
[----:B------:R-:W3:Y:S01]  /*0870*/  LDC R13, c[0x0][0x380] ;  /* 0x0000e000ff0d7b82 */ /* 0x000ee20000000800 */
[----:B0-----:R3:W4:Y:S04]  /*0880*/  LDG.E R9, desc[UR6][R2.64] ;  /* 0x0000000602097981 */ /* 0x001728000c1e1900 */
[----:B-1----:R0:W4:Y:S03]  /*0890*/  LDG.E R10, desc[UR6][R4.64] ;  /* 0x00000006040a7981 */ /* 0x002126000c1e1900 */
[----:B--2---:R-:W1:Y:S01]  /*08a0*/  LDC.U8 R0, c[0x0][R11+0x930] ;  /* 0x00024c000b007b82 */ /* 0x004e620000000000 */
[----:B------:R-:W-:-:S05]  /*08b0*/  IADD3 R8, PT, PT, R11, 0x10, RZ ;  /* 0x000000100b087810 */ /* 0x000fca0007ffe0ff */
[----:B------:R-:W-:-:S06]  /*08c0*/  IMAD R8, R11, 0x3, R8 ;  /* 0x000000030b087824 */ /* 0x000fcc00078e0208 */
[----:B------:R-:W3:Y:S01]  /*08d0*/  LDC R8, c[0x0][R8+0xa60] ;  /* 0x0002980008087b82 */ /* 0x000ee20000000800 */
[----:B-1----:R-:W-:-:S07]  /*08e0*/  LEA R0, R0, R7, 0x3 ;  /* 0x0000000700007211 */ /* 0x002fce00078e18ff */
[----:B------:R-:W1:Y:S08]  /*08f0*/  LDC.64 R32, c[0x0][R0+0x380] ;  /* 0x0000e00000207b82 */ /* 0x000e700000000a00 */
[----:B------:R-:W2:Y:S01]  /*0900*/  LDC.64 R24, c[0x0][R0+0x4a0] ;  /* 0x0001280000187b82 */ /* 0x000ea20000000a00 */
[----:B---3--:R-:W-:-:S07]  /*0910*/  IMAD R3, R8, R13, RZ ;  /* 0x0000000d08037224 */ /* 0x008fce00078e02ff */
[----:B------:R-:W3:Y:S08]  /*0920*/  LDC R2, c[0x0][R0+0x800] ;  /* 0x0002000000027b82 */ /* 0x000ef00000000800 */
[----:B------:R-:W5:Y:S01]  /*0930*/  LDC.64 R6, c[0x0][R0+0x5c0] ;  /* 0x0001700000067b82 */ /* 0x000f620000000a00 */
[----:B-1----:R-:W-:-:S03]  /*0940*/  IMAD.WIDE R32, R3, 0x4, R32 ;  /* 0x0000000403207825 */ /* 0x002fc600078e0220 */
[----:B------:R-:W-:-:S04]  /*0950*/  LOP3.LUT P4, RZ, R32, 0xf, RZ, 0xc0, !PT ;  /* 0x0000000f20ff7812 */ /* 0x000fc8000788c0ff */
[----:B0-----:R-:W0:Y:S01]  /*0960*/  LDC.64 R4, c[0x0][R0+0x6e0] ;  /* 0x0001b80000047b82 */ /* 0x001e220000000a00 */
[----:B--2---:R-:W-:-:S03]  /*0970*/  IMAD.WIDE R24, R3, 0x4, R24 ;  /* 0x0000000403187825 */ /* 0x004fc600078e0218 */
[----:B------:R-:W-:Y:S02]  /*0980*/  LOP3.LUT P5, RZ, R24, 0xf, RZ, 0xc0, !PT ;  /* 0x0000000f18ff7812 */ /* 0x000fe400078ac0ff */
[----:B---3--:R-:W-:-:S04]  /*0990*/  IADD3 R2, PT, PT, R2, -R3, RZ ;  /* 0x8000000302027210 */ /* 0x008fc80007ffe0ff */
[----:B------:R-:W-:Y:S01]  /*09a0*/  LOP3.LUT P2, RZ, R2, 0x3, R13, 0xc8, !PT ;  /* 0x0000000302ff7812 */ /* 0x000fe2000784c80d */
[----:B-----5:R-:W-:-:S03]  /*09b0*/  IMAD.WIDE R6, R3, 0x4, R6 ;  /* 0x0000000403067825 */ /* 0x020fc600078e0206 */
[----:B------:R-:W-:Y:S02]  /*09c0*/  PLOP3.LUT P2, PT, P5, P2, P4, 0x1, 0x0 ;  /* 0x000000000000781c */ /* 0x000fe40002f44041 */
[----:B------:R-:W-:Y:S01]  /*09d0*/  LOP3.LUT P0, RZ, R6, 0xf, RZ, 0xc0, !PT ;  /* 0x0000000f06ff7812 */ /* 0x000fe2000780c0ff */
[----:B0-----:R-:W-:Y:S01]  /*09e0*/  IMAD.WIDE R4, R3, 0x4, R4 ;  /* 0x0000000403047825 */ /* 0x001fe200078e0204 */
[----:B------:R-:W-:Y:S02]  /*09f0*/  MOV R3, 0x3f800000 ;  /* 0x3f80000000037802 */ /* 0x000fe40000000f00 */
        /* <DEDUP_REMOVED lines=22> */
.L_x_157:
[----:B0-----:R-:W-:-:S04]  /*0b60*/  IADD3 R9, PT, PT, R2, UR4, RZ ;  /* 0x0000000402097c10 */ /* 0x001fc8000fffe0ff */
[C---:B------:R-:W-:Y:S02]  /*0b70*/  IADD3 R11, PT, PT, R9.reuse, UR5, RZ ;  /* 0x00000005090b7c10 */ /* 0x040fe4000fffe0ff */
[-C--:B------:R-:W-:Y:S02]  /*0b80*/  ISETP.GE.AND P0, PT, R9, R0.reuse, PT ;  /* 0x000000000900720c */ /* 0x080fe40003f06270 */
[C---:B------:R-:W-:Y:S02]  /*0b90*/  ISETP.GE.AND P1, PT, R11.reuse, R0, PT ;  /* 0x000000000b00720c */ /* 0x040fe40003f26270 */
[----:B------:R-:W-:-:S04]  /*0ba0*/  IADD3 R15, PT, PT, R11, UR5, RZ ;  /* 0x000000050b0f7c10 */ /* 0x000fc8000fffe0ff */
[C---:B------:R-:W-:Y:S02]  /*0bb0*/  ISETP.GE.AND P2, PT, R15.reuse, R0, PT ;  /* 0x000000000f00720c */ /* 0x040fe40003f46270 */
[----:B------:R-:W-:-:S03]  /*0bc0*/  IADD3 R13, PT, PT, R15, UR5, RZ ;  /* 0x000000050f0d7c10 */ /* 0x000fc6000fffe0ff */
[----:B------:R-:W0:Y:S01]  /*0bd0*/  @!P0 LDC.64 R34, c[0x0][0xfb8] ;  /* 0x0003ee00ff228b82 */ /* 0x000e220000000a00 */
[----:B------:R-:W-:Y:S01]  /*0be0*/  ISETP.GE.AND P3, PT, R13, R0, PT ;  /* 0x000000000d00720c */ /* 0x000fe20003f66270 */
[----:B------:R-:W-:-:S06]  /*0bf0*/  @!P0 IMAD.WIDE R18, R9, 0x4, R32 ;  /* 0x0000000409128825 */ /* 0x000fcc00078e0220 */
[----:B------:R-:W4:Y:S01]  /*0c00*/  @!P1 LDC.64 R22, c[0x0][0xfb8] ;  /* 0x0003ee00ff169b82 */ /* 0x000f220000000a00 */
[--C-:B------:R-:W-:Y:S01]  /*0c10*/  @!P1 IMAD.WIDE R36, R11, 0x4, R32.reuse ;  /* 0x000000040b249825 */ /* 0x100fe200078e0220 */
[----:B------:R-:W5:Y:S03]  /*0c20*/  @!P0 LDG.E R18, desc[UR6][R18.64] ;  /* 0x0000000612128981 */ /* 0x000f66000c1e1900 */
[----:B------:R-:W-:Y:S02]  /*0c30*/  @!P2 IMAD.WIDE R30, R15, 0x4, R32 ;  /* 0x000000040f1ea825 */ /* 0x000fe400078e0220 */
[----:B------:R-:W2:Y:S01]  /*0c40*/  @!P1 LDG.E R36, desc[UR6][R36.64] ;  /* 0x0000000624249981 */ /* 0x000ea2000c1e1900 */
[----:B------:R-:W1:Y:S01]  /*0c50*/  @!P2 LDC.64 R16, c[0x0][0xfb8] ;  /* 0x0003ee00ff10ab82 */ /* 0x000e620000000a00 */
[----:B------:R-:W-:Y:S02]  /*0c60*/  HFMA2 R25, -RZ, RZ, 0, 0 ;  /* 0x00000000ff197431 */ /* 0x000fe400000001ff */
[----:B------:R-:W3:Y:S05]  /*0c70*/  @!P2 LDG.E R8, desc[UR6][R30.64] ;  /* 0x000000061e08a981 */ /* 0x000eea000c1e1900 */
[----:B------:R-:W1:Y:S01]  /*0c80*/  @!P3 LDC.64 R20, c[0x0][0xfb8] ;  /* 0x0003ee00ff14bb82 */ /* 0x000e620000000a00 */
[----:B0-----:R-:W5:Y:S04]  /*0c90*/  @!P0 LDG.E R34, desc[UR6][R34.64] ;  /* 0x0000000622228981 */ /* 0x001f68000c1e1900 */
[----:B----4-:R0:W2:Y:S01]  /*0ca0*/  @!P1 LDG.E R24, desc[UR6][R22.64] ;  /* 0x0000000616189981 */ /* 0x0100a2000c1e1900 */
[----:B------:R-:W-:-:S05]  /*0cb0*/  @!P0 IMAD.WIDE R26, R9, 0x4, R4 ;  /* 0x00000004091a8825 */ /* 0x000fca00078e0204 */
[----:B------:R-:W4:Y:S04]  /*0cc0*/  @!P0 LDG.E R25, desc[UR6][R26.64] ;  /* 0x000000061a198981 */ /* 0x000f28000c1e1900 */
[----:B-1----:R-:W3:Y:S01]  /*0cd0*/  @!P2 LDG.E R17, desc[UR6][R16.64] ;  /* 0x000000061011a981 */ /* 0x002ee2000c1e1900 */
[----:B0-----:R-:W-:-:S05]  /*0ce0*/  @!P3 IMAD.WIDE R22, R13, 0x4, R32 ;  /* 0x000000040d16b825 */ /* 0x001fca00078e0220 */
[----:B------:R0:W4:Y:S04]  /*0cf0*/  @!P3 LDG.E R10, desc[UR6][R22.64] ;  /* 0x00000006160ab981 */ /* 0x000128000c1e1900 */
[----:B------:R1:W4:Y:S01]  /*0d00*/  @!P3 LDG.E R19, desc[UR6][R20.64] ;  /* 0x000000061413b981 */ /* 0x000322000c1e1900 */
[----:B------:R-:W-:Y:S01]  /*0d10*/  MOV R12, RZ ;  /* 0x000000ff000c7202 */ /* 0x000fe20000000f00 */
[----:B------:R-:W-:Y:S02]  /*0d20*/  HFMA2 R35, -RZ, RZ, 0, 0 ;  /* 0x00000000ff237431 */ /* 0x000fe400000001ff */
[----:B0-----:R-:W-:Y:S01]  /*0d30*/  @!P0 IMAD.WIDE R22, R9, 0x4, R6 ;  /* 0x0000000409168825 */ /* 0x001fe200078e0206 */
[----:B------:R-:W-:Y:S02]  /*0d40*/  MOV R16, RZ ;  /* 0x000000ff00107202 */ /* 0x000fe40000000f00 */
[----:B------:R-:W-:-:S02]  /*0d50*/  MOV R37, RZ ;  /* 0x000000ff00257202 */ /* 0x000fc40000000f00 */
[----:B------:R0:W4:Y:S01]  /*0d60*/  @!P0 LDG.E R12, desc[UR6][R22.64] ;  /* 0x00000006160c8981 */ /* 0x000122000c1e1900 */
[----:B-1----:R-:W-:-:S04]  /*0d70*/  @!P1 IMAD.WIDE R20, R11, 0x4, R4 ;  /* 0x000000040b149825 */ /* 0x002fc800078e0204 */
[C---:B------:R-:W-:Y:S01]  /*0d80*/  @!P2 IMAD.WIDE R30, R15.reuse, 0x4, R4 ;  /* 0x000000040f1ea825 */ /* 0x040fe200078e0204 */
[----:B------:R-:W4:Y:S03]  /*0d90*/  @!P1 LDG.E R35, desc[UR6][R20.64] ;  /* 0x0000000614239981 */ /* 0x000f26000c1e1900 */
[----:B0-----:R-:W-:Y:S01]  /*0da0*/  @!P2 IMAD.WIDE R22, R15, 0x4, R6 ;  /* 0x000000040f16a825 */ /* 0x001fe200078e0206 */
[----:B------:R0:W4:Y:S04]  /*0db0*/  @!P2 LDG.E R37, desc[UR6][R30.64] ;  /* 0x000000061e25a981 */ /* 0x000128000c1e1900 */
[----:B------:R1:W4:Y:S01]  /*0dc0*/  @!P2 LDG.E R16, desc[UR6][R22.64] ;  /* 0x000000061610a981 */ /* 0x000322000c1e1900 */
[----:B0-----:R-:W-:Y:S01]  /*0dd0*/  @!P3 IMAD.WIDE R30, R13, 0x4, R4 ;  /* 0x000000040d1eb825 */ /* 0x001fe200078e0204 */
[----:B-1----:R-:W-:-:S06]  /*0de0*/  CS2R R22, SRZ ;  /* 0x0000000000167805 */ /* 0x002fcc000001ff00 */
[----:B------:R-:W4:Y:S01]  /*0df0*/  @!P3 LDG.E R23, desc[UR6][R30.64] ;  /* 0x000000061e17b981 */ /* 0x000f22000c1e1900 */
[----:B------:R-:W-:Y:S02]  /*0e00*/  HFMA2 R14, -RZ, RZ, 0, 0 ;  /* 0x00000000ff0e7431 */ /* 0x000fe400000001ff */
[----:B------:R-:W-:-:S04]  /*0e10*/  @!P1 IMAD.WIDE R20, R11, 0x4, R6 ;  /* 0x000000040b149825 */ /* 0x000fc800078e0206 */
[----:B------:R-:W-:Y:S01]  /*0e20*/  @!P3 IMAD.WIDE R26, R13, 0x4, R6 ;  /* 0x000000040d1ab825 */ /* 0x000fe200078e0206 */
[----:B------:R0:W4:Y:S04]  /*0e30*/  @!P1 LDG.E R14, desc[UR6][R20.64] ;  /* 0x00000006140e9981 */ /* 0x000128000c1e1900 */
[----:B------:R1:W4:Y:S01]  /*0e40*/  @!P3 LDG.E R22, desc[UR6][R26.64] ;  /* 0x000000061a16b981 */ /* 0x000322000c1e1900 */
[----:B0-----:R-:W4:Y:S01]  /*0e50*/  LDC.64 R20, c[0x0][0xf80] ;  /* 0x0003e000ff147b82 */ /* 0x001f220000000a00 */
[----:B-1----:R-:W-:Y:S01]  /*0e60*/  HFMA2 R26, -RZ, RZ, 0, 0 ;  /* 0x00000000ff1a7431 */ /* 0x002fe200000001ff */
[----:B------:R-:W0:Y:S01]  /*0e70*/  MUFU.RCP R27, R3 ;  /* 0x00000003001b7308 */ /* 0x000e220000001000 */
[----:B------:R-:W-:Y:S01]  /*0e80*/  ULEA UR4, UR5, UR4, 0x2 ;  /* 0x0000000405047291 */ /* 0x000fe2000f8e10ff */
[----:B-----5:R-:W-:Y:S01]  /*0e90*/  @!P0 FMUL.FTZ R26, R18, R34 ;  /* 0x00000022121a8220 */ /* 0x020fe20000410000 */
[----:B------:R-:W-:Y:S01]  /*0ea0*/  MOV R18, RZ ;  /* 0x000000ff00127202 */ /* 0x000fe20000000f00 */
[----:B--2---:R-:W-:Y:S01]  /*0eb0*/  @!P1 FMUL.FTZ R18, R24, R36 ;  /* 0x0000002418129220 */ /* 0x004fe20000410000 */
[----:B------:R-:W-:-:S02]  /*0ec0*/  HFMA2 R24, -RZ, RZ, 0, 0 ;  /* 0x00000000ff187431 */ /* 0x000fc400000001ff */
[----:B---3--:R-:W-:Y:S02]  /*0ed0*/  @!P2 FMUL.FTZ R24, R17, R8 ;  /* 0x000000081118a220 */ /* 0x008fe40000410000 */
[----:B------:R-:W1:Y:S01]  /*0ee0*/  MUFU.RCP R17, R28 ;  /* 0x0000001c00117308 */ /* 0x000e620000001000 */
[----:B------:R-:W-:Y:S01]  /*0ef0*/  MOV R8, RZ ;  /* 0x000000ff00087202 */ /* 0x000fe20000000f00 */
[----:B----4-:R-:W-:Y:S01]  /*0f00*/  FMUL.FTZ R25, R25, R20 ;  /* 0x0000001419197220 */ /* 0x010fe20000410000 */
[----:B------:R-:W-:Y:S01]  /*0f10*/  @!P3 FMUL.FTZ R8, R19, R10 ;  /* 0x0000000a1308b220 */ /* 0x000fe20000410000 */
[----:B0-----:R-:W-:Y:S01]  /*0f20*/  FMUL.FTZ R10, R27, R26 ;  /* 0x0000001a1b0a7220 */ /* 0x001fe20000410000 */
[----:B------:R-:W-:-:S04]  /*0f30*/  FADD.FTZ R19, -R20, 1 ;  /* 0x3f80000014137421 */ /* 0x000fc80000010100 */
[----:B------:R-:W-:-:S04]  /*0f40*/  FMUL.FTZ R34, R10, R19 ;  /* 0x000000130a227220 */ /* 0x000fc80000410000 */
[----:B------:R-:W-:-:S04]  /*0f50*/  FFMA.FTZ R34, R10, R34, R25 ;  /* 0x000000220a227223 */ /* 0x000fc80000010019 */
[----:B-1----:R-:W-:-:S06]  /*0f60*/  FMUL.FTZ R26, R34, R17 ;  /* 0x00000011221a7220 */ /* 0x002fcc0000410000 */
[----:B------:R-:W0:Y:S01]  /*0f70*/  MUFU.SQRT R26, R26 ;  /* 0x0000001a001a7308 */ /* 0x000e220000002000 */
[----:B------:R-:W-:Y:S01]  /*0f80*/  FMUL.FTZ R18, R27, R18 ;  /* 0x000000121b127220 */ /* 0x000fe20000410000 */
[----:B------:R-:W-:Y:S01]  /*0f90*/  FMUL.FTZ R25, R35, R20 ;  /* 0x0000001423197220 */ /* 0x000fe20000410000 */
[----:B------:R-:W-:Y:S02]  /*0fa0*/  FMUL.FTZ R30, R27, R24 ;  /* 0x000000181b1e7220 */ /* 0x000fe40000410000 */
[----:B------:R-:W-:Y:S01]  /*0fb0*/  FMUL.FTZ R31, R19, R18 ;  /* 0x00000012131f7220 */ /* 0x000fe20000410000 */
[----:B------:R-:W-:Y:S01]  /*0fc0*/  FMUL.FTZ R8, R27, R8 ;  /* 0x000000081b087220 */ /* 0x000fe20000410000 */
[----:B------:R-:W-:Y:S02]  /*0fd0*/  FMUL.FTZ R37, R37, R20 ;  /* 0x0000001425257220 */ /* 0x000fe40000410000 */
[----:B------:R-:W-:Y:S01]  /*0fe0*/  FFMA.FTZ R25, R18, R31, R25 ;  /* 0x0000001f12197223 */ /* 0x000fe20000010019 */
[C---:B------:R-:W-:Y:S01]  /*0ff0*/  FMUL.FTZ R24, R19.reuse, R30 ;  /* 0x0000001e13187220 */ /* 0x040fe20000410000 */
[----:B0-----:R-:W-:Y:S01]  /*1000*/  FADD.FTZ R31, R26, UR8 ;  /* 0x000000081a1f7e21 */ /* 0x001fe20008010000 */
[----:B------:R-:W-:Y:S01]  /*1010*/  FMUL.FTZ R26, R19, R8 ;  /* 0x00000008131a7220 */ /* 0x000fe20000410000 */
[----:B------:R-:W-:Y:S01]  /*1020*/  FMUL.FTZ R23, R23, R20 ;  /* 0x0000001417177220 */ /* 0x000fe20000410000 */
[----:B------:R-:W-:Y:S01]  /*1030*/  FFMA.FTZ R24, R30, R24, R37 ;  /* 0x000000181e187223 */ /* 0x000fe20000010025 */
[----:B------:R-:W-:-:S02]  /*1040*/  FMUL.FTZ R36, R25, R17 ;  /* 0x0000001119247220 */ /* 0x000fc40000410000 */
[----:B------:R-:W-:Y:S01]  /*1050*/  FFMA.FTZ R26, R8, R26, R23 ;  /* 0x0000001a081a7223 */ /* 0x000fe20000010017 */
[----:B------:R-:W-:-:S03]  /*1060*/  FMUL.FTZ R20, R24, R17 ;  /* 0x0000001118147220 */ /* 0x000fc60000410000 */
[----:B------:R-:W-:Y:S01]  /*1070*/  FMUL.FTZ R19, R26, R17 ;  /* 0x000000111a137220 */ /* 0x000fe20000410000 */
[----:B------:R-:W0:Y:S08]  /*1080*/  MUFU.SQRT R36, R36 ;  /* 0x0000002400247308 */ /* 0x000e300000002000 */
[----:B------:R-:W1:Y:S08]  /*1090*/  MUFU.SQRT R20, R20 ;  /* 0x0000001400147308 */ /* 0x000e700000002000 */
[----:B------:R-:W2:Y:S01]  /*10a0*/  MUFU.SQRT R19, R19 ;  /* 0x0000001300137308 */ /* 0x000ea20000002000 */
[----:B------:R-:W-:Y:S01]  /*10b0*/  FMUL.FTZ R17, R12, UR9 ;  /* 0x000000090c117c20 */ /* 0x000fe20008410000 */
[----:B0-----:R-:W-:-:S06]  /*10c0*/  FADD.FTZ R23, R36, UR8 ;  /* 0x0000000824177e21 */ /* 0x001fcc0008010000 */
[----:B------:R-:W0:Y:S01]  /*10d0*/  MUFU.RCP R35, R29 ;  /* 0x0000001d00237308 */ /* 0x000e220000001000 */
[----:B------:R-:W-:Y:S01]  /*10e0*/  FFMA.FTZ R36, R10, R21, R17 ;  /* 0x000000150a247223 */ /* 0x000fe20000010011 */
[----:B------:R-:W-:Y:S01]  /*10f0*/  FMUL.FTZ R37, R16, UR9 ;  /* 0x0000000910257c20 */ /* 0x000fe20008410000 */
[----:B-1----:R-:W-:-:S05]  /*1100*/  FADD.FTZ R17, R20, UR8 ;  /* 0x0000000814117e21 */ /* 0x002fca0008010000 */
[----:B------:R-:W1:Y:S01]  /*1110*/  MUFU.RCP R31, R31 ;  /* 0x0000001f001f7308 */ /* 0x000e620000001000 */
[----:B--2---:R-:W-:Y:S01]  /*1120*/  FADD.FTZ R16, R19, UR8 ;  /* 0x0000000813107e21 */ /* 0x004fe20008010000 */
[----:B------:R-:W-:-:S06]  /*1130*/  FMUL.FTZ R27, R14, UR9 ;  /* 0x000000090e1b7c20 */ /* 0x000fcc0008410000 */
[----:B------:R-:W2:Y:S01]  /*1140*/  MUFU.RCP R10, R23 ;  /* 0x00000017000a7308 */ /* 0x000ea20000001000 */
[----:B0-----:R-:W-:Y:S01]  /*1150*/  FMUL.FTZ R12, R36, R35 ;  /* 0x00000023240c7220 */ /* 0x001fe20000410000 */
[----:B------:R-:W-:-:S06]  /*1160*/  FMUL.FTZ R19, R22, UR9 ;  /* 0x0000000916137c20 */ /* 0x000fcc0008410000 */
[----:B------:R-:W0:Y:S01]  /*1170*/  MUFU.RCP R17, R17 ;  /* 0x0000001100117308 */ /* 0x000e220000001000 */
[----:B------:R-:W-:-:S07]  /*1180*/  FFMA.FTZ R27, R18, R21, R27 ;  /* 0x00000015121b7223 */ /* 0x000fce000001001b */
[----:B------:R-:W3:Y:S01]  /*1190*/  MUFU.RCP R16, R16 ;  /* 0x0000001000107308 */ /* 0x000ee20000001000 */
[----:B-1----:R-:W-:Y:S01]  /*11a0*/  FMUL.FTZ R31, R12, R31 ;  /* 0x0000001f0c1f7220 */ /* 0x002fe20000410000 */
[-C--:B------:R-:W-:Y:S01]  /*11b0*/  FFMA.FTZ R12, R30, R21.reuse, R37 ;  /* 0x000000151e0c7223 */ /* 0x080fe20000010025 */
[----:B------:R-:W-:Y:S01]  /*11c0*/  FFMA.FTZ R14, R8, R21, R19 ;  /* 0x00000015080e7223 */ /* 0x000fe20000010013 */
[----:B------:R-:W-:Y:S01]  /*11d0*/  FMUL.FTZ R21, R27, R35 ;  /* 0x000000231b157220 */ /* 0x000fe20000410000 */
[----:B------:R-:W-:Y:S01]  /*11e0*/  FFMA.FTZ R37, RZ, UR10, R31 ;  /* 0x0000000aff257c23 */ /* 0x000fe2000801001f */
[----:B------:R-:W-:-:S04]  /*11f0*/  @!P0 IMAD.WIDE R18, R9, 0x4, R32 ;  /* 0x0000000409128825 */ /* 0x000fc800078e0220 */
[----:B------:R-:W-:Y:S01]  /*1200*/  FMUL.FTZ R8, R12, R35 ;  /* 0x000000230c087220 */ /* 0x000fe20000410000 */
[----:B--2---:R-:W-:Y:S01]  /*1210*/  FMUL.FTZ R10, R21, R10 ;  /* 0x0000000a150a7220 */ /* 0x004fe20000410000 */
[----:B------:R-:W-:-:S04]  /*1220*/  @!P0 IMAD.WIDE R22, R9, 0x4, R6 ;  /* 0x0000000409168825 */ /* 0x000fc800078e0206 */
[----:B------:R-:W-:-:S04]  /*1230*/  @!P0 IMAD.WIDE R30, R9, 0x4, R4 ;  /* 0x00000004091e8825 */ /* 0x000fc800078e0204 */
[----:B------:R-:W-:Y:S01]  /*1240*/  FMUL.FTZ R9, R14, R35 ;  /* 0x000000230e097220 */ /* 0x000fe20000410000 */
[----:B0-----:R-:W-:Y:S01]  /*1250*/  FMUL.FTZ R8, R8, R17 ;  /* 0x0000001108087220 */ /* 0x001fe20000410000 */
[----:B------:R0:W-:Y:S01]  /*1260*/  @!P0 STG.E desc[UR6][R18.64], R37 ;  /* 0x0000002512008986 */ /* 0x0001e2000c101906 */
[----:B------:R-:W-:Y:S01]  /*1270*/  FFMA.FTZ R35, RZ, UR10, R10 ;  /* 0x0000000aff237c23 */ /* 0x000fe2000801000a */
[----:B---3--:R-:W-:Y:S01]  /*1280*/  FMUL.FTZ R9, R9, R16 ;  /* 0x0000001009097220 */ /* 0x008fe20000410000 */
[--C-:B------:R-:W-:Y:S01]  /*1290*/  @!P1 IMAD.WIDE R16, R11, 0x4, R32.reuse ;  /* 0x000000040b109825 */ /* 0x100fe200078e0220 */
[----:B------:R1:W-:Y:S03]  /*12a0*/  @!P0 STG.E desc[UR6][R22.64], R36 ;  /* 0x0000002416008986 */ /* 0x0003e6000c101906 */
[----:B------:R-:W-:Y:S01]  /*12b0*/  @!P2 IMAD.WIDE R20, R15, 0x4, R32 ;  /* 0x000000040f14a825 */ /* 0x000fe200078e0220 */
[----:B------:R2:W-:Y:S03]  /*12c0*/  @!P0 STG.E desc[UR6][R30.64], R34 ;  /* 0x000000221e008986 */ /* 0x0005e6000c101906 */
[----:B0-----:R-:W-:-:S04]  /*12d0*/  @!P1 IMAD.WIDE R18, R11, 0x4, R6 ;  /* 0x000000040b129825 */ /* 0x001fc800078e0206 */
[----:B------:R-:W-:Y:S01]  /*12e0*/  FFMA.FTZ R37, RZ, UR10, R8 ;  /* 0x0000000aff257c23 */ /* 0x000fe20008010008 */
[----:B------:R-:W-:Y:S01]  /*12f0*/  @!P1 IMAD.WIDE R10, R11, 0x4, R4 ;  /* 0x000000040b0a9825 */ /* 0x000fe200078e0204 */
[----:B------:R0:W-:Y:S03]  /*1300*/  @!P1 STG.E desc[UR6][R16.64], R35 ;  /* 0x0000002310009986 */ /* 0x0001e6000c101906 */
[----:B-1----:R-:W-:Y:S01]  /*1310*/  @!P2 IMAD.WIDE R22, R15, 0x4, R6 ;  /* 0x000000040f16a825 */ /* 0x002fe200078e0206 */
[----:B------:R-:W-:Y:S03]  /*1320*/  @!P1 STG.E desc[UR6][R18.64], R27 ;  /* 0x0000001b12009986 */ /* 0x000fe6000c101906 */
[----:B--2---:R-:W-:Y:S01]  /*1330*/  @!P3 IMAD.WIDE R30, R13, 0x4, R32 ;  /* 0x000000040d1eb825 */ /* 0x004fe200078e0220 */
[----:B------:R-:W-:Y:S03]  /*1340*/  @!P1 STG.E desc[UR6][R10.64], R25 ;  /* 0x000000190a009986 */ /* 0x000fe6000c101906 */
[----:B0-----:R-:W-:-:S04]  /*1350*/  @!P2 IMAD.WIDE R34, R15, 0x4, R4 ;  /* 0x000000040f22a825 */ /* 0x001fc800078e0204 */
[----:B------:R-:W-:Y:S01]  /*1360*/  FFMA.FTZ R15, RZ, UR10, R9 ;  /* 0x0000000aff0f7c23 */ /* 0x000fe20008010009 */
[----:B------:R0:W-:Y:S01]  /*1370*/  @!P2 STG.E desc[UR6][R20.64], R37 ;  /* 0x000000251400a986 */ /* 0x0001e2000c101906 */
[----:B------:R-:W-:-:S03]  /*1380*/  @!P3 IMAD.WIDE R8, R13, 0x4, R6 ;  /* 0x000000040d08b825 */ /* 0x000fc600078e0206 */
[----:B------:R4:W-:Y:S04]  /*1390*/  @!P2 STG.E desc[UR6][R22.64], R12 ;  /* 0x0000000c1600a986 */ /* 0x0009e8000c101906 */
[----:B------:R4:W-:Y:S01]  /*13a0*/  @!P2 STG.E desc[UR6][R34.64], R24 ;  /* 0x000000182200a986 */ /* 0x0009e2000c101906 */
[----:B0-----:R-:W-:-:S03]  /*13b0*/  @!P3 IMAD.WIDE R36, R13, 0x4, R4 ;  /* 0x000000040d24b825 */ /* 0x001fc600078e0204 */
[----:B------:R4:W-:Y:S04]  /*13c0*/  @!P3 STG.E desc[UR6][R30.64], R15 ;  /* 0x0000000f1e00b986 */ /* 0x0009e8000c101906 */
[----:B------:R4:W-:Y:S04]  /*13d0*/  @!P3 STG.E desc[UR6][R8.64], R14 ;  /* 0x0000000e0800b986 */ /* 0x0009e8000c101906 */
[----:B------:R4:W-:Y:S01]  /*13e0*/  @!P3 STG.E desc[UR6][R36.64], R26 ;  /* 0x0000001a2400b986 */ /* 0x0009e2000c101906 */
[----:B------:R-:W-:-:S13]  /*13f0*/  ISETP.LE.AND P0, PT, R0, UR4, PT ;  /* 0x0000000400007c0c */ /* 0x000fda000bf03270 */
[----:B----4-:R-:W-:Y:S05]  /*1400*/  @!P0 BRA `(.L_x_157) ;  /* 0xfffffff400d48947 */ /* 0x010fea000383ffff */
[----:B------:R-:W-:Y:S05]  /*1410*/  EXIT ;  /* 0x000000000000794d */ /* 0x000fea0003800000 */
.L_x_156:
[----:B------:R-:W0:Y:S01]  /*1420*/  S2R R2, SR_TID.X ;  /* 0x0000000000027919 */ /* 0x000e220000002100 */
[----:B------:R-:W1:Y:S01]  /*1430*/  LDCU UR10, c[0x0][0xf94] ;  /* 0x0001f280ff0a77ac */ /* 0x000e620008000800 */
[----:B------:R-:W2:Y:S01]  /*1440*/  LDCU UR9, c[0x0][0xf7c] ;  /* 0x0001ef80ff0977ac */ /* 0x000ea20008000800 */
[----:B------:R-:W3:Y:S01]  /*1450*/  LDCU UR8, c[0x0][0xf9c] ;  /* 0x0001f380ff0877ac */ /* 0x000ee20008000800 */
[----:B------:R-:W-:-:S05]  /*1460*/  UMOV UR4, URZ ;  /* 0x000000ff00047c82 */ /* 0x000fca0008000000 */
.L_x_166:
        /* <DEDUP_REMOVED lines=12> */
[----:B------:R1:W2:Y:S03]  /*1530*/  @!P0 LDG.E R24, desc[UR6][R24.64] ;  /* 0x0000000618188981 */ /* 0x0002a6000c1e1900 */
[--C-:B------:R-:W-:Y:S02]  /*1540*/  @!P2 IMAD.WIDE R30, R13, 0x4, R32.reuse ;  /* 0x000000040d1ea825 */ /* 0x100fe400078e0220 */
[----:B------:R-:W3:Y:S01]  /*1550*/  @!P1 LDG.E R36, desc[UR6][R36.64] ;  /* 0x0000000624249981 */ /* 0x000ee2000c1e1900 */
[----:B------:R-:W1:Y:S03]  /*1560*/  @!P2 LDC.64 R16, c[0x0][0xfb8] ;  /* 0x0003ee00ff10ab82 */ /* 0x000e660000000a00 */
[----:B0-----:R0:W2:Y:S05]  /*1570*/  @!P0 LDG.E R34, desc[UR6][R34.64] ;  /* 0x0000000622228981 */ /* 0x0010aa000c1e1900 */
[----:B------:R-:W0:Y:S01]  /*1580*/  @!P3 LDC.64 R20, c[0x0][0xfb8] ;  /* 0x0003ee00ff14bb82 */ /* 0x000e220000000a00 */
[----:B------:R-:W-:Y:S01]  /*1590*/  @!P3 IMAD.WIDE R22, R15, 0x4, R32 ;  /* 0x000000040f16b825 */ /* 0x000fe200078e0220 */
[----:B------:R-:W3:Y:S04]  /*15a0*/  @!P2 LDG.E R8, desc[UR6][R30.64] ;  /* 0x000000061e08a981 */ /* 0x000ee8000c1e1900 */
[----:B----4-:R-:W3:Y:S01]  /*15b0*/  @!P1 LDG.E R18, desc[UR6][R18.64] ;  /* 0x0000000612129981 */ /* 0x010ee2000c1e1900 */
[----:B-1----:R-:W-:-:S03]  /*15c0*/  HFMA2 R25, -RZ, RZ, 0, 0 ;  /* 0x00000000ff197431 */ /* 0x002fc600000001ff */
[----:B------:R1:W4:Y:S04]  /*15d0*/  @!P3 LDG.E R10, desc[UR6][R22.64] ;  /* 0x00000006160ab981 */ /* 0x000328000c1e1900 */
[----:B------:R1:W4:Y:S01]  /*15e0*/  @!P2 LDG.E R17, desc[UR6][R16.64] ;  /* 0x000000061011a981 */ /* 0x000322000c1e1900 */
[----:B------:R-:W-:-:S03]  /*15f0*/  @!P0 IMAD.WIDE R26, R9, 0x4, R4 ;  /* 0x00000004091a8825 */ /* 0x000fc600078e0204 */
[----:B0-----:R0:W4:Y:S01]  /*1600*/  @!P3 LDG.E R19, desc[UR6][R20.64] ;  /* 0x000000061413b981 */ /* 0x001122000c1e1900 */
[----:B------:R-:W-:Y:S01]  /*1610*/  MOV R35, RZ ;  /* 0x000000ff00237202 */ /* 0x000fe20000000f00 */
[C---:B-1----:R-:W-:Y:S01]  /*1620*/  @!P1 IMAD.WIDE R22, R11.reuse, 0x4, R6 ;  /* 0x000000040b169825 */ /* 0x042fe200078e0206 */
[----:B------:R-:W-:Y:S01]  /*1630*/  MOV R12, RZ ;  /* 0x000000ff000c7202 */ /* 0x000fe20000000f00 */
[----:B------:R-:W4:Y:S02]  /*1640*/  @!P0 LDG.E R25, desc[UR6][R26.64] ;  /* 0x000000061a198981 */ /* 0x000f24000c1e1900 */
[----:B------:R-:W-:Y:S02]  /*1650*/  HFMA2 R37, -RZ, RZ, 0, 0 ;  /* 0x00000000ff257431 */ /* 0x000fe400000001ff */
[----:B------:R-:W-:Y:S01]  /*1660*/  HFMA2 R14, -RZ, RZ, 0, 0 ;  /* 0x00000000ff0e7431 */ /* 0x000fe200000001ff */
[----:B------:R-:W-:Y:S01]  /*1670*/  MOV R16, RZ ;  /* 0x000000ff00107202 */ /* 0x000fe20000000f00 */
[----:B------:R1:W4:Y:S01]  /*1680*/  @!P1 LDG.E R12, desc[UR6][R22.64] ;  /* 0x00000006160c9981 */ /* 0x000322000c1e1900 */
[----:B0-----:R-:W-:-:S04]  /*1690*/  @!P1 IMAD.WIDE R20, R11, 0x4, R4 ;  /* 0x000000040b149825 */ /* 0x001fc800078e0204 */
[----:B------:R-:W-:Y:S01]  /*16a0*/  @!P2 IMAD.WIDE R30, R13, 0x4, R4 ;  /* 0x000000040d1ea825 */ /* 0x000fe200078e0204 */
[----:B------:R0:W4:Y:S03]  /*16b0*/  @!P1 LDG.E R35, desc[UR6][R20.64] ;  /* 0x0000000614239981 */ /* 0x000126000c1e1900 */
[--C-:B-1----:R-:W-:Y:S01]  /*16c0*/  @!P0 IMAD.WIDE R22, R9, 0x4, R6.reuse ;  /* 0x0000000409168825 */ /* 0x102fe200078e0206 */
[----:B------:R-:W4:Y:S04]  /*16d0*/  @!P2 LDG.E R37, desc[UR6][R30.64] ;  /* 0x000000061e25a981 */ /* 0x000f28000c1e1900 */
[----:B------:R1:W4:Y:S01]  /*16e0*/  @!P0 LDG.E R14, desc[UR6][R22.64] ;  /* 0x00000006160e8981 */ /* 0x000322000c1e1900 */
[----:B0-----:R-:W-:-:S05]  /*16f0*/  @!P2 IMAD.WIDE R20, R13, 0x4, R6 ;  /* 0x000000040d14a825 */ /* 0x001fca00078e0206 */
[----:B------:R0:W4:Y:S01]  /*1700*/  @!P2 LDG.E R16, desc[UR6][R20.64] ;  /* 0x000000061410a981 */ /* 0x000122000c1e1900 */
[----:B------:R-:W-:Y:S01]  /*1710*/  @!P3 IMAD.WIDE R26, R15, 0x4, R4 ;  /* 0x000000040f1ab825 */ /* 0x000fe200078e0204 */
[----:B-1----:R-:W-:Y:S01]  /*1720*/  CS2R R22, SRZ ;  /* 0x0000000000167805 */ /* 0x002fe2000001ff00 */
[----:B0-----:R-:W0:Y:S05]  /*1730*/  LDC.64 R20, c[0x0][0xf80] ;  /* 0x0003e000ff147b82 */ /* 0x001e2a0000000a00 */
[----:B------:R1:W5:Y:S02]  /*1740*/  @!P3 LDG.E R23, desc[UR6][R26.64] ;  /* 0x000000061a17b981 */ /* 0x000364000c1e1900 */
[----:B-1----:R-:W1:Y:S01]  /*1750*/  MUFU.RCP R27, R3 ;  /* 0x00000003001b7308 */ /* 0x002e620000001000 */
[----:B------:R-:W-:-:S02]  /*1760*/  HFMA2 R26, -RZ, RZ, 0, 0 ;  /* 0x00000000ff1a7431 */ /* 0x000fc400000001ff */
[----:B------:R-:W-:-:S05]  /*1770*/  @!P3 IMAD.WIDE R30, R15, 0x4, R6 ;  /* 0x000000040f1eb825 */ /* 0x000fca00078e0206 */
[----:B------:R0:W5:Y:S01]  /*1780*/  @!P3 LDG.E R22, desc[UR6][R30.64] ;  /* 0x000000061e16b981 */ /* 0x000162000c1e1900 */
[----:B------:R-:W-:Y:S01]  /*1790*/  BSSY.RECONVERGENT B0, `(.L_x_158) ;  /* 0x0000032000007945 */ /* 0x000fe20003800200 */
[----:B--2---:R-:W-:Y:S01]  /*17a0*/  @!P0 FMUL.FTZ R26, R24, R34 ;  /* 0x00000022181a8220 */ /* 0x004fe20000410000 */
[----:B------:R-:W-:Y:S01]  /*17b0*/  MOV R24, RZ ;  /* 0x000000ff00187202 */ /* 0x000fe20000000f00 */
[----:B---3--:R-:W-:Y:S01]  /*17c0*/  @!P1 FMUL.FTZ R24, R18, R36 ;  /* 0x0000002412189220 */ /* 0x008fe20000410000 */
[----:B------:R-:W-:Y:S01]  /*17d0*/  HFMA2 R18, -RZ, RZ, 0, 0 ;  /* 0x00000000ff127431 */ /* 0x000fe200000001ff */
[----:B------:R-:W-:Y:S01]  /*17e0*/  MOV R34, RZ ;  /* 0x000000ff00227202 */ /* 0x000fe20000000f00 */
[----:B----4-:R-:W-:Y:S01]  /*17f0*/  @!P2 FMUL.FTZ R18, R17, R8 ;  /* 0x000000081112a220 */ /* 0x010fe20000410000 */
[----:B-1----:R-:W-:-:S04]  /*1800*/  FMUL.FTZ R8, R27, R26 ;  /* 0x0000001a1b087220 */ /* 0x002fc80000410000 */
[----:B------:R-:W-:Y:S01]  /*1810*/  FFMA.FTZ R17, RZ, UR8, R8 ;  /* 0x00000008ff117c23 */ /* 0x000fe20008010008 */
[----:B------:R-:W-:Y:S01]  /*1820*/  @!P3 FMUL.FTZ R34, R19, R10 ;  /* 0x0000000a1322b220 */ /* 0x000fe20000410000 */
[----:B0-----:R-:W-:Y:S01]  /*1830*/  FADD.FTZ R10, -R20, 1 ;  /* 0x3f800000140a7421 */ /* 0x001fe20000010100 */
[C---:B------:R-:W-:Y:S01]  /*1840*/  FMUL.FTZ R8, R27.reuse, R24 ;  /* 0x000000181b087220 */ /* 0x040fe20000410000 */
[----:B------:R-:W-:Y:S02]  /*1850*/  FMUL.FTZ R18, R27, R18 ;  /* 0x000000121b127220 */ /* 0x000fe40000410000 */
[----:B------:R-:W-:Y:S01]  /*1860*/  FMUL.FTZ R26, R10, R17 ;  /* 0x000000110a1a7220 */ /* 0x000fe20000410000 */
[----:B------:R-:W-:Y:S01]  /*1870*/  FFMA.FTZ R8, RZ, UR8, R8 ;  /* 0x00000008ff087c23 */ /* 0x000fe20008010008 */
[----:B------:R-:W-:Y:S02]  /*1880*/  FFMA.FTZ R19, RZ, UR8, R18 ;  /* 0x00000008ff137c23 */ /* 0x000fe40008010012 */
[----:B------:R-:W-:Y:S01]  /*1890*/  FMUL.FTZ R26, R17, R26 ;  /* 0x0000001a111a7220 */ /* 0x000fe20000410000 */
[----:B------:R-:W-:-:S03]  /*18a0*/  FMUL.FTZ R24, R27, R34 ;  /* 0x000000221b187220 */ /* 0x000fc60000410000 */
[----:B------:R-:W-:Y:S01]  /*18b0*/  FFMA.FTZ R31, R25, R20, R26 ;  /* 0x00000014191f7223 */ /* 0x000fe2000001001a */
[C---:B------:R-:W-:Y:S01]  /*18c0*/  FMUL.FTZ R25, R10.reuse, R8 ;  /* 0x000000080a197220 */ /* 0x040fe20000410000 */
[----:B------:R-:W-:Y:S01]  /*18d0*/  FMUL.FTZ R26, R10, R19 ;  /* 0x000000130a1a7220 */ /* 0x000fe20000410000 */
[----:B------:R-:W-:Y:S01]  /*18e0*/  FFMA.FTZ R24, RZ, UR8, R24 ;  /* 0x00000008ff187c23 */ /* 0x000fe20008010018 */
[C---:B------:R-:W-:Y:S01]  /*18f0*/  FMUL.FTZ R27, R8.reuse, R21 ;  /* 0x00000015081b7220 */ /* 0x040fe20000410000 */
[----:B------:R-:W-:Y:S01]  /*1900*/  FMUL.FTZ R18, R8, R25 ;  /* 0x0000001908127220 */ /* 0x000fe20000410000 */
[----:B------:R-:W-:Y:S01]  /*1910*/  FMUL.FTZ R26, R19, R26 ;  /* 0x0000001a131a7220 */ /* 0x000fe20000410000 */
[-C--:B------:R-:W-:Y:S01]  /*1920*/  FMUL.FTZ R17, R17, R21.reuse ;  /* 0x0000001511117220 */ /* 0x080fe20000410000 */
[----:B------:R-:W-:Y:S01]  /*1930*/  FMUL.FTZ R25, R10, R24 ;  /* 0x000000180a197220 */ /* 0x000fe20000410000 */
[-C--:B------:R-:W-:Y:S01]  /*1940*/  FMUL.FTZ R19, R19, R21.reuse ;  /* 0x0000001513137220 */ /* 0x080fe20000410000 */
[----:B------:R-:W-:Y:S01]  /*1950*/  FFMA.FTZ R27, R12, UR9, R27 ;  /* 0x000000090c1b7c23 */ /* 0x000fe2000801001b */
[C---:B------:R-:W-:Y:S01]  /*1960*/  FMUL.FTZ R21, R24.reuse, R21 ;  /* 0x0000001518157220 */ /* 0x040fe20000410000 */
[----:B------:R-:W-:Y:S01]  /*1970*/  FMUL.FTZ R8, R24, R25 ;  /* 0x0000001918087220 */ /* 0x000fe20000410000 */
[-C--:B------:R-:W-:Y:S01]  /*1980*/  FFMA.FTZ R35, R35, R20.reuse, R18 ;  /* 0x0000001423237223 */ /* 0x080fe20000010012 */
[----:B------:R-:W-:Y:S01]  /*1990*/  FFMA.FTZ R37, R37, R20, R26 ;  /* 0x0000001425257223 */ /* 0x000fe2000001001a */
        /* <DEDUP_REMOVED lines=12> */
[----:B0-----:R-:W-:Y:S01]  /*1a60*/  FMUL.FTZ R30, R16, R17 ;  /* 0x00000011101e7220 */ /* 0x001fe20000410000 */
[----:B------:R-:W-:-:S04]  /*1a70*/  IMAD.WIDE R16, R9, 0x4, R6 ;  /* 0x0000000409107825 */ /* 0x000fc800078e0206 */
[----:B------:R0:W-:Y:S04]  /*1a80*/  STG.E desc[UR6][R18.64], R30 ;  /* 0x0000001e12007986 */ /* 0x0001e8000c101906 */
[----:B------:R0:W-:Y:S04]  /*1a90*/  STG.E desc[UR6][R16.64], R14 ;  /* 0x0000000e10007986 */ /* 0x0001e8000c101906 */
[----:B------:R0:W-:Y:S02]  /*1aa0*/  STG.E desc[UR6][R24.64], R31 ;  /* 0x0000001f18007986 */ /* 0x0001e4000c101906 */
.L_x_159:
[----:B------:R-:W-:Y:S05]  /*1ab0*/  BSYNC.RECONVERGENT B0 ;  /* 0x0000000000007941 */ /* 0x000fea0003800200 */
.L_x_158:
[----:B------:R-:W-:Y:S04]  /*1ac0*/  BSSY.RECONVERGENT B0, `(.L_x_160) ;  /* 0x0000010000007945 */ /* 0x000fe80003800200 */
[----:B------:R-:W-:Y:S05]  /*1ad0*/  @P1 BRA `(.L_x_161) ;  /* 0x0000000000381947 */ /* 0x000fea0003800000 */
[----:B------:R-:W1:Y:S01]  /*1ae0*/  MUFU.RCP R10, R28 ;  /* 0x0000001c000a7308 */ /* 0x000e620000001000 */
        /* <DEDUP_REMOVED lines=8> */
[----:B0-----:R-:W-:Y:S01]  /*1b70*/  FMUL.FTZ R25, R10, R25 ;  /* 0x000000190a197220 */ /* 0x001fe20000410000 */
[----:B------:R-:W-:-:S04]  /*1b80*/  IMAD.WIDE R10, R11, 0x4, R4 ;  /* 0x000000040b0a7825 */ /* 0x000fc800078e0204 */
[----:B------:R1:W-:Y:S04]  /*1b90*/  STG.E desc[UR6][R18.64], R25 ;  /* 0x0000001912007986 */ /* 0x0003e8000c101906 */
[----:B------:R1:W-:Y:S04]  /*1ba0*/  STG.E desc[UR6][R16.64], R27 ;  /* 0x0000001b10007986 */ /* 0x0003e8000c101906 */
[----:B------:R1:W-:Y:S02]  /*1bb0*/  STG.E desc[UR6][R10.64], R35 ;  /* 0x000000230a007986 */ /* 0x0003e4000c101906 */
.L_x_161:
[----:B------:R-:W-:Y:S05]  /*1bc0*/  BSYNC.RECONVERGENT B0 ;  /* 0x0000000000007941 */ /* 0x000fea0003800200 */
.L_x_160:
[----:B------:R-:W-:Y:S04]  /*1bd0*/  BSSY.RECONVERGENT B0, `(.L_x_162) ;  /* 0x0000010000007945 */ /* 0x000fe80003800200 */
[----:B------:R-:W-:Y:S05]  /*1be0*/  @P2 BRA `(.L_x_163) ;  /* 0x0000000000382947 */ /* 0x000fea0003800000 */
[----:B-1----:R-:W1:Y:S01]  /*1bf0*/  MUFU.RCP R10, R28 ;  /* 0x0000001c000a7308 */ /* 0x002e620000001000 */
[----:B0-----:R-:W-:-:S04]  /*1c00*/  IMAD.WIDE R16, R13, 0x4, R32 ;  /* 0x000000040d107825 */ /* 0x001fc800078e0220 */
[----:B------:R-:W-:-:S03]  /*1c10*/  IMAD.WIDE R18, R13, 0x4, R4 ;  /* 0x000000040d127825 */ /* 0x000fc600078e0204 */
[----:B------:R-:W0:Y:S01]  /*1c20*/  MUFU.RCP R11, R29 ;  /* 0x0000001d000b7308 */ /* 0x000e220000001000 */
[----:B-1----:R-:W-:-:S07]  /*1c30*/  FMUL.FTZ R9, R37, R10 ;  /* 0x0000000a25097220 */ /* 0x002fce0000410000 */
        /* <DEDUP_REMOVED lines=9> */
.L_x_163:
[----:B------:R-:W-:Y:S05]  /*1cd0*/  BSYNC.RECONVERGENT B0 ;  /* 0x0000000000007941 */ /* 0x000fea0003800200 */
.L_x_162:
[----:B------:R-:W-:Y:S01]  /*1ce0*/  BSSY.RECONVERGENT B0, `(.L_x_164) ;  /* 0x0000012000007945 */ /* 0x000fe20003800200 */
[----:B-----5:R-:W-:Y:S01]  /*1cf0*/  FFMA.FTZ R21, R22, UR9, R21 ;  /* 0x0000000916157c23 */ /* 0x020fe20008010015 */
[----:B------:R-:W-:Y:S02]  /*1d00*/  FFMA.FTZ R23, R23, R20, R8 ;  /* 0x0000001417177223 */ /* 0x000fe40000010008 */
[----:B------:R-:W-:Y:S05]  /*1d10*/  @P3 BRA `(.L_x_165) ;  /* 0x0000000000383947 */ /* 0x000fea0003800000 */
[----:B0-----:R-:W0:Y:S01]  /*1d20*/  MUFU.RCP R14, R28 ;  /* 0x0000001c000e7308 */ /* 0x001e220000001000 */
[----:B------:R-:W-:-:S04]  /*1d30*/  IMAD.WIDE R8, R15, 0x4, R32 ;  /* 0x000000040f087825 */ /* 0x000fc800078e0220 */
[----:B--2---:R-:W-:-:S03]  /*1d40*/  IMAD.WIDE R12, R15, 0x4, R4 ;  /* 0x000000040f0c7825 */ /* 0x004fc600078e0204 */
[----:B-1----:R-:W1:Y:S01]  /*1d50*/  MUFU.RCP R10, R29 ;  /* 0x0000001d000a7308 */ /* 0x002e620000001000 */
[----:B0-----:R-:W-:-:S07]  /*1d60*/  FMUL.FTZ R14, R23, R14 ;  /* 0x0000000e170e7220 */ /* 0x001fce0000410000 */
[----:B------:R-:W0:Y:S01]  /*1d70*/  MUFU.SQRT R14, R14 ;  /* 0x0000000e000e7308 */ /* 0x000e220000002000 */
[----:B-1----:R-:W-:Y:S01]  /*1d80*/  FMUL.FTZ R10, R21, R10 ;  /* 0x0000000a150a7220 */ /* 0x002fe20000410000 */
[----:B0-----:R-:W-:-:S06]  /*1d90*/  FADD.FTZ R16, R14, UR10 ;  /* 0x0000000a0e107e21 */ /* 0x001fcc0008010000 */
[----:B------:R-:W0:Y:S02]  /*1da0*/  MUFU.RCP R17, R16 ;  /* 0x0000001000117308 */ /* 0x000e240000001000 */
[----:B0-----:R-:W-:Y:S01]  /*1db0*/  FMUL.FTZ R17, R10, R17 ;  /* 0x000000110a117220 */ /* 0x001fe20000410000 */
[----:B------:R-:W-:-:S04]  /*1dc0*/  IMAD.WIDE R10, R15, 0x4, R6 ;  /* 0x000000040f0a7825 */ /* 0x000fc800078e0206 */
[----:B------:R3:W-:Y:S04]  /*1dd0*/  STG.E desc[UR6][R8.64], R17 ;  /* 0x0000001108007986 */ /* 0x0007e8000c101906 */
[----:B------:R3:W-:Y:S04]  /*1de0*/  STG.E desc[UR6][R10.64], R21 ;  /* 0x000000150a007986 */ /* 0x0007e8000c101906 */
[----:B------:R3:W-:Y:S02]  /*1df0*/  STG.E desc[UR6][R12.64], R23 ;  /* 0x000000170c007986 */ /* 0x0007e4000c101906 */
.L_x_165:
[----:B------:R-:W-:Y:S05]  /*1e00*/  BSYNC.RECONVERGENT B0 ;  /* 0x0000000000007941 */ /* 0x000fea0003800200 */
.L_x_164:
[----:B------:R-:W-:-:S06]  /*1e10*/  ULEA UR4, UR5, UR4, 0x2 ;  /* 0x0000000405047291 */ /* 0x000fcc000f8e10ff */
[----:B------:R-:W-:-:S13]  /*1e20*/  ISETP.LE.AND P0, PT, R0, UR4, PT ;  /* 0x0000000400007c0c */ /* 0x000fda000bf03270 */
[----:B------:R-:W-:Y:S05]  /*1e30*/  @!P0 BRA `(.L_x_166) ;  /* 0xfffffff4008c8947 */ /* 0x000fea000383ffff */
[----:B------:R-:W-:Y:S05]  /*1e40*/  EXIT ;  /* 0x000000000000794d */ /* 0x000fea0003800000 */
.L_x_155:
[----:B------:R-:W0:Y:S02]  /*1e50*/  LDCU UR4, c[0x0][0xf98] ;  /* 0x0001f300ff0477ac */ /* 0x000e240008000800 */
[----:B0-----:R-:W-:-:S09]  /*1e60*/  UISETP.NE.AND UP0, UPT, UR4, URZ, UPT ;  /* 0x000000ff0400728c */ /* 0x001fd2000bf05270 */
[----:B------:R-:W-:Y:S05]  /*1e70*/  BRA.U !UP0, `(.L_x_167) ;  /* 0x0000000908787547 */ /* 0x000fea000b800000 */
[----:B------:R-:W0:Y:S01]  /*1e80*/  LDCU UR9, c[0x0][0xf94] ;  /* 0x0001f280ff0977ac */ /* 0x000e220008000800 */
[----:B------:R-:W1:Y:S01]  /*1e90*/  LDCU UR8, c[0x0][0xf7c] ;  /* 0x0001ef80ff0877ac */ /* 0x000e620008000800 */
[----:B------:R-:W2:Y:S01]  /*1ea0*/  LDCU UR10, c[0x0][0xf9c] ;  /* 0x0001f380ff0a77ac */ /* 0x000ea20008000800 */
[----:B------:R-:W-:-:S05]  /*1eb0*/  UMOV UR4, URZ ;  /* 0x000000ff00047c82 */ /* 0x000fca0008000000 */
.L_x_168:
[----:B------:R-:W3:Y:S02]  /*1ec0*/  S2R R16, SR_TID.X ;  /* 0x0000000000107919 */ /* 0x000ee40000002100 */
[----:B---3--:R-:W-:-:S04]  /*1ed0*/  IADD3 R16, PT, PT, R16, UR4, RZ ;  /* 0x0000000410107c10 */ /* 0x008fc8000fffe0ff */
[C---:B------:R-:W-:Y:S02]  /*1ee0*/  IADD3 R37, PT, PT, R16.reuse, UR5, RZ ;  /* 0x0000000510257c10 */ /* 0x040fe4000fffe0ff */
[-C--:B------:R-:W-:Y:S02]  /*1ef0*/  ISETP.GE.AND P0, PT, R16, R0.reuse, PT ;  /* 0x000000001000720c */ /* 0x080fe40003f06270 */
[C---:B------:R-:W-:Y:S02]  /*1f00*/  ISETP.GE.AND P1, PT, R37.reuse, R0, PT ;  /* 0x000000002500720c */ /* 0x040fe40003f26270 */
[----:B------:R-:W-:-:S04]  /*1f10*/  IADD3 R23, PT, PT, R37, UR5, RZ ;  /* 0x0000000525177c10 */ /* 0x000fc8000fffe0ff */
[C---:B------:R-:W-:Y:S02]  /*1f20*/  ISETP.GE.AND P2, PT, R23.reuse, R0, PT ;  /* 0x000000001700720c */ /* 0x040fe40003f46270 */
[----:B------:R-:W-:-:S03]  /*1f30*/  IADD3 R9, PT, PT, R23, UR5, RZ ;  /* 0x0000000517097c10 */ /* 0x000fc6000fffe0ff */
[----:B------:R-:W3:Y:S01]  /*1f40*/  @!P0 LDC.64 R20, c[0x0][0xfb8] ;  /* 0x0003ee00ff148b82 */ /* 0x000ee20000000a00 */
[----:B------:R-:W-:Y:S01]  /*1f50*/  ISETP.GE.AND P3, PT, R9, R0, PT ;  /* 0x000000000900720c */ /* 0x000fe20003f66270 */
[----:B------:R-:W-:-:S04]  /*1f60*/  @!P0 IMAD.WIDE R12, R16, 0x4, R32 ;  /* 0x00000004100c8825 */ /* 0x000fc800078e0220 */
[--C-:B------:R-:W-:Y:S01]  /*1f70*/  @!P1 IMAD.WIDE R34, R37, 0x4, R32.reuse ;  /* 0x0000000425229825 */ /* 0x100fe200078e0220 */
[----:B------:R-:W4:Y:S01]  /*1f80*/  @!P0 LDG.E R27, desc[UR6][R12.64] ;  /* 0x000000060c1b8981 */ /* 0x000f22000c1e1900 */
[----:B------:R-:W5:Y:S04]  /*1f90*/  @!P1 LDC.64 R18, c[0x0][0xfb8] ;  /* 0x0003ee00ff129b82 */ /* 0x000f680000000a00 */
[----:B------:R-:W2:Y:S04]  /*1fa0*/  @!P1 LDG.E R34, desc[UR6][R34.64] ;  /* 0x0000000622229981 */ /* 0x000ea8000c1e1900 */
[----:B------:R-:W0:Y:S08]  /*1fb0*/  @!P2 LDC.64 R14, c[0x0][0xfb8] ;  /* 0x0003ee00ff0eab82 */ /* 0x000e300000000a00 */
[----:B------:R-:W1:Y:S01]  /*1fc0*/  @!P3 LDC.64 R10, c[0x0][0xfb8] ;  /* 0x0003ee00ff0abb82 */ /* 0x000e620000000a00 */
[----:B---3--:R3:W4:Y:S01]  /*1fd0*/  @!P0 LDG.E R26, desc[UR6][R20.64] ;  /* 0x00000006141a8981 */ /* 0x008722000c1e1900 */
[----:B------:R-:W-:-:S03]  /*1fe0*/  @!P2 IMAD.WIDE R30, R23, 0x4, R32 ;  /* 0x00000004171ea825 */ /* 0x000fc600078e0220 */
[----:B-----5:R-:W2:Y:S04]  /*1ff0*/  @!P1 LDG.E R35, desc[UR6][R18.64] ;  /* 0x0000000612239981 */ /* 0x020ea8000c1e1900 */
[----:B------:R-:W5:Y:S01]  /*2000*/  @!P2 LDG.E R30, desc[UR6][R30.64] ;  /* 0x000000061e1ea981 */ /* 0x000f62000c1e1900 */
[----:B---3--:R-:W-:-:S05]  /*2010*/  @!P3 IMAD.WIDE R20, R9, 0x4, R32 ;  /* 0x000000040914b825 */ /* 0x008fca00078e0220 */
[----:B------:R3:W5:Y:S04]  /*2020*/  @!P3 LDG.E R2, desc[UR6][R20.64] ;  /* 0x000000061402b981 */ /* 0x000768000c1e1900 */
[----:B0-----:R0:W5:Y:S04]  /*2030*/  @!P2 LDG.E R31, desc[UR6][R14.64] ;  /* 0x000000060e1fa981 */ /* 0x001168000c1e1900 */
[----:B-1----:R-:W5:Y:S01]  /*2040*/  @!P3 LDG.E R11, desc[UR6][R10.64] ;  /* 0x000000060a0bb981 */ /* 0x002f62000c1e1900 */
[----:B------:R-:W-:Y:S01]  /*2050*/  CS2R R12, SRZ ;  /* 0x00000000000c7805 */ /* 0x000fe2000001ff00 */
[----:B------:R-:W-:-:S02]  /*2060*/  HFMA2 R8, -RZ, RZ, 0, 0 ;  /* 0x00000000ff087431 */ /* 0x000fc400000001ff */
[----:B---3--:R-:W-:-:S04]  /*2070*/  @!P0 IMAD.WIDE R20, R16, 0x4, R4 ;  /* 0x0000000410148825 */ /* 0x008fc800078e0204 */
[----:B------:R-:W-:Y:S01]  /*2080*/  @!P0 IMAD.WIDE R18, R16, 0x4, R6 ;  /* 0x0000000410128825 */ /* 0x000fe200078e0206 */
[----:B------:R-:W3:Y:S01]  /*2090*/  @!P0 LDG.E R13, desc[UR6][R20.64] ;  /* 0x00000006140d8981 */ /* 0x000ee2000c1e1900 */
[----:B0-----:R-:W-:-:S03]  /*20a0*/  CS2R R14, SRZ ;  /* 0x00000000000e7805 */ /* 0x001fc6000001ff00 */
[----:B------:R0:W3:Y:S02]  /*20b0*/  @!P0 LDG.E R8, desc[UR6][R18.64] ;  /* 0x0000000612088981 */ /* 0x0000e4000c1e1900 */
[----:B0-----:R-:W-:-:S05]  /*20c0*/  @!P1 IMAD.WIDE R18, R37, 0x4, R4 ;  /* 0x0000000425129825 */ /* 0x001fca00078e0204 */
[----:B------:R-:W3:Y:S01]  /*20d0*/  @!P1 LDG.E R15, desc[UR6][R18.64] ;  /* 0x00000006120f9981 */ /* 0x000ee2000c1e1900 */
[----:B------:R-:W-:Y:S01]  /*20e0*/  MOV R10, RZ ;  /* 0x000000ff000a7202 */ /* 0x000fe20000000f00 */
[----:B------:R-:W-:-:S04]  /*20f0*/  @!P1 IMAD.WIDE R20, R37, 0x4, R6 ;  /* 0x0000000425149825 */ /* 0x000fc800078e0206 */
[----:B------:R-:W-:Y:S01]  /*2100*/  HFMA2 R17, -RZ, RZ, 0, 0 ;  /* 0x00000000ff117431 */ /* 0x000fe200000001ff */
[----:B------:R0:W3:Y:S02]  /*2110*/  @!P1 LDG.E R10, desc[UR6][R20.64] ;  /* 0x00000006140a9981 */ /* 0x0000e4000c1e1900 */
[----:B0-----:R-:W-:-:S05]  /*2120*/  @!P2 IMAD.WIDE R20, R23, 0x4, R4 ;  /* 0x000000041714a825 */ /* 0x001fca00078e0204 */
[----:B------:R0:W3:Y:S01]  /*2130*/  @!P2 LDG.E R17, desc[UR6][R20.64] ;  /* 0x000000061411a981 */ /* 0x0000e2000c1e1900 */
[----:B------:R-:W-:-:S04]  /*2140*/  @!P2 IMAD.WIDE R18, R23, 0x4, R6 ;  /* 0x000000041712a825 */ /* 0x000fc800078e0206 */
[--C-:B------:R-:W-:Y:S01]  /*2150*/  @!P2 IMAD.WIDE R22, R23, 0x4, R24.reuse ;  /* 0x000000041716a825 */ /* 0x100fe200078e0218 */
[----:B------:R1:W3:Y:S03]  /*2160*/  @!P2 LDG.E R12, desc[UR6][R18.64] ;  /* 0x00000006120ca981 */ /* 0x0002e6000c1e1900 */
[----:B0-----:R-:W-:Y:S01]  /*2170*/  @!P1 IMAD.WIDE R20, R37, 0x4, R24 ;  /* 0x0000000425149825 */ /* 0x001fe200078e0218 */
[----:B------:R-:W-:-:S03]  /*2180*/  CS2R R36, SRZ ;  /* 0x0000000000247805 */ /* 0x000fc6000001ff00 */
[----:B-1----:R-:W-:-:S03]  /*2190*/  @!P0 IMAD.WIDE R18, R16, 0x4, R24 ;  /* 0x0000000410128825 */ /* 0x002fc600078e0218 */
[----:B------:R0:W3:Y:S04]  /*21a0*/  @!P2 LDG.E R36, desc[UR6][R22.64] ;  /* 0x000000061624a981 */ /* 0x0000e8000c1e1900 */
[----:B------:R1:W3:Y:S01]  /*21b0*/  @!P0 LDG.E R14, desc[UR6][R18.64] ;  /* 0x00000006120e8981 */ /* 0x0002e2000c1e1900 */
[----:B0-----:R-:W-:Y:S01]  /*21c0*/  CS2R R22, SRZ ;  /* 0x0000000000167805 */ /* 0x001fe2000001ff00 */
[----:B-1----:R-:W-:Y:S01]  /*21d0*/  @!P3 IMAD.WIDE R18, R9, 0x4, R4 ;  /* 0x000000040912b825 */ /* 0x002fe200078e0204 */
[----:B------:R-:W-:-:S06]  /*21e0*/  MOV R16, RZ ;  /* 0x000000ff00107202 */ /* 0x000fcc0000000f00 */
[----:B------:R0:W3:Y:S02]  /*21f0*/  @!P1 LDG.E R16, desc[UR6][R20.64] ;  /* 0x0000000614109981 */ /* 0x0000e4000c1e1900 */
[----:B0-----:R-:W3:Y:S01]  /*2200*/  LDC.64 R20, c[0x0][0xf80] ;  /* 0x0003e000ff147b82 */ /* 0x001ee20000000a00 */
[----:B----4-:R-:W-:Y:S01]  /*2210*/  @!P0 FMUL.FTZ R37, R27, R26 ;  /* 0x0000001a1b258220 */ /* 0x010fe20000410000 */
[----:B------:R-:W-:-:S05]  /*2220*/  @!P3 IMAD.WIDE R26, R9, 0x4, R6 ;  /* 0x00000004091ab825 */ /* 0x000fca00078e0206 */
[----:B------:R3:W4:Y:S01]  /*2230*/  @!P3 LDG.E R22, desc[UR6][R26.64] ;  /* 0x000000061a16b981 */ /* 0x000722000c1e1900 */
[----:B--2---:R-:W-:Y:S01]  /*2240*/  @!P1 FMUL.FTZ R23, R35, R34 ;  /* 0x0000002223179220 */ /* 0x004fe20000410000 */
[----:B------:R-:W-:-:S06]  /*2250*/  CS2R R34, SRZ ;  /* 0x0000000000227805 */ /* 0x000fcc000001ff00 */
[----:B------:R0:W2:Y:S01]  /*2260*/  @!P3 LDG.E R35, desc[UR6][R18.64] ;  /* 0x000000061223b981 */ /* 0x0000a2000c1e1900 */
[----:B-----5:R-:W-:Y:S01]  /*2270*/  @!P2 FMUL.FTZ R34, R31, R30 ;  /* 0x0000001e1f22a220 */ /* 0x020fe20000410000 */
[----:B------:R-:W-:Y:S02]  /*2280*/  HFMA2 R30, -RZ, RZ, 0, 0 ;  /* 0x00000000ff1e7431 */ /* 0x000fe400000001ff */
[----:B------:R-:W-:Y:S02]  /*2290*/  @!P3 FMUL.FTZ R30, R11, R2 ;  /* 0x000000020b1eb220 */ /* 0x000fe40000410000 */
[----:B------:R-:W1:Y:S08]  /*22a0*/  MUFU.RCP R2, R3 ;  /* 0x0000000300027308 */ /* 0x000e700000001000 */
[----:B------:R-:W5:Y:S01]  /*22b0*/  MUFU.RCP R11, R3 ;  /* 0x00000003000b7308 */ /* 0x000f620000001000 */
[----:B---3--:R-:W-:Y:S01]  /*22c0*/  FMUL.FTZ R26, R13, R20 ;  /* 0x000000140d1a7220 */ /* 0x008fe20000410000 */
[----:B-1----:R-:W-:Y:S01]  /*22d0*/  FMUL.FTZ R37, R2, R37 ;  /* 0x0000002502257220 */ /* 0x002fe20000410000 */
[----:B------:R-:W-:-:S04]  /*22e0*/  FADD.FTZ R2, -R20, 1 ;  /* 0x3f80000014027421 */ /* 0x000fc80000010100 */
[----:B------:R-:W-:-:S04]  /*22f0*/  FMUL.FTZ R13, R2, R37 ;  /* 0x00000025020d7220 */ /* 0x000fc80000410000 */
[----:B------:R-:W-:Y:S01]  /*2300*/  FFMA.FTZ R13, R37, R13, R26 ;  /* 0x0000000d250d7223 */ /* 0x000fe2000001001a */
[----:B-----5:R-:W-:Y:S01]  /*2310*/  FMUL.FTZ R26, R11, R23 ;  /* 0x000000170b1a7220 */ /* 0x020fe20000410000 */
[----:B------:R-:W-:-:S03]  /*2320*/  FMUL.FTZ R15, R15, R20 ;  /* 0x000000140f0f7220 */ /* 0x000fc60000410000 */
[----:B------:R-:W-:Y:S01]  /*2330*/  FMUL.FTZ R23, R2, R26 ;  /* 0x0000001a02177220 */ /* 0x000fe20000410000 */
[----:B0-----:R-:W-:-:S04]  /*2340*/  @!P3 IMAD.WIDE R18, R9, 0x4, R24 ;  /* 0x000000040912b825 */ /* 0x001fc800078e0218 */
[----:B------:R-:W-:Y:S01]  /*2350*/  FFMA.FTZ R23, R26, R23, R15 ;  /* 0x000000171a177223 */ /* 0x000fe2000001000f */
[----:B------:R-:W-:-:S06]  /*2360*/  MOV R15, RZ ;  /* 0x000000ff000f7202 */ /* 0x000fcc0000000f00 */
[----:B------:R0:W3:Y:S01]  /*2370*/  @!P3 LDG.E R15, desc[UR6][R18.64] ;  /* 0x00000006120fb981 */ /* 0x0000e2000c1e1900 */
[----:B------:R-:W-:Y:S01]  /*2380*/  FMUL.FTZ R27, R10, UR8 ;  /* 0x000000080a1b7c20 */ /* 0x000fe20008410000 */
[----:B------:R-:W-:Y:S01]  /*2390*/  FMUL.FTZ R34, R11, R34 ;  /* 0x000000220b227220 */ /* 0x000fe20000410000 */
[----:B------:R-:W-:Y:S02]  /*23a0*/  FMUL.FTZ R17, R17, R20 ;  /* 0x0000001411117220 */ /* 0x000fe40000410000 */
[----:B------:R-:W-:Y:S01]  /*23b0*/  FFMA.FTZ R10, R26, R21, R27 ;  /* 0x000000151a0a7223 */ /* 0x000fe2000001001b */
[----:B------:R-:W-:-:S04]  /*23c0*/  FMUL.FTZ R26, R2, R34 ;  /* 0x00000022021a7220 */ /* 0x000fc80000410000 */
[----:B------:R-:W-:Y:S02]  /*23d0*/  FFMA.FTZ R17, R34, R26, R17 ;  /* 0x0000001a22117223 */ /* 0x000fe40000010011 */
[----:B------:R-:W1:Y:S01]  /*23e0*/  MUFU.RCP R26, R28 ;  /* 0x0000001c001a7308 */ /* 0x000e620000001000 */
[----:B------:R-:W-:Y:S01]  /*23f0*/  FMUL.FTZ R12, R12, UR8 ;  /* 0x000000080c0c7c20 */ /* 0x000fe20008410000 */
[----:B-1----:R-:W-:-:S06]  /*2400*/  FMUL.FTZ R31, R13, R26 ;  /* 0x0000001a0d1f7220 */ /* 0x002fcc0000410000 */
[----:B------:R-:W1:Y:S01]  /*2410*/  MUFU.SQRT R31, R31 ;  /* 0x0000001f001f7308 */ /* 0x000e620000002000 */
[----:B0-----:R-:W-:Y:S01]  /*2420*/  FMUL.FTZ R19, R23, R26 ;  /* 0x0000001a17137220 */ /* 0x001fe20000410000 */
[----:B------:R-:W-:Y:S01]  /*2430*/  FFMA.FTZ R12, R34, R21, R12 ;  /* 0x00000015220c7223 */ /* 0x000fe2000001000c */
[----:B------:R-:W-:Y:S01]  /*2440*/  FMUL.FTZ R30, R11, R30 ;  /* 0x0000001e0b1e7220 */ /* 0x000fe20000410000 */
[----:B------:R-:W-:-:S04]  /*2450*/  FMUL.FTZ R34, R17, R26 ;  /* 0x0000001a11227220 */ /* 0x000fc80000410000 */
[----:B------:R-:W0:Y:S01]  /*2460*/  MUFU.SQRT R19, R19 ;  /* 0x0000001300137308 */ /* 0x000e220000002000 */
[----:B------:R-:W-:Y:S01]  /*2470*/  FMUL.FTZ R2, R2, R30 ;  /* 0x0000001e02027220 */ /* 0x000fe20000410000 */
[----:B-1----:R-:W-:-:S06]  /*2480*/  FADD.FTZ R18, R31, UR9 ;  /* 0x000000091f127e21 */ /* 0x002fcc0008010000 */
[----:B------:R-:W1:Y:S01]  /*2490*/  MUFU.RCP R27, R29 ;  /* 0x0000001d001b7308 */ /* 0x000e620000001000 */
[----:B------:R-:W5:Y:S07]  /*24a0*/  S2R R31, SR_TID.X ;  /* 0x00000000001f7919 */ /* 0x000f6e0000002100 */
[----:B------:R-:W1:Y:S01]  /*24b0*/  MUFU.SQRT R34, R34 ;  /* 0x0000002200227308 */ /* 0x000e620000002000 */
[----:B------:R-:W-:-:S07]  /*24c0*/  FMUL.FTZ R8, R8, UR8 ;  /* 0x0000000808087c20 */ /* 0x000fce0008410000 */
[----:B------:R-:W1:Y:S01]  /*24d0*/  MUFU.RCP R18, R18 ;  /* 0x0000001200127308 */ /* 0x000e620000001000 */
[----:B------:R-:W-:Y:S01]  /*24e0*/  FFMA.FTZ R8, R37, R21, R8 ;  /* 0x0000001525087223 */ /* 0x000fe20000010008 */
[----:B-----5:R-:W-:Y:S01]  /*24f0*/  IADD3 R31, PT, PT, R31, UR4, RZ ;  /* 0x000000041f1f7c10 */ /* 0x020fe2000fffe0ff */
[----:B------:R-:W-:Y:S01]  /*2500*/  ULEA UR4, UR5, UR4, 0x2 ;  /* 0x0000000405047291 */ /* 0x000fe2000f8e10ff */
[----:B----4-:R-:W-:Y:S01]  /*2510*/  FMUL.FTZ R11, R22, UR8 ;  /* 0x00000008160b7c20 */ /* 0x010fe20008410000 */
[----:B--2---:R-:W-:-:S03]  /*2520*/  FMUL.FTZ R35, R35, R20 ;  /* 0x0000001423237220 */ /* 0x004fc60000410000 */
[C---:B------:R-:W-:Y:S01]  /*2530*/  FFMA.FTZ R11, R30.reuse, R21, R11 ;  /* 0x000000151e0b7223 */ /* 0x040fe2000001000b */
[----:B------:R-:W-:-:S04]  /*2540*/  FFMA.FTZ R2, R30, R2, R35 ;  /* 0x000000021e027223 */ /* 0x000fc80000010023 */
[----:B------:R-:W-:Y:S01]  /*2550*/  FMUL.FTZ R30, R2, R26 ;  /* 0x0000001a021e7220 */ /* 0x000fe20000410000 */
[----:B0-----:R-:W-:Y:S01]  /*2560*/  FADD.FTZ R20, R19, UR9 ;  /* 0x0000000913147e21 */ /* 0x001fe20008010000 */
[----:B-1----:R-:W-:-:S04]  /*2570*/  FMUL.FTZ R21, R8, R27 ;  /* 0x0000001b08157220 */ /* 0x002fc80000410000 */
[----:B------:R-:W0:Y:S01]  /*2580*/  MUFU.SQRT R30, R30 ;  /* 0x0000001e001e7308 */ /* 0x000e220000002000 */
[----:B------:R-:W-:Y:S01]  /*2590*/  FADD.FTZ R26, R34, UR9 ;  /* 0x00000009221a7e21 */ /* 0x000fe20008010000 */
[----:B------:R-:W-:-:S06]  /*25a0*/  FMUL.FTZ R21, R21, R18 ;  /* 0x0000001215157220 */ /* 0x000fcc0000410000 */
[----:B------:R-:W1:Y:S01]  /*25b0*/  MUFU.RCP R37, R20 ;  /* 0x0000001400257308 */ /* 0x000e620000001000 */
[----:B------:R-:W-:Y:S01]  /*25c0*/  FFMA.FTZ R22, R14, UR10, R21 ;  /* 0x0000000a0e167c23 */ /* 0x000fe20008010015 */
[----:B------:R-:W-:-:S06]  /*25d0*/  FMUL.FTZ R14, R10, R27 ;  /* 0x0000001b0a0e7220 */ /* 0x000fcc0000410000 */
[----:B------:R-:W2:Y:S01]  /*25e0*/  MUFU.RCP R18, R26 ;  /* 0x0000001a00127308 */ /* 0x000ea20000001000 */
[----:B0-----:R-:W-:Y:S01]  /*25f0*/  FADD.FTZ R30, R30, UR9 ;  /* 0x000000091e1e7e21 */ /* 0x001fe20008010000 */
[----:B------:R-:W-:Y:S01]  /*2600*/  FMUL.FTZ R19, R12, R27 ;  /* 0x0000001b0c137220 */ /* 0x000fe20000410000 */
[----:B-1----:R-:W-:-:S05]  /*2610*/  FMUL.FTZ R37, R14, R37 ;  /* 0x000000250e257220 */ /* 0x002fca0000410000 */
[----:B------:R-:W0:Y:S01]  /*2620*/  MUFU.RCP R14, R30 ;  /* 0x0000001e000e7308 */ /* 0x000e220000001000 */
[----:B------:R-:W-:Y:S01]  /*2630*/  FMUL.FTZ R35, R11, R27 ;  /* 0x0000001b0b237220 */ /* 0x000fe20000410000 */
[----:B--2---:R-:W-:Y:S01]  /*2640*/  FMUL.FTZ R21, R19, R18 ;  /* 0x0000001213157220 */ /* 0x004fe20000410000 */
[----:B------:R-:W-:-:S04]  /*2650*/  @!P0 IMAD.WIDE R18, R31, 0x4, R32 ;  /* 0x000000041f128825 */ /* 0x000fc800078e0220 */
[----:B------:R-:W-:Y:S01]  /*2660*/  FFMA.FTZ R36, R36, UR10, R21 ;  /* 0x0000000a24247c23 */ /* 0x000fe20008010015 */
[----:B------:R-:W-:-:S04]  /*2670*/  @!P0 IMAD.WIDE R20, R31, 0x4, R6 ;  /* 0x000000041f148825 */ /* 0x000fc800078e0206 */
[----:B------:R-:W-:Y:S01]  /*2680*/  FFMA.FTZ R37, R16, UR10, R37 ;  /* 0x0000000a10257c23 */ /* 0x000fe20008010025 */
[C---:B------:R-:W-:Y:S01]  /*2690*/  IADD3 R16, PT, PT, R31.reuse, UR5, RZ ;  /* 0x000000051f107c10 */ /* 0x040fe2000fffe0ff */
[----:B------:R-:W-:Y:S01]  /*26a0*/  @!P0 IMAD.WIDE R26, R31, 0x4, R4 ;  /* 0x000000041f1a8825 */ /* 0x000fe200078e0204 */
[----:B------:R1:W-:Y:S03]  /*26b0*/  @!P0 STG.E desc[UR6][R18.64], R22 ;  /* 0x0000001612008986 */ /* 0x0003e6000c101906 */
[----:B0-----:R-:W-:Y:S01]  /*26c0*/  FMUL.FTZ R14, R35, R14 ;  /* 0x0000000e230e7220 */ /* 0x001fe20000410000 */
[----:B------:R-:W-:Y:S01]  /*26d0*/  @!P0 STG.E desc[UR6][R20.64], R8 ;  /* 0x0000000814008986 */ /* 0x000fe2000c101906 */
[----:B------:R-:W-:-:S03]  /*26e0*/  @!P1 IMAD.WIDE R30, R16, 0x4, R32 ;  /* 0x00000004101e9825 */ /* 0x000fc600078e0220 */
[----:B------:R0:W-:Y:S01]  /*26f0*/  @!P0 STG.E desc[UR6][R26.64], R13 ;  /* 0x0000000d1a008986 */ /* 0x0001e2000c101906 */
[----:B------:R-:W-:-:S04]  /*2700*/  @!P1 IMAD.WIDE R34, R16, 0x4, R6 ;  /* 0x0000000410229825 */ /* 0x000fc800078e0206 */
[C---:B-1----:R-:W-:Y:S01]  /*2710*/  @!P1 IMAD.WIDE R18, R16.reuse, 0x4, R4 ;  /* 0x0000000410129825 */ /* 0x042fe200078e0204 */
[----:B0-----:R-:W-:-:S03]  /*2720*/  IADD3 R13, PT, PT, R16, UR5, RZ ;  /* 0x00000005100d7c10 */ /* 0x001fc6000fffe0ff */
[----:B---3--:R-:W-:Y:S01]  /*2730*/  FFMA.FTZ R16, R15, UR10, R14 ;  /* 0x0000000a0f107c23 */ /* 0x008fe2000801000e */
[----:B------:R-:W-:Y:S01]  /*2740*/  @!P1 STG.E desc[UR6][R30.64], R37 ;  /* 0x000000251e009986 */ /* 0x000fe2000c101906 */
[----:B------:R-:W-:-:S03]  /*2750*/  @!P2 IMAD.WIDE R14, R13, 0x4, R32 ;  /* 0x000000040d0ea825 */ /* 0x000fc600078e0220 */
[----:B------:R-:W-:Y:S01]  /*2760*/  @!P1 STG.E desc[UR6][R34.64], R10 ;  /* 0x0000000a22009986 */ /* 0x000fe2000c101906 */
[----:B------:R-:W-:-:S03]  /*2770*/  @!P2 IMAD.WIDE R20, R13, 0x4, R6 ;  /* 0x000000040d14a825 */ /* 0x000fc600078e0206 */
[----:B------:R0:W-:Y:S04]  /*2780*/  @!P1 STG.E desc[UR6][R18.64], R23 ;  /* 0x0000001712009986 */ /* 0x0001e8000c101906 */
[----:B------:R1:W-:Y:S01]  /*2790*/  @!P2 STG.E desc[UR6][R14.64], R36 ;  /* 0x000000240e00a986 */ /* 0x0003e2000c101906 */
[----:B------:R-:W-:-:S03]  /*27a0*/  @!P3 IMAD.WIDE R26, R9, 0x4, R6 ;  /* 0x00000004091ab825 */ /* 0x000fc600078e0206 */
[----:B------:R3:W-:Y:S01]  /*27b0*/  @!P2 STG.E desc[UR6][R20.64], R12 ;  /* 0x0000000c1400a986 */ /* 0x0007e2000c101906 */
[----:B0-----:R-:W-:-:S04]  /*27c0*/  @!P2 IMAD.WIDE R18, R13, 0x4, R4 ;  /* 0x000000040d12a825 */ /* 0x001fc800078e0204 */
[C---:B-1----:R-:W-:Y:S01]  /*27d0*/  @!P3 IMAD.WIDE R14, R9.reuse, 0x4, R32 ;  /* 0x00000004090eb825 */ /* 0x042fe200078e0220 */
[----:B------:R3:W-:Y:S03]  /*27e0*/  @!P2 STG.E desc[UR6][R18.64], R17 ;  /* 0x000000111200a986 */ /* 0x0007e6000c101906 */
[----:B------:R-:W-:Y:S01]  /*27f0*/  @!P3 IMAD.WIDE R8, R9, 0x4, R4 ;  /* 0x000000040908b825 */ /* 0x000fe200078e0204 */
[----:B------:R3:W-:Y:S04]  /*2800*/  @!P3 STG.E desc[UR6][R14.64], R16 ;  /* 0x000000100e00b986 */ /* 0x0007e8000c101906 */
[----:B------:R3:W-:Y:S04]  /*2810*/  @!P3 STG.E desc[UR6][R26.64], R11 ;  /* 0x0000000b1a00b986 */ /* 0x0007e8000c101906 */
[----:B------:R3:W-:Y:S01]  /*2820*/  @!P3 STG.E desc[UR6][R8.64], R2 ;  /* 0x000000020800b986 */ /* 0x0007e2000c101906 */
[----:B------:R-:W-:-:S13]  /*2830*/  ISETP.LE.AND P0, PT, R0, UR4, PT ;  /* 0x0000000400007c0c */ /* 0x000fda000bf03270 */
[----:B---3--:R-:W-:Y:S05]  /*2840*/  @!P0 BRA `(.L_x_168) ;  /* 0xfffffff4009c8947 */ /* 0x008fea000383ffff */
[----:B------:R-:W-:Y:S05]  /*2850*/  EXIT ;  /* 0x000000000000794d */ /* 0x000fea0003800000 */
.L_x_167:
[----:B------:R-:W0:Y:S01]  /*2860*/  S2R R2, SR_TID.X ;  /* 0x0000000000027919 */ /* 0x000e220000002100 */
[----:B------:R-:W1:Y:S01]  /*2870*/  LDCU UR10, c[0x0][0xf94] ;  /* 0x0001f280ff0a77ac */ /* 0x000e620008000800 */
[----:B------:R-:W2:Y:S01]  /*2880*/  LDCU UR9, c[0x0][0xf7c] ;  /* 0x0001ef80ff0977ac */ /* 0x000ea20008000800 */
[----:B------:R-:W3:Y:S01]  /*2890*/  LDCU UR8, c[0x0][0xf9c] ;  /* 0x0001f380ff0877ac */ /* 0x000ee20008000800 */
[----:B------:R-:W-:-:S05]  /*28a0*/  UMOV UR4, URZ ;  /* 0x000000ff00047c82 */ /* 0x000fca0008000000 */
.L_x_177:
        /* <DEDUP_REMOVED lines=9> */
[----:B------:R-:W-:-:S04]  /*2940*/  @!P0 IMAD.WIDE R14, R35, 0x4, R32 ;  /* 0x00000004230e8825 */ /* 0x000fc800078e0220 */
[--C-:B------:R-:W-:Y:S01]  /*2950*/  @!P1 IMAD.WIDE R18, R20, 0x4, R32.reuse ;  /* 0x0000000414129825 */ /* 0x100fe200078e0220 */
[----:B------:R-:W4:Y:S01]  /*2960*/  @!P0 LDG.E R21, desc[UR6][R14.64] ;  /* 0x000000060e158981 */ /* 0x000f22000c1e1900 */
[----:B------:R-:W1:Y:S03]  /*2970*/  @!P1 LDC.64 R22, c[0x0][0xfb8] ;  /* 0x0003ee00ff169b82 */ /* 0x000e660000000a00 */
[----:B------:R2:W3:Y:S05]  /*2980*/  @!P1 LDG.E R12, desc[UR6][R18.64] ;  /* 0x00000006120c9981 */ /* 0x0004ea000c1e1900 */
[----:B------:R-:W1:Y:S08]  /*2990*/  @!P2 LDC.64 R36, c[0x0][0xfb8] ;  /* 0x0003ee00ff24ab82 */ /* 0x000e700000000a00 */
[----:B------:R-:W1:Y:S01]  /*29a0*/  @!P3 LDC.64 R16, c[0x0][0xfb8] ;  /* 0x0003ee00ff10bb82 */ /* 0x000e620000000a00 */
[----:B0-----:R-:W4:Y:S01]  /*29b0*/  @!P0 LDG.E R8, desc[UR6][R8.64] ;  /* 0x0000000608088981 */ /* 0x001f22000c1e1900 */
[----:B--2---:R-:W-:-:S05]  /*29c0*/  @!P2 IMAD.WIDE R18, R11, 0x4, R32 ;  /* 0x000000040b12a825 */ /* 0x004fca00078e0220 */
[----:B------:R-:W2:Y:S04]  /*29d0*/  @!P2 LDG.E R27, desc[UR6][R18.64] ;  /* 0x00000006121ba981 */ /* 0x000ea8000c1e1900 */
[----:B-1----:R0:W3:Y:S01]  /*29e0*/  @!P1 LDG.E R26, desc[UR6][R22.64] ;  /* 0x00000006161a9981 */ /* 0x0020e2000c1e1900 */
[----:B------:R-:W-:-:S03]  /*29f0*/  @!P3 IMAD.WIDE R30, R13, 0x4, R32 ;  /* 0x000000040d1eb825 */ /* 0x000fc600078e0220 */
[----:B------:R-:W2:Y:S04]  /*2a00*/  @!P2 LDG.E R36, desc[UR6][R36.64] ;  /* 0x000000062424a981 */ /* 0x000ea8000c1e1900 */
[----:B------:R1:W2:Y:S04]  /*2a10*/  @!P3 LDG.E R9, desc[UR6][R30.64] ;  /* 0x000000061e09b981 */ /* 0x0002a8000c1e1900 */
[----:B------:R1:W2:Y:S01]  /*2a20*/  @!P3 LDG.E R37, desc[UR6][R16.64] ;  /* 0x000000061025b981 */ /* 0x0002a2000c1e1900 */
[----:B------:R-:W-:Y:S02]  /*2a30*/  HFMA2 R34, -RZ, RZ, 0, 0 ;  /* 0x00000000ff227431 */ /* 0x000fe400000001ff */
[----:B0-----:R-:W-:-:S05]  /*2a40*/  @!P1 IMAD.WIDE R22, R20, 0x4, R24 ;  /* 0x0000000414169825 */ /* 0x001fca00078e0218 */
[----:B------:R0:W2:Y:S01]  /*2a50*/  @!P1 LDG.E R34, desc[UR6][R22.64] ;  /* 0x0000000616229981 */ /* 0x0000a2000c1e1900 */
[----:B------:R-:W-:Y:S01]  /*2a60*/  MOV R10, RZ ;  /* 0x000000ff000a7202 */ /* 0x000fe20000000f00 */
[----:B------:R-:W-:Y:S01]  /*2a70*/  @!P1 IMAD.WIDE R18, R20, 0x4, R6 ;  /* 0x0000000414129825 */ /* 0x000fe200078e0206 */
[----:B-1----:R-:W-:Y:S02]  /*2a80*/  CS2R R30, SRZ ;  /* 0x00000000001e7805 */ /* 0x002fe4000001ff00 */
[----:B------:R-:W-:Y:S01]  /*2a90*/  CS2R R14, SRZ ;  /* 0x00000000000e7805 */ /* 0x000fe2000001ff00 */
[----:B------:R-:W-:Y:S01]  /*2aa0*/  @!P0 IMAD.WIDE R16, R35, 0x4, R24 ;  /* 0x0000000423108825 */ /* 0x000fe200078e0218 */
[----:B------:R1:W2:Y:S01]  /*2ab0*/  @!P1 LDG.E R10, desc[UR6][R18.64] ;  /* 0x00000006120a9981 */ /* 0x0002a2000c1e1900 */
[----:B0-----:R-:W-:-:S03]  /*2ac0*/  CS2R R22, SRZ ;  /* 0x0000000000167805 */ /* 0x001fc6000001ff00 */
[----:B------:R0:W2:Y:S01]  /*2ad0*/  @!P0 LDG.E R14, desc[UR6][R16.64] ;  /* 0x00000006100e8981 */ /* 0x0000a2000c1e1900 */
[----:B-1----:R-:W-:-:S04]  /*2ae0*/  @!P1 IMAD.WIDE R18, R20, 0x4, R4 ;  /* 0x0000000414129825 */ /* 0x002fc800078e0204 */
[----:B0-----:R-:W-:Y:S01]  /*2af0*/  @!P0 IMAD.WIDE R16, R35, 0x4, R6 ;  /* 0x0000000423108825 */ /* 0x001fe200078e0206 */
[----:B------:R0:W2:Y:S04]  /*2b00*/  @!P1 LDG.E R31, desc[UR6][R18.64] ;  /* 0x00000006121f9981 */ /* 0x0000a8000c1e1900 */
[----:B------:R1:W2:Y:S01]  /*2b10*/  @!P0 LDG.E R15, desc[UR6][R16.64] ;  /* 0x00000006100f8981 */ /* 0x0002a2000c1e1900 */
[----:B0-----:R-:W-:-:S04]  /*2b20*/  @!P3 IMAD.WIDE R18, R13, 0x4, R24 ;  /* 0x000000040d12b825 */ /* 0x001fc800078e0218 */
[----:B-1----:R-:W-:-:S05]  /*2b30*/  @!P0 IMAD.WIDE R16, R35, 0x4, R4 ;  /* 0x0000000423108825 */ /* 0x002fca00078e0204 */
[----:B------:R0:W2:Y:S02]  /*2b40*/  @!P0 LDG.E R23, desc[UR6][R16.64] ;  /* 0x0000000610178981 */ /* 0x0000a4000c1e1900 */
[----:B0-----:R-:W-:-:S04]  /*2b50*/  @!P2 IMAD.WIDE R16, R11, 0x4, R4 ;  /* 0x000000040b10a825 */ /* 0x001fc800078e0204 */
[----:B----4-:R-:W-:Y:S01]  /*2b60*/  @!P0 FMUL.FTZ R30, R21, R8 ;  /* 0x00000008151e8220 */ /* 0x010fe20000410000 */
[----:B------:R-:W-:Y:S02]  /*2b70*/  HFMA2 R8, -RZ, RZ, 0, 0 ;  /* 0x00000000ff087431 */ /* 0x000fe400000001ff */
[----:B------:R-:W-:-:S04]  /*2b80*/  @!P2 IMAD.WIDE R20, R11, 0x4, R24 ;  /* 0x000000040b14a825 */ /* 0x000fc800078e0218 */
[----:B---3--:R-:W-:Y:S01]  /*2b90*/  @!P1 FMUL.FTZ R22, R26, R12 ;  /* 0x0000000c1a169220 */ /* 0x008fe20000410000 */
[----:B------:R-:W-:Y:S01]  /*2ba0*/  HFMA2 R26, -RZ, RZ, 0, 0 ;  /* 0x00000000ff1a7431 */ /* 0x000fe200000001ff */
[----:B------:R-:W-:Y:S01]  /*2bb0*/  MOV R12, RZ ;  /* 0x000000ff000c7202 */ /* 0x000fe20000000f00 */
[----:B------:R-:W3:Y:S01]  /*2bc0*/  @!P2 LDG.E R8, desc[UR6][R20.64] ;  /* 0x000000061408a981 */ /* 0x000ee2000c1e1900 */
[----:B--2---:R-:W-:Y:S01]  /*2bd0*/  @!P2 FMUL.FTZ R26, R36, R27 ;  /* 0x0000001b241aa220 */ /* 0x004fe20000410000 */
[----:B------:R-:W-:-:S03]  /*2be0*/  HFMA2 R36, -RZ, RZ, 0, 0 ;  /* 0x00000000ff247431 */ /* 0x000fc600000001ff */
[----:B------:R0:W2:Y:S01]  /*2bf0*/  @!P3 LDG.E R12, desc[UR6][R18.64] ;  /* 0x00000006120cb981 */ /* 0x0000a2000c1e1900 */
[----:B------:R-:W-:Y:S01]  /*2c00*/  MOV R27, RZ ;  /* 0x000000ff001b7202 */ /* 0x000fe20000000f00 */
[----:B------:R-:W-:Y:S01]  /*2c10*/  @!P3 FMUL.FTZ R36, R37, R9 ;  /* 0x000000092524b220 */ /* 0x000fe20000410000 */
[----:B------:R-:W-:-:S04]  /*2c20*/  HFMA2 R37, -RZ, RZ, 0, 0 ;  /* 0x00000000ff257431 */ /* 0x000fc800000001ff */
[----:B------:R1:W4:Y:S01]  /*2c30*/  @!P2 LDG.E R27, desc[UR6][R16.64] ;  /* 0x00000006101ba981 */ /* 0x000322000c1e1900 */
[----:B0-----:R-:W-:-:S05]  /*2c40*/  @!P2 IMAD.WIDE R18, R11, 0x4, R6 ;  /* 0x000000040b12a825 */ /* 0x001fca00078e0206 */
[----:B------:R-:W4:Y:S01]  /*2c50*/  @!P2 LDG.E R37, desc[UR6][R18.64] ;  /* 0x000000061225a981 */ /* 0x000f22000c1e1900 */
[----:B------:R-:W-:Y:S01]  /*2c60*/  MOV R9, RZ ;  /* 0x000000ff00097202 */ /* 0x000fe20000000f00 */
[----:B-1----:R-:W-:-:S05]  /*2c70*/  @!P3 IMAD.WIDE R16, R13, 0x4, R4 ;  /* 0x000000040d10b825 */ /* 0x002fca00078e0204 */
        /* <DEDUP_REMOVED lines=15> */
[-C--:B------:R-:W-:Y:S01]  /*2d70*/  FMUL.FTZ R19, R34, R17.reuse ;  /* 0x0000001122137220 */ /* 0x080fe20000410000 */
[----:B------:R-:W-:Y:S02]  /*2d80*/  FMUL.FTZ R20, R14, R17 ;  /* 0x000000110e147220 */ /* 0x000fe40000410000 */
[----:B------:R-:W-:Y:S01]  /*2d90*/  FMUL.FTZ R35, R21, R34 ;  /* 0x0000002215237220 */ /* 0x000fe20000410000 */
[----:B------:R-:W-:Y:S01]  /*2da0*/  FFMA.FTZ R10, R10, UR9, R19 ;  /* 0x000000090a0a7c23 */ /* 0x000fe20008010013 */
[----:B------:R-:W-:Y:S02]  /*2db0*/  FFMA.FTZ R19, R15, UR9, R20 ;  /* 0x000000090f137c23 */ /* 0x000fe40008010014 */
[----:B------:R-:W-:Y:S01]  /*2dc0*/  FMUL.FTZ R34, R34, R35 ;  /* 0x0000002322227220 */ /* 0x000fe20000410000 */
[----:B------:R-:W-:-:S04]  /*2dd0*/  FMUL.FTZ R35, R21, R14 ;  /* 0x0000000e15237220 */ /* 0x000fc80000410000 */
[----:B------:R-:W-:Y:S01]  /*2de0*/  FMUL.FTZ R14, R14, R35 ;  /* 0x000000230e0e7220 */ /* 0x000fe20000410000 */
[----:B------:R-:W-:-:S03]  /*2df0*/  FFMA.FTZ R31, R31, R16, R34 ;  /* 0x000000101f1f7223 */ /* 0x000fc60000010022 */
[----:B------:R-:W-:Y:S01]  /*2e00*/  FFMA.FTZ R35, R23, R16, R14 ;  /* 0x0000001017237223 */ /* 0x000fe2000001000e */
[----:B---3--:R-:W-:-:S04]  /*2e10*/  FFMA.FTZ R8, R8, UR8, R26 ;  /* 0x0000000808087c23 */ /* 0x008fc8000801001a */
[C---:B------:R-:W-:Y:S01]  /*2e20*/  FMUL.FTZ R15, R21.reuse, R8 ;  /* 0x00000008150f7220 */ /* 0x040fe20000410000 */
[----:B--2---:R-:W-:Y:S01]  /*2e30*/  FFMA.FTZ R12, R12, UR8, R36 ;  /* 0x000000080c0c7c23 */ /* 0x004fe20008010024 */
[C---:B------:R-:W-:Y:S02]  /*2e40*/  FMUL.FTZ R20, R8.reuse, R17 ;  /* 0x0000001108147220 */ /* 0x040fe40000410000 */
[----:B------:R-:W-:Y:S01]  /*2e50*/  FMUL.FTZ R22, R8, R15 ;  /* 0x0000000f08167220 */ /* 0x000fe20000410000 */
[----:B------:R-:W-:Y:S01]  /*2e60*/  FMUL.FTZ R21, R21, R12 ;  /* 0x0000000c15157220 */ /* 0x000fe20000410000 */
[----:B------:R-:W-:-:S03]  /*2e70*/  FMUL.FTZ R17, R12, R17 ;  /* 0x000000110c117220 */ /* 0x000fc60000410000 */
[----:B------:R-:W-:Y:S01]  /*2e80*/  FMUL.FTZ R8, R12, R21 ;  /* 0x000000150c087220 */ /* 0x000fe20000410000 */
[----:B----4-:R-:W-:Y:S01]  /*2e90*/  FFMA.FTZ R27, R27, R16, R22 ;  /* 0x000000101b1b7223 */ /* 0x010fe20000010016 */
[----:B------:R-:W-:Y:S01]  /*2ea0*/  FFMA.FTZ R37, R37, UR9, R20 ;  /* 0x0000000925257c23 */ /* 0x000fe20008010014 */
        /* <DEDUP_REMOVED lines=10> */
[----:B0-----:R-:W-:Y:S01]  /*2f50*/  FMUL.FTZ R30, R14, R15 ;  /* 0x0000000f0e1e7220 */ /* 0x001fe20000410000 */
[----:B------:R-:W-:-:S04]  /*2f60*/  IMAD.WIDE R14, R21, 0x4, R6 ;  /* 0x00000004150e7825 */ /* 0x000fc800078e0206 */
[----:B------:R-:W-:Y:S01]  /*2f70*/  IMAD.WIDE R20, R21, 0x4, R4 ;  /* 0x0000000415147825 */ /* 0x000fe200078e0204 */
[----:B------:R0:W-:Y:S04]  /*2f80*/  STG.E desc[UR6][R22.64], R30 ;  /* 0x0000001e16007986 */ /* 0x0001e8000c101906 */
[----:B------:R0:W-:Y:S04]  /*2f90*/  STG.E desc[UR6][R14.64], R19 ;  /* 0x000000130e007986 */ /* 0x0001e8000c101906 */
[----:B------:R0:W-:Y:S02]  /*2fa0*/  STG.E desc[UR6][R20.64], R35 ;  /* 0x0000002314007986 */ /* 0x0001e4000c101906 */
.L_x_170:
[----:B------:R-:W-:Y:S05]  /*2fb0*/  BSYNC.RECONVERGENT B0 ;  /* 0x0000000000007941 */ /* 0x000fea0003800200 */
.L_x_169:
[----:B------:R-:W-:Y:S04]  /*2fc0*/  BSSY.RECONVERGENT B0, `(.L_x_171) ;  /* 0x0000012000007945 */ /* 0x000fe80003800200 */
[----:B------:R-:W-:Y:S05]  /*2fd0*/  @P1 BRA `(.L_x_172) ;  /* 0x0000000000401947 */ /* 0x000fea0003800000 */
[----:B------:R-:W1:Y:S01]  /*2fe0*/  MUFU.RCP R12, R28 ;  /* 0x0000001c000c7308 */ /* 0x000e620000001000 */
[----:B0-----:R-:W-:-:S04]  /*2ff0*/  IADD3 R14, PT, PT, R2, UR4, RZ ;  /* 0x00000004020e7c10 */ /* 0x001fc8000fffe0ff */
[----:B------:R-:W-:-:S03]  /*3000*/  IADD3 R23, PT, PT, R14, UR5, RZ ;  /* 0x000000050e177c10 */ /* 0x000fc6000fffe0ff */
[----:B------:R-:W0:Y:S01]  /*3010*/  MUFU.RCP R15, R29 ;  /* 0x0000001d000f7308 */ /* 0x000e220000001000 */
[----:B-1----:R-:W-:-:S07]  /*3020*/  FMUL.FTZ R12, R31, R12 ;  /* 0x0000000c1f0c7220 */ /* 0x002fce0000410000 */
[----:B------:R-:W1:Y:S01]  /*3030*/  MUFU.SQRT R12, R12 ;  /* 0x0000000c000c7308 */ /* 0x000e620000002000 */
[----:B0-----:R-:W-:Y:S01]  /*3040*/  FMUL.FTZ R20, R10, R15 ;  /* 0x0000000f0a147220 */ /* 0x001fe20000410000 */
[----:B------:R-:W-:-:S04]  /*3050*/  IMAD.WIDE R14, R23, 0x4, R32 ;  /* 0x00000004170e7825 */ /* 0x000fc800078e0220 */
[----:B-1----:R-:W-:-:S06]  /*3060*/  FADD.FTZ R19, R12, UR10 ;  /* 0x0000000a0c137e21 */ /* 0x002fcc0008010000 */
[----:B------:R-:W0:Y:S02]  /*3070*/  MUFU.RCP R19, R19 ;  /* 0x0000001300137308 */ /* 0x000e240000001000 */
[----:B0-----:R-:W-:Y:S01]  /*3080*/  FMUL.FTZ R35, R20, R19 ;  /* 0x0000001314237220 */ /* 0x001fe20000410000 */
[----:B------:R-:W-:-:S04]  /*3090*/  IMAD.WIDE R20, R23, 0x4, R6 ;  /* 0x0000000417147825 */ /* 0x000fc800078e0206 */
[----:B------:R-:W-:Y:S01]  /*30a0*/  IMAD.WIDE R22, R23, 0x4, R4 ;  /* 0x0000000417167825 */ /* 0x000fe200078e0204 */
[----:B------:R1:W-:Y:S04]  /*30b0*/  STG.E desc[UR6][R14.64], R35 ;  /* 0x000000230e007986 */ /* 0x0003e8000c101906 */
[----:B------:R1:W-:Y:S04]  /*30c0*/  STG.E desc[UR6][R20.64], R10 ;  /* 0x0000000a14007986 */ /* 0x0003e8000c101906 */
[----:B------:R1:W-:Y:S02]  /*30d0*/  STG.E desc[UR6][R22.64], R31 ;  /* 0x0000001f16007986 */ /* 0x0003e4000c101906 */
.L_x_172:
[----:B------:R-:W-:Y:S05]  /*30e0*/  BSYNC.RECONVERGENT B0 ;  /* 0x0000000000007941 */ /* 0x000fea0003800200 */
.L_x_171:
[----:B------:R-:W-:Y:S04]  /*30f0*/  BSSY.RECONVERGENT B0, `(.L_x_173) ;  /* 0x0000010000007945 */ /* 0x000fe80003800200 */
[----:B------:R-:W-:Y:S05]  /*3100*/  @P2 BRA `(.L_x_174) ;  /* 0x0000000000382947 */ /* 0x000fea0003800000 */
[----:B------:R-:W2:Y:S01]  /*3110*/  MUFU.RCP R12, R28 ;  /* 0x0000001c000c7308 */ /* 0x000ea20000001000 */
[----:B01----:R-:W-:-:S04]  /*3120*/  IMAD.WIDE R20, R11, 0x4, R32 ;  /* 0x000000040b147825 */ /* 0x003fc800078e0220 */
[----:B------:R-:W-:-:S03]  /*3130*/  IMAD.WIDE R14, R11, 0x4, R6 ;  /* 0x000000040b0e7825 */ /* 0x000fc600078e0206 */
[----:B------:R-:W0:Y:S01]  /*3140*/  MUFU.RCP R10, R29 ;  /* 0x0000001d000a7308 */ /* 0x000e220000001000 */
[----:B--2---:R-:W-:-:S07]  /*3150*/  FMUL.FTZ R12, R27, R12 ;  /* 0x0000000c1b0c7220 */ /* 0x004fce0000410000 */
        /* <DEDUP_REMOVED lines=9> */
.L_x_174:
[----:B------:R-:W-:Y:S05]  /*31f0*/  BSYNC.RECONVERGENT B0 ;  /* 0x0000000000007941 */ /* 0x000fea0003800200 */
.L_x_173:
[----:B------:R-:W-:Y:S01]  /*3200*/  BSSY.RECONVERGENT B0, `(.L_x_175) ;  /* 0x0000012000007945 */ /* 0x000fe20003800200 */
[----:B0----5:R-:W-:Y:S01]  /*3210*/  FFMA.FTZ R19, R18, UR9, R17 ;  /* 0x0000000912137c23 */ /* 0x021fe20008010011 */
[----:B-12---:R-:W-:Y:S02]  /*3220*/  FFMA.FTZ R21, R9, R16, R8 ;  /* 0x0000001009157223 */ /* 0x006fe40000010008 */
[----:B------:R-:W-:Y:S05]  /*3230*/  @P3 BRA `(.L_x_176) ;  /* 0x0000000000383947 */ /* 0x000fea0003800000 */
[----:B------:R-:W0:Y:S01]  /*3240*/  MUFU.RCP R14, R28 ;  /* 0x0000001c000e7308 */ /* 0x000e220000001000 */
[----:B------:R-:W-:-:S07]  /*3250*/  IMAD.WIDE R8, R13, 0x4, R32 ;  /* 0x000000040d087825 */ /* 0x000fce00078e0220 */
[----:B------:R-:W1:Y:S01]  /*3260*/  MUFU.RCP R10, R29 ;  /* 0x0000001d000a7308 */ /* 0x000e620000001000 */
[----:B0-----:R-:W-:-:S07]  /*3270*/  FMUL.FTZ R14, R21, R14 ;  /* 0x0000000e150e7220 */ /* 0x001fce0000410000 */
        /* <DEDUP_REMOVED lines=10> */
.L_x_176:
[----:B------:R-:W-:Y:S05]  /*3320*/  BSYNC.RECONVERGENT B0 ;  /* 0x0000000000007941 */ /* 0x000fea0003800200 */
.L_x_175:
[----:B------:R-:W-:-:S06]  /*3330*/  ULEA UR4, UR5, UR4, 0x2 ;  /* 0x0000000405047291 */ /* 0x000fcc000f8e10ff */
[----:B------:R-:W-:-:S13]  /*3340*/  ISETP.LE.AND P0, PT, R0, UR4, PT ;  /* 0x0000000400007c0c */ /* 0x000fda000bf03270 */
[----:B------:R-:W-:Y:S05]  /*3350*/  @!P0 BRA `(.L_x_177) ;  /* 0xfffffff400548947 */ /* 0x000fea000383ffff */
[----:B------:R-:W-:Y:S05]  /*3360*/  EXIT ;  /* 0x000000000000794d */ /* 0x000fea0003800000 */
.L_x_154:
        /* <DEDUP_REMOVED lines=13> */
.L_x_180:
[----:B0-----:R-:W0:Y:S01]  /*3440*/  LDC.64 R34, c[0x0][0xfb8] ;  /* 0x0003ee00ff227b82 */ /* 0x001e220000000a00 */
[----:B------:R-:W-:-:S04]  /*3450*/  IMAD.WIDE R20, R0, 0x10, R32 ;  /* 0x0000001000147825 */ /* 0x000fc800078e0220 */
[C---:B------:R-:W-:Y:S02]  /*3460*/  @P1 IMAD.WIDE R36, R0.reuse, 0x10, R24 ;  /* 0x0000001000241825 */ /* 0x040fe400078e0218 */
[----:B------:R-:W2:Y:S02]  /*3470*/  LDG.E.128 R20, desc[UR6][R20.64] ;  /* 0x0000000614147981 */ /* 0x000ea4000c1e1d00 */
[C---:B------:R-:W-:Y:S02]  /*3480*/  IMAD.WIDE R12, R0.reuse, 0x10, R6 ;  /* 0x00000010000c7825 */ /* 0x040fe400078e0206 */
[----:B------:R-:W3:Y:S02]  /*3490*/  @P1 LDG.E.128 R8, desc[UR6][R36.64] ;  /* 0x0000000624081981 */ /* 0x000ee4000c1e1d00 */
[----:B------:R-:W-:Y:S02]  /*34a0*/  IMAD.WIDE R26, R0, 0x10, R4 ;  /* 0x00000010001a7825 */ /* 0x000fe400078e0204 */
[----:B------:R-:W5:Y:S04]  /*34b0*/  LDG.E.128 R12, desc[UR6][R12.64] ;  /* 0x000000060c0c7981 */ /* 0x000f68000c1e1d00 */
[----:B------:R0:W5:Y:S04]  /*34c0*/  LDG.E.128 R16, desc[UR6][R26.64] ;  /* 0x000000061a107981 */ /* 0x000168000c1e1d00 */
[----:B0-----:R-:W2:Y:S01]  /*34d0*/  LDG.E R34, desc[UR6][R34.64] ;  /* 0x0000000622227981 */ /* 0x001ea2000c1e1900 */
[----:B----4-:R-:W-:Y:S01]  /*34e0*/  UISETP.NE.AND UP0, UPT, UR8, URZ, UPT ;  /* 0x000000ff0800728c */ /* 0x010fe2000bf05270 */
[----:B------:R-:W-:-:S04]  /*34f0*/  FSETP.NEU.FTZ.AND P1, PT, RZ, UR9, PT ;  /* 0x00000009ff007c0b */ /* 0x000fc8000bf3d000 */
[----:B---3--:R-:W-:Y:S02]  /*3500*/  FSEL R11, R11, RZ, P1 ;  /* 0x000000ff0b0b7208 */ /* 0x008fe40000800000 */
[----:B------:R-:W-:Y:S01]  /*3510*/  FSEL R10, R10, RZ, P1 ;  /* 0x000000ff0a0a7208 */ /* 0x000fe20000800000 */
[-C--:B--2---:R-:W-:Y:S01]  /*3520*/  FMUL.FTZ R30, R20, R34.reuse ;  /* 0x00000022141e7220 */ /* 0x084fe20000410000 */
[-C--:B------:R-:W-:Y:S01]  /*3530*/  FMUL.FTZ R31, R21, R34.reuse ;  /* 0x00000022151f7220 */ /* 0x080fe20000410000 */
[-C--:B------:R-:W-:Y:S01]  /*3540*/  FMUL.FTZ R22, R22, R34.reuse ;  /* 0x0000002216167220 */ /* 0x080fe20000410000 */
[----:B------:R-:W-:Y:S01]  /*3550*/  FMUL.FTZ R23, R23, R34 ;  /* 0x0000002217177220 */ /* 0x000fe20000410000 */
[----:B------:R-:W-:Y:S02]  /*3560*/  FSEL R20, R9, RZ, P1 ;  /* 0x000000ff09147208 */ /* 0x000fe40000800000 */
[----:B------:R-:W-:Y:S01]  /*3570*/  FSEL R21, R8, RZ, P1 ;  /* 0x000000ff08157208 */ /* 0x000fe20000800000 */
[----:B------:R-:W-:Y:S06]  /*3580*/  BRA.U UP0, `(.L_x_178) ;  /* 0x0000000100e87547 */ /* 0x000fec000b800000 */
[----:B------:R-:W0:Y:S01]  /*3590*/  LDC.64 R8, c[0x0][0xf80] ;  /* 0x0003e000ff087b82 */ /* 0x000e220000000a00 */
[----:B------:R-:W2:Y:S02]  /*35a0*/  MUFU.RCP R34, R3 ;  /* 0x0000000300227308 */ /* 0x000ea40000001000 */
[-C--:B--2---:R-:W-:Y:S01]  /*35b0*/  FMUL.FTZ R30, R30, R34.reuse ;  /* 0x000000221e1e7220 */ /* 0x084fe20000410000 */
        /* <DEDUP_REMOVED lines=32> */
[----:B------:R-:W2:Y:S08]  /*37c0*/  MUFU.SQRT R34, R34 ;  /* 0x0000002200227308 */ /* 0x000eb00000002000 */
[----:B------:R3:W4:Y:S01]  /*37d0*/  MUFU.SQRT R31, R35 ;  /* 0x00000023001f7308 */ /* 0x0007220000002000 */
[----:B0-----:R-:W-:-:S07]  /*37e0*/  FADD.FTZ R8, R21, UR10 ;  /* 0x0000000a15087e21 */ /* 0x001fce0008010000 */
[----:B------:R-:W0:Y:S01]  /*37f0*/  MUFU.SQRT R11, R36 ;  /* 0x00000024000b7308 */ /* 0x000e220000002000 */
[----:B--2---:R-:W-:Y:S01]  /*3800*/  FADD.FTZ R23, R34, UR10 ;  /* 0x0000000a22177e21 */ /* 0x004fe20008010000 */
[----:B---3--:R-:W-:-:S04]  /*3810*/  FMUL.FTZ R35, R22, R9 ;  /* 0x0000000916237220 */ /* 0x008fc80000410000 */
[----:B------:R-:W-:Y:S02]  /*3820*/  FFMA.FTZ R12, R12, UR11, R35 ;  /* 0x0000000b0c0c7c23 */ /* 0x000fe40008010023 */
[----:B------:R-:W-:Y:S01]  /*3830*/  MUFU.RCP R8, R8 ;  /* 0x0000000800087308 */ /* 0x000fe20000001000 */
[----:B----4-:R-:W-:-:S07]  /*3840*/  FADD.FTZ R21, R31, UR10 ;  /* 0x0000000a1f157e21 */ /* 0x010fce0008010000 */
[----:B------:R-:W2:Y:S01]  /*3850*/  MUFU.RCP R31, R29 ;  /* 0x0000001d001f7308 */ /* 0x000ea20000001000 */
[----:B0-----:R-:W-:-:S07]  /*3860*/  FADD.FTZ R11, R11, UR10 ;  /* 0x0000000a0b0b7e21 */ /* 0x001fce0008010000 */
[----:B------:R-:W0:Y:S08]  /*3870*/  MUFU.RCP R23, R23 ;  /* 0x0000001700177308 */ /* 0x000e300000001000 */
[----:B------:R-:W3:Y:S01]  /*3880*/  MUFU.RCP R21, R21 ;  /* 0x0000001500157308 */ /* 0x000ee20000001000 */
[-C--:B--2---:R-:W-:Y:S01]  /*3890*/  FMUL.FTZ R9, R12, R31.reuse ;  /* 0x0000001f0c097220 */ /* 0x084fe20000410000 */
[-C--:B------:R-:W-:Y:S01]  /*38a0*/  FMUL.FTZ R10, R13, R31.reuse ;  /* 0x0000001f0d0a7220 */ /* 0x080fe20000410000 */
[-C--:B------:R-:W-:Y:S01]  /*38b0*/  FMUL.FTZ R20, R14, R31.reuse ;  /* 0x0000001f0e147220 */ /* 0x080fe20000410000 */
[----:B------:R-:W-:Y:S01]  /*38c0*/  FMUL.FTZ R22, R15, R31 ;  /* 0x0000001f0f167220 */ /* 0x000fe20000410000 */
[----:B------:R-:W-:-:S03]  /*38d0*/  FMUL.FTZ R8, R9, R8 ;  /* 0x0000000809087220 */ /* 0x000fc60000410000 */
[----:B------:R-:W2:Y:S01]  /*38e0*/  MUFU.RCP R11, R11 ;  /* 0x0000000b000b7308 */ /* 0x000ea20000001000 */
[----:B0-----:R-:W-:Y:S01]  /*38f0*/  FMUL.FTZ R9, R10, R23 ;  /* 0x000000170a097220 */ /* 0x001fe20000410000 */
[----:B---3--:R-:W-:Y:S01]  /*3900*/  FMUL.FTZ R10, R20, R21 ;  /* 0x00000015140a7220 */ /* 0x008fe20000410000 */
[----:B--2---:R-:W-:Y:S01]  /*3910*/  FMUL.FTZ R11, R22, R11 ;  /* 0x0000000b160b7220 */ /* 0x004fe20000410000 */
[----:B------:R-:W-:Y:S06]  /*3920*/  BRA `(.L_x_179) ;  /* 0x0000000000e47947 */ /* 0x000fec0003800000 */
.L_x_178:
[----:B------:R-:W0:Y:S01]  /*3930*/  LDC.64 R8, c[0x0][0xf80] ;  /* 0x0003e000ff087b82 */ /* 0x000e220000000a00 */
[----:B------:R-:W2:Y:S01]  /*3940*/  MUFU.RCP R35, R3 ;  /* 0x0000000300237308 */ /* 0x000ea20000001000 */
[----:B-----5:R-:W-:Y:S01]  /*3950*/  FMUL.FTZ R12, R12, UR11 ;  /* 0x0000000b0c0c7c20 */ /* 0x020fe20008410000 */
[----:B------:R-:W-:Y:S01]  /*3960*/  FMUL.FTZ R37, R14, UR11 ;  /* 0x0000000b0e257c20 */ /* 0x000fe20008410000 */
[----:B------:R-:W-:Y:S01]  /*3970*/  FMUL.FTZ R15, R15, UR11 ;  /* 0x0000000b0f0f7c20 */ /* 0x000fe20008410000 */
[-C--:B--2---:R-:W-:Y:S01]  /*3980*/  FMUL.FTZ R36, R30, R35.reuse ;  /* 0x000000231e247220 */ /* 0x084fe20000410000 */
        /* <DEDUP_REMOVED lines=21> */
[----:B------:R-:W2:Y:S03]  /*3ae0*/  MUFU.RCP R9, R29 ;  /* 0x0000001d00097308 */ /* 0x000ea60000001000 */
[----:B------:R-:W-:Y:S01]  /*3af0*/  FFMA.FTZ R19, R30, R31, R19 ;  /* 0x0000001f1e137223 */ /* 0x000fe20000010013 */
[-C--:B0-----:R-:W-:Y:S01]  /*3b00*/  FMUL.FTZ R23, R17, R8.reuse ;  /* 0x0000000811177220 */ /* 0x081fe20000410000 */
[-C--:B------:R-:W-:Y:S01]  /*3b10*/  FMUL.FTZ R34, R16, R8.reuse ;  /* 0x0000000810227220 */ /* 0x080fe20000410000 */
[-C--:B------:R-:W-:Y:S01]  /*3b20*/  FMUL.FTZ R31, R18, R8.reuse ;  /* 0x00000008121f7220 */ /* 0x080fe20000410000 */
[----:B------:R-:W-:-:S03]  /*3b30*/  FMUL.FTZ R8, R19, R8 ;  /* 0x0000000813087220 */ /* 0x000fc60000410000 */
[----:B------:R-:W0:Y:S01]  /*3b40*/  MUFU.SQRT R23, R23 ;  /* 0x0000001700177308 */ /* 0x000e220000002000 */
[----:B--2---:R-:W-:-:S07]  /*3b50*/  FMUL.FTZ R30, R13, R9 ;  /* 0x000000090d1e7220 */ /* 0x004fce0000410000 */
[----:B------:R-:W2:Y:S08]  /*3b60*/  MUFU.SQRT R34, R34 ;  /* 0x0000002200227308 */ /* 0x000eb00000002000 */
[----:B------:R-:W3:Y:S01]  /*3b70*/  MUFU.SQRT R31, R31 ;  /* 0x0000001f001f7308 */ /* 0x000ee20000002000 */
[----:B0-----:R-:W-:-:S07]  /*3b80*/  FADD.FTZ R23, R23, UR10 ;  /* 0x0000000a17177e21 */ /* 0x001fce0008010000 */
[----:B------:R-:W0:Y:S01]  /*3b90*/  MUFU.SQRT R8, R8 ;  /* 0x0000000800087308 */ /* 0x000e220000002000 */
[----:B--2---:R-:W-:-:S07]  /*3ba0*/  FADD.FTZ R35, R34, UR10 ;  /* 0x0000000a22237e21 */ /* 0x004fce0008010000 */
[----:B------:R2:W4:Y:S01]  /*3bb0*/  MUFU.RCP R34, R35 ;  /* 0x0000002300227308 */ /* 0x0005220000001000 */
[----:B---3--:R-:W-:Y:S01]  /*3bc0*/  FADD.FTZ R22, R31, UR10 ;  /* 0x0000000a1f167e21 */ /* 0x008fe20008010000 */
[----:B------:R-:W-:-:S06]  /*3bd0*/  FMUL.FTZ R31, R12, R9 ;  /* 0x000000090c1f7220 */ /* 0x000fcc0000410000 */
[----:B------:R-:W3:Y:S01]  /*3be0*/  MUFU.RCP R23, R23 ;  /* 0x0000001700177308 */ /* 0x000ee20000001000 */
[----:B0-----:R-:W-:Y:S01]  /*3bf0*/  FADD.FTZ R36, R8, UR10 ;  /* 0x0000000a08247e21 */ /* 0x001fe20008010000 */
[-C--:B--2---:R-:W-:Y:S01]  /*3c00*/  FMUL.FTZ R35, R14, R9.reuse ;  /* 0x000000090e237220 */ /* 0x084fe20000410000 */
[----:B------:R-:W-:-:S05]  /*3c10*/  FMUL.FTZ R9, R15, R9 ;  /* 0x000000090f097220 */ /* 0x000fca0000410000 */
[----:B------:R-:W0:Y:S01]  /*3c20*/  MUFU.RCP R22, R22 ;  /* 0x0000001600167308 */ /* 0x000e220000001000 */
[----:B----4-:R-:W-:-:S07]  /*3c30*/  FMUL.FTZ R34, R31, R34 ;  /* 0x000000221f227220 */ /* 0x010fce0000410000 */
[----:B------:R-:W2:Y:S01]  /*3c40*/  MUFU.RCP R8, R36 ;  /* 0x0000002400087308 */ /* 0x000ea20000001000 */
[----:B---3--:R-:W-:Y:S01]  /*3c50*/  FMUL.FTZ R31, R30, R23 ;  /* 0x000000171e1f7220 */ /* 0x008fe20000410000 */
[----:B0-----:R-:W-:-:S04]  /*3c60*/  FMUL.FTZ R35, R35, R22 ;  /* 0x0000001623237220 */ /* 0x001fc80000410000 */
[----:B------:R-:W-:Y:S01]  /*3c70*/  FFMA.FTZ R10, R10, UR9, R35 ;  /* 0x000000090a0a7c23 */ /* 0x000fe20008010023 */
[----:B--2---:R-:W-:Y:S01]  /*3c80*/  FMUL.FTZ R30, R9, R8 ;  /* 0x00000008091e7220 */ /* 0x004fe20000410000 */
[----:B------:R-:W-:Y:S01]  /*3c90*/  FFMA.FTZ R8, R21, UR9, R34 ;  /* 0x0000000915087c23 */ /* 0x000fe20008010022 */
[----:B------:R-:W-:Y:S02]  /*3ca0*/  FFMA.FTZ R9, R20, UR9, R31 ;  /* 0x0000000914097c23 */ /* 0x000fe4000801001f */
[----:B------:R-:W-:-:S07]  /*3cb0*/  FFMA.FTZ R11, R11, UR9, R30 ;  /* 0x000000090b0b7c23 */ /* 0x000fce000801001e */
.L_x_179:
[----:B------:R-:W-:-:S04]  /*3cc0*/  IMAD.WIDE R22, R0, 0x10, R32 ;  /* 0x0000001000167825 */ /* 0x000fc800078e0220 */
[C---:B------:R-:W-:Y:S01]  /*3cd0*/  IMAD.WIDE R20, R0.reuse, 0x10, R6 ;  /* 0x0000001000147825 */ /* 0x040fe200078e0206 */
[----:B-1----:R-:W-:Y:S01]  /*3ce0*/  IADD3 R0, PT, PT, R0, UR4, RZ ;  /* 0x0000000400007c10 */ /* 0x002fe2000fffe0ff */
[----:B------:R0:W-:Y:S03]  /*3cf0*/  STG.E.128 desc[UR6][R22.64], R8 ;  /* 0x0000000816007986 */ /* 0x0001e6000c101d06 */
[----:B------:R-:W-:Y:S01]  /*3d00*/  SHF.L.U32 R31, R0, 0x2, RZ ;  /* 0x00000002001f7819 */ /* 0x000fe200000006ff */
[----:B------:R0:W-:Y:S03]  /*3d10*/  STG.E.128 desc[UR6][R20.64], R12 ;  /* 0x0000000c14007986 */ /* 0x0001e6000c101d06 */
[----:B------:R-:W-:Y:S01]  /*3d20*/  ISETP.GE.AND P0, PT, R31, R2, PT ;  /* 0x000000021f00720c */ /* 0x000fe20003f06270 */
[----:B------:R0:W-:-:S12]  /*3d30*/  STG.E.128 desc[UR6][R26.64], R16 ;  /* 0x000000101a007986 */ /* 0x0001d8000c101d06 */
[----:B------:R-:W-:Y:S05]  /*3d40*/  @!P0 BRA `(.L_x_180) ;  /* 0xfffffff400bc8947 */ /* 0x000fea000383ffff */
[----:B------:R-:W-:Y:S05]  /*3d50*/  EXIT ;  /* 0x000000000000794d */ /* 0x000fea0003800000 */
        .type           $_Z25multi_tensor_apply_kernelI18TensorListMetadataILi4EE17LAMBStage1FunctorIffEJfffPiif10adamMode_tfPfS6_S6_S6_EEvlPViT_T0_DpT1_$__internal_accurate_pow,@function
        .size           $_Z25multi_tensor_apply_kernelI18TensorListMetadataILi4EE17LAMBStage1FunctorIffEJfffPiif10adamMode_tfPfS6_S6_S6_EEvlPViT_T0_DpT1_$__internal_accurate_pow,(.L_x_186 - $_Z25multi_tensor_apply_kernelI18TensorListMetadataILi4EE17LAMBStage1FunctorIffEJfffPiif10adamMode_tfPfS6_S6_S6_EEvlPViT_T0_DpT1_$__internal_accurate_pow)
$_Z25multi_tensor_apply_kernelI18TensorListMetadataILi4EE17LAMBStage1FunctorIffEJfffPiif10adamMode_tfPfS6_S6_S6_EEvlPViT_T0_DpT1_$__internal_accurate_pow:
        /* <DEDUP_REMOVED lines=12> */
[----:B------:R-:W-:Y:S01]  /*3e20*/  @!P2 DMUL R10, R10, 1.80143985094819840000e+16 ;  /* 0x435000000a0aa828 */ /* 0x000fe20000000000 */
[----:B------:R-:W-:-:S09]  /*3e30*/  MOV R34, R28 ;  /* 0x0000001c00227202 */ /* 0x000fd20000000f00 */
        /* <DEDUP_REMOVED lines=10> */
[----:B------:R-:W-:-:S04]  /*3ee0*/  SHF.L.U32 R5, R35, 0x1, RZ ;  /* 0x0000000123057819 */ /* 0x000fc800000006ff */
[C---:B------:R-:W-:Y:S01]  /*3ef0*/  DADD R14, R30.reuse, 1 ;  /* 0x3ff000001e0e7429 */ /* 0x040fe20000000000 */
[----:B------:R-:W-:Y:S01]  /*3f00*/  ISETP.GT.U32.AND P2, PT, R5, -0x2000001, PT ;  /* 0xfdffffff0500780c */ /* 0x000fe20003f44070 */
        /* <DEDUP_REMOVED lines=75> */
[----:B------:R-:W-:Y:S02]  /*43c0*/  MOV R18, R34 ;  /* 0x0000002200127202 */ /* 0x000fe40000000f00 */
[----:B------:R-:W-:-:S03]  /*43d0*/  SEL R19, R19, R35, P2 ;  /* 0x0000002313137207 */ /* 0x000fc60001000000 */
        /* <DEDUP_REMOVED lines=66> */
.L_x_181:
[----:B------:R-:W-:Y:S01]  /*4800*/  DFMA R16, R16, R10, R10 ;  /* 0x0000000a1010722b */ /* 0x000fe2000000000a */
[----:B------:R-:W-:Y:S01]  /*4810*/  MOV R12, R2 ;  /* 0x00000002000c7202 */ /* 0x000fe20000000f00 */
[----:B------:R-:W-:Y:S01]  /*4820*/  DSETP.NEU.AND P2, PT, |R10|, +INF , PT ;  /* 0x7ff000000a00742a */ /* 0x000fe20003f4d200 */
[----:B------:R-:W-:-:S07]  /*4830*/  MOV R13, 0x0 ;  /* 0x00000000000d7802 */ /* 0x000fce0000000f00 */
[----:B------:R-:W-:Y:S02]  /*4840*/  FSEL R10, R10, R16, !P2 ;  /* 0x000000100a0a7208 */ /* 0x000fe40005000000 */
[----:B------:R-:W-:Y:S01]  /*4850*/  FSEL R11, R11, R17, !P2 ;  /* 0x000000110b0b7208 */ /* 0x000fe20005000000 */
[----:B------:R-:W-:Y:S06]  /*4860*/  RET.REL.NODEC R12 `(_Z25multi_tensor_apply_kernelI18TensorListMetadataILi4EE17LAMBStage1FunctorIffEJfffPiif10adamMode_tfPfS6_S6_S6_EEvlPViT_T0_DpT1_) ;  /* 0xffffffb40ce47950 */ /* 0x000fec0003c3ffff */
.L_x_182:
        /* <DEDUP_REMOVED lines=9> */
.L_x_186:


//--------------------- .nv.shared.reserved.0     --------------------------
	.section	.nv.shared.reserved.0,"aw",@nobits
	.weak		__nv_reservedSMEM_offset_0_alias
	.size		__nv_reservedSMEM_offset_0_alias, 0, 64
	.other		__nv_reservedSMEM_offset_0_alias,@"STO_CUDA_RESERVED_SHARED STV_DEFAULT"
__nv_reservedSMEM_offset_0_alias:
	.zero		0
	.zero		64


//--------------------- .nv.global                --------------------------
	.section	.nv.global,"aw",@nobits
.nv.global:
	.type		_ZN54_INTERNAL_eb366312_23_multi_tensor_lamb_mp_cu_65fa13604cuda3std3__48in_placeE,@object
	.size		_ZN54_INTERNAL_eb366312_23_multi_tensor_lamb_mp_cu_65fa13604cuda3std3__48in_placeE,(_ZN54_INTERNAL_eb366312_23_multi_tensor_lamb_mp_cu_65fa13604cuda3std6ranges3__45__cpo8distanceE - _ZN54_INTERNAL_eb366312_23_multi_tensor_lamb_mp_cu_65fa13604cuda3std3__48in_placeE)
_ZN54_INTERNAL_eb366312_23_multi_tensor_lamb_mp_cu_65fa13604cuda3std3__48in_placeE:
	.zero		1
	.type		_ZN54_INTERNAL_eb366312_23_multi_tensor_lamb_mp_cu_65fa13604cuda3std6ranges3__45__cpo8distanceE,@object
	.size		_ZN54_INTERNAL_eb366312_23_multi_tensor_lamb_mp_cu_65fa13604cuda3std6ranges3__45__cpo8distanceE,(_ZN54_INTERNAL_eb366312_23_multi_tensor_lamb_mp_cu_65fa13604cuda3std3__45__cpo6cbeginE - _ZN54_INTERNAL_eb366312_23_multi_tensor_lamb_mp_cu_65fa13604cuda3std6ranges3__45__cpo8distanceE)
_ZN54_INTERNAL_eb366312_23_multi_tensor_lamb_mp_cu_65fa13604cuda3std6ranges3__45__cpo8distanceE:
	.zero		1
	.type		_ZN54_INTERNAL_eb366312_23_multi_tensor_lamb_mp_cu_65fa13604cuda3std3__45__cpo6cbeginE,@object
	.size		_ZN54_INTERNAL_eb366312_23_multi_tensor_lamb_mp_cu_65fa13604cuda3std3__45__cpo6cbeginE,(_ZN54_INTERNAL_eb366312_23_multi_tensor_lamb_mp_cu_65fa13604cuda3std6ranges3__45__cpo7advanceE - _ZN54_INTERNAL_eb366312_23_multi_tensor_lamb_mp_cu_65fa13604cuda3std3__45__cpo6cbeginE)
_ZN54_INTERNAL_eb366312_23_multi_tensor_lamb_mp_cu_65fa13604cuda3std3__45__cpo6cbeginE:
	.zero		1
	.type		_ZN54_INTERNAL_eb366312_23_multi_tensor_lamb_mp_cu_65fa13604cuda3std6ranges3__45__cpo7advanceE,@object
	.size		_ZN54_INTERNAL_eb366312_23_multi_tensor_lamb_mp_cu_65fa13604cuda3std6ranges3__45__cpo7advanceE,(_ZN54_INTERNAL_eb366312_23_multi_tensor_lamb_mp_cu_65fa13604cuda3std3__45__cpo7crbeginE - _ZN54_INTERNAL_eb366312_23_multi_tensor_lamb_mp_cu_65fa13604cuda3std6ranges3__45__cpo7advanceE)
_ZN54_INTERNAL_eb366312_23_multi_tensor_lamb_mp_cu_65fa13604cuda3std6ranges3__45__cpo7advanceE:
	.zero		1
	.type		_ZN54_INTERNAL_eb366312_23_multi_tensor_lamb_mp_cu_65fa13604cuda3std3__45__cpo7crbeginE,@object
	.size		_ZN54_INTERNAL_eb366312_23_multi_tensor_lamb_mp_cu_65fa13604cuda3std3__45__cpo7crbeginE,(_ZN54_INTERNAL_eb366312_23_multi_tensor_lamb_mp_cu_65fa13604cuda3std6ranges3__45__cpo4dataE - _ZN54_INTERNAL_eb366312_23_multi_tensor_lamb_mp_cu_65fa13604cuda3std3__45__cpo7crbeginE)
_ZN54_INTERNAL_eb366312_23_multi_tensor_lamb_mp_cu_65fa13604cuda3std3__45__cpo7crbeginE:
	.zero		1
	.type		_ZN54_INTERNAL_eb366312_23_multi_tensor_lamb_mp_cu_65fa13604cuda3std6ranges3__45__cpo4dataE,@object
	.size		_ZN54_INTERNAL_eb366312_23_multi_tensor_lamb_mp_cu_65fa13604cuda3std6ranges3__45__cpo4dataE,(_ZN54_INTERNAL_eb366312_23_multi_tensor_lamb_mp_cu_65fa13604cuda3std6ranges3__45__cpo5beginE - _ZN54_INTERNAL_eb366312_23_multi_tensor_lamb_mp_cu_65fa13604cuda3std6ranges3__45__cpo4dataE)
_ZN54_INTERNAL_eb366312_23_multi_tensor_lamb_mp_cu_65fa13604cuda3std6ranges3__45__cpo4dataE:
	.zero		1
	.type		_ZN54_INTERNAL_eb366312_23_multi_tensor_lamb_mp_cu_65fa13604cuda3std6ranges3__45__cpo5beginE,@object
	.size		_ZN54_INTERNAL_eb366312_23_multi_tensor_lamb_mp_cu_65fa13604cuda3std6ranges3__45__cpo5beginE,(_ZN54_INTERNAL_eb366312_23_multi_tensor_lamb_mp_cu_65fa13604cuda3std3__456_GLOBAL__N__eb366312_23_multi_tensor_lamb_mp_cu_65fa13606ignoreE - _ZN54_INTERNAL_eb366312_23_multi_tensor_lamb_mp_cu_65fa13604cuda3std6ranges3__45__cpo5beginE)
_ZN54_INTERNAL_eb366312_23_multi_tensor_lamb_mp_cu_65fa13604cuda3std6ranges3__45__cpo5beginE:
	.zero		1
	.type		_ZN54_INTERNAL_eb366312_23_multi_tensor_lamb_mp_cu_65fa13604cuda3std3__456_GLOBAL__N__eb366312_23_multi_tensor_lamb_mp_cu_65fa13606ignoreE,@object
	.size		_ZN54_INTERNAL_eb366312_23_multi_tensor_lamb_mp_cu_65fa13604cuda3std3__456_GLOBAL__N__eb366312_23_multi_tensor_lamb_mp_cu_65fa13606ignoreE,(_ZN54_INTERNAL_eb366312_23_multi_tensor_lamb_mp_cu_65fa13604cuda3std6ranges3__45__cpo4sizeE - _ZN54_INTERNAL_eb366312_23_multi_tensor_lamb_mp_cu_65fa13604cuda3std3__456_GLOBAL__N__eb366312_23_multi_tensor_lamb_mp_cu_65fa13606ignoreE)
_ZN54_INTERNAL_eb366312_23_multi_tensor_lamb_mp_cu_65fa13604cuda3std3__456_GLOBAL__N__eb366312_23_multi_tensor_lamb_mp_cu_65fa13606ignoreE:
	.zero		1
	.type		_ZN54_INTERNAL_eb366312_23_multi_tensor_lamb_mp_cu_65fa13604cuda3std6ranges3__45__cpo4sizeE,@object
	.size		_ZN54_INTERNAL_eb366312_23_multi_tensor_lamb_mp_cu_65fa13604cuda3std6ranges3__45__cpo4sizeE,(_ZN54_INTERNAL_eb366312_23_multi_tensor_lamb_mp_cu_65fa13604cuda3std3__45__cpo5beginE - _ZN54_INTERNAL_eb366312_23_multi_tensor_lamb_mp_cu_65fa13604cuda3std6ranges3__45__cpo4sizeE)
_ZN54_INTERNAL_eb366312_23_multi_tensor_lamb_mp_cu_65fa13604cuda3std6ranges3__45__cpo4sizeE:
	.zero		1
	.type		_ZN54_INTERNAL_eb366312_23_multi_tensor_lamb_mp_cu_65fa13604cuda3std3__45__cpo5beginE,@object
	.size		_ZN54_INTERNAL_eb366312_23_multi_tensor_lamb_mp_cu_65fa13604cuda3std3__45__cpo5beginE,(_ZN54_INTERNAL_eb366312_23_multi_tensor_lamb_mp_cu_65fa13604cuda3std6ranges3__45__cpo6cbeginE - _ZN54_INTERNAL_eb366312_23_multi_tensor_lamb_mp_cu_65fa13604cuda3std3__45__cpo5beginE)
_ZN54_INTERNAL_eb366312_23_multi_tensor_lamb_mp_cu_65fa13604cuda3std3__45__cpo5beginE:
	.zero		1
	.type		_ZN54_INTERNAL_eb366312_23_multi_tensor_lamb_mp_cu_65fa13604cuda3std6ranges3__45__cpo6cbeginE,@object
	.size		_ZN54_INTERNAL_eb366312_23_multi_tensor_lamb_mp_cu_65fa13604cuda3std6ranges3__45__cpo6cbeginE,(_ZN54_INTERNAL_eb366312_23_multi_tensor_lamb_mp_cu_65fa13604cuda3std3__45__cpo6rbeginE - _ZN54_INTERNAL_eb366312_23_multi_tensor_lamb_mp_cu_65fa13604cuda3std6ranges3__45__cpo6cbeginE)
_ZN54_INTERNAL_eb366312_23_multi_tensor_lamb_mp_cu_65fa13604cuda3std6ranges3__45__cpo6cbeginE:
	.zero		1
	.type		_ZN54_INTERNAL_eb366312_23_multi_tensor_lamb_mp_cu_65fa13604cuda3std3__45__cpo6rbeginE,@object
	.size		_ZN54_INTERNAL_eb366312_23_multi_tensor_lamb_mp_cu_65fa13604cuda3std3__45__cpo6rbeginE,(_ZN54_INTERNAL_eb366312_23_multi_tensor_lamb_mp_cu_65fa13604cuda3std6ranges3__45__cpo4nextE - _ZN54_INTERNAL_eb366312_23_multi_tensor_lamb_mp_cu_65fa13604cuda3std3__45__cpo6rbeginE)
_ZN54_INTERNAL_eb366312_23_multi_tensor_lamb_mp_cu_65fa13604cuda3std3__45__cpo6rbeginE:
	.zero		1
	.type		_ZN54_INTERNAL_eb366312_23_multi_tensor_lamb_mp_cu_65fa13604cuda3std6ranges3__45__cpo4nextE,@object
	.size		_ZN54_INTERNAL_eb366312_23_multi_tensor_lamb_mp_cu_65fa13604cuda3std6ranges3__45__cpo4nextE,(_ZN54_INTERNAL_eb366312_23_multi_tensor_lamb_mp_cu_65fa13604cuda3std6ranges3__45__cpo4swapE - _ZN54_INTERNAL_eb366312_23_multi_tensor_lamb_mp_cu_65fa13604cuda3std6ranges3__45__cpo4nextE)
_ZN54_INTERNAL_eb366312_23_multi_tensor_lamb_mp_cu_65fa13604cuda3std6ranges3__45__cpo4nextE:
	.zero		1
	.type		_ZN54_INTERNAL_eb366312_23_multi_tensor_lamb_mp_cu_65fa13604cuda3std6ranges3__45__cpo4swapE,@object
	.size		_ZN54_INTERNAL_eb366312_23_multi_tensor_lamb_mp_cu_65fa13604cuda3std6ranges3__45__cpo4swapE,(_ZN54_INTERNAL_eb366312_23_multi_tensor_lamb_mp_cu_65fa13604cuda3std3__420unreachable_sentinelE - _ZN54_INTERNAL_eb366312_23_multi_tensor_lamb_mp_cu_65fa13604cuda3std6ranges3__45__cpo4swapE)
_ZN54_INTERNAL_eb366312_23_multi_tensor_lamb_mp_cu_65fa13604cuda3std6ranges3__45__cpo4swapE:
	.zero		1
	.type		_ZN54_INTERNAL_eb366312_23_multi_tensor_lamb_mp_cu_65fa13604cuda3std3__420unreachable_sentinelE,@object
	.size		_ZN54_INTERNAL_eb366312_23_multi_tensor_lamb_mp_cu_65fa13604cuda3std3__420unreachable_sentinelE,(_ZN54_INTERNAL_eb366312_23_multi_tensor_lamb_mp_cu_65fa13606thrust24THRUST_300001_SM_1000_NS6system6detail10sequential3seqE - _ZN54_INTERNAL_eb366312_23_multi_tensor_lamb_mp_cu_65fa13604cuda3std3__420unreachable_sentinelE)
_ZN54_INTERNAL_eb366312_23_multi_tensor_lamb_mp_cu_65fa13604cuda3std3__420unreachable_sentinelE:
	.zero		1
	.type		_ZN54_INTERNAL_eb366312_23_multi_tensor_lamb_mp_cu_65fa13606thrust24THRUST_300001_SM_1000_NS6system6detail10sequential3seqE,@object
	.size		_ZN54_INTERNAL_eb366312_23_multi_tensor_lamb_mp_cu_65fa13606thrust24THRUST_300001_SM_1000_NS6system6detail10sequential3seqE,(_ZN54_INTERNAL_eb366312_23_multi_tensor_lamb_mp_cu_65fa13604cuda3std3__45__cpo4cendE - _ZN54_INTERNAL_eb366312_23_multi_tensor_lamb_mp_cu_65fa13606thrust24THRUST_300001_SM_1000_NS6system6detail10sequential3seqE)
_ZN54_INTERNAL_eb366312_23_multi_tensor_lamb_mp_cu_65fa13606thrust24THRUST_300001_SM_1000_NS6system6detail10sequential3seqE:
	.zero		1
	.type		_ZN54_INTERNAL_eb366312_23_multi_tensor_lamb_mp_cu_65fa13604cuda3std3__45__cpo4cendE,@object
	.size		_ZN54_INTERNAL_eb366312_23_multi_tensor_lamb_mp_cu_65fa13604cuda3std3__45__cpo4cendE,(_ZN54_INTERNAL_eb366312_23_multi_tensor_lamb_mp_cu_65fa13604cuda3std6ranges3__45__cpo9iter_swapE - _ZN54_INTERNAL_eb366312_23_multi_tensor_lamb_mp_cu_65fa13604cuda3std3__45__cpo4cendE)
_ZN54_INTERNAL_eb366312_23_multi_tensor_lamb_mp_cu_65fa13604cuda3std3__45__cpo4cendE:
	.zero		1
	.type		_ZN54_INTERNAL_eb366312_23_multi_tensor_lamb_mp_cu_65fa13604cuda3std6ranges3__45__cpo9iter_swapE,@object
	.size		_ZN54_INTERNAL_eb366312_23_multi_tensor_lamb_mp_cu_65fa13604cuda3std6ranges3__45__cpo9iter_swapE,(_ZN54_INTERNAL_eb366312_23_multi_tensor_lamb_mp_cu_65fa13604cuda3std3__45__cpo5crendE - _ZN54_INTERNAL_eb366312_23_multi_tensor_lamb_mp_cu_65fa13604cuda3std6ranges3__45__cpo9iter_swapE)
_ZN54_INTERNAL_eb366312_23_multi_tensor_lamb_mp_cu_65fa13604cuda3std6ranges3__45__cpo9iter_swapE:
	.zero		1
	.type		_ZN54_INTERNAL_eb366312_23_multi_tensor_lamb_mp_cu_65fa13604cuda3std3__45__cpo5crendE,@object
	.size		_ZN54_INTERNAL_eb366312_23_multi_tensor_lamb_mp_cu_65fa13604cuda3std3__45__cpo5crendE,(_ZN54_INTERNAL_eb366312_23_multi_tensor_lamb_mp_cu_65fa13604cuda3std6ranges3__45__cpo5cdataE - _ZN54_INTERNAL_eb366312_23_multi_tensor_lamb_mp_cu_65fa13604cuda3std3__45__cpo5crendE)
_ZN54_INTERNAL_eb366312_23_multi_tensor_lamb_mp_cu_65fa13604cuda3std3__45__cpo5crendE:
	.zero		1
	.type		_ZN54_INTERNAL_eb366312_23_multi_tensor_lamb_mp_cu_65fa13604cuda3std6ranges3__45__cpo5cdataE,@object
	.size		_ZN54_INTERNAL_eb366312_23_multi_tensor_lamb_mp_cu_65fa13604cuda3std6ranges3__45__cpo5cdataE,(_ZN54_INTERNAL_eb366312_23_multi_tensor_lamb_mp_cu_65fa13604cuda3std6ranges3__45__cpo3endE - _ZN54_INTERNAL_eb366312_23_multi_tensor_lamb_mp_cu_65fa13604cuda3std6ranges3__45__cpo5cdataE)
_ZN54_INTERNAL_eb366312_23_multi_tensor_lamb_mp_cu_65fa13604cuda3std6ranges3__45__cpo5cdataE:
	.zero		1
	.type		_ZN54_INTERNAL_eb366312_23_multi_tensor_lamb_mp_cu_65fa13604cuda3std6ranges3__45__cpo3endE,@object
	.size		_ZN54_INTERNAL_eb366312_23_multi_tensor_lamb_mp_cu_65fa13604cuda3std6ranges3__45__cpo3endE,(_ZN54_INTERNAL_eb366312_23_multi_tensor_lamb_mp_cu_65fa13604cuda3std3__419piecewise_constructE - _ZN54_INTERNAL_eb366312_23_multi_tensor_lamb_mp_cu_65fa13604cuda3std6ranges3__45__cpo3endE)
_ZN54_INTERNAL_eb366312_23_multi_tensor_lamb_mp_cu_65fa13604cuda3std6ranges3__45__cpo3endE:
	.zero		1
	.type		_ZN54_INTERNAL_eb366312_23_multi_tensor_lamb_mp_cu_65fa13604cuda3std3__419piecewise_constructE,@object
	.size		_ZN54_INTERNAL_eb366312_23_multi_tensor_lamb_mp_cu_65fa13604cuda3std3__419piecewise_constructE,(_ZN54_INTERNAL_eb366312_23_multi_tensor_lamb_mp_cu_65fa13604cuda3std6ranges3__45__cpo5ssizeE - _ZN54_INTERNAL_eb366312_23_multi_tensor_lamb_mp_cu_65fa13604cuda3std3__419piecewise_constructE)
_ZN54_INTERNAL_eb366312_23_multi_tensor_lamb_mp_cu_65fa13604cuda3std3__419piecewise_constructE:
	.zero		1
	.type		_ZN54_INTERNAL_eb366312_23_multi_tensor_lamb_mp_cu_65fa13604cuda3std6ranges3__45__cpo5ssizeE,@object
	.size		_ZN54_INTERNAL_eb366312_23_multi_tensor_lamb_mp_cu_65fa13604cuda3std6ranges3__45__cpo5ssizeE,(_ZN54_INTERNAL_eb366312_23_multi_tensor_lamb_mp_cu_65fa13604cuda3std3__45__cpo3endE - _ZN54_INTERNAL_eb366312_23_multi_tensor_lamb_mp_cu_65fa13604cuda3std6ranges3__45__cpo5ssizeE)
_ZN54_INTERNAL_eb366312_23_multi_tensor_lamb_mp_cu_65fa13604cuda3std6ranges3__45__cpo5ssizeE:
	.zero		1
	.type		_ZN54_INTERNAL_eb366312_23_multi_tensor_lamb_mp_cu_65fa13604cuda3std3__45__cpo3endE,@object
	.size		_ZN54_INTERNAL_eb366312_23_multi_tensor_lamb_mp_cu_65fa13604cuda3std3__45__cpo3endE,(_ZN54_INTERNAL_eb366312_23_multi_tensor_lamb_mp_cu_65fa13604cuda3std6ranges3__45__cpo4cendE - _ZN54_INTERNAL_eb366312_23_multi_tensor_lamb_mp_cu_65fa13604cuda3std3__45__cpo3endE)
_ZN54_INTERNAL_eb366312_23_multi_tensor_lamb_mp_cu_65fa13604cuda3std3__45__cpo3endE:
	.zero		1
	.type		_ZN54_INTERNAL_eb366312_23_multi_tensor_lamb_mp_cu_65fa13604cuda3std6ranges3__45__cpo4cendE,@object
	.size		_ZN54_INTERNAL_eb366312_23_multi_tensor_lamb_mp_cu_65fa13604cuda3std6ranges3__45__cpo4cendE,(_ZN54_INTERNAL_eb366312_23_multi_tensor_lamb_mp_cu_65fa13604cuda3std3__45__cpo4rendE - _ZN54_INTERNAL_eb366312_23_multi_tensor_lamb_mp_cu_65fa13604cuda3std6ranges3__45__cpo4cendE)
_ZN54_INTERNAL_eb366312_23_multi_tensor_lamb_mp_cu_65fa13604cuda3std6ranges3__45__cpo4cendE:
	.zero		1
	.type		_ZN54_INTERNAL_eb366312_23_multi_tensor_lamb_mp_cu_65fa13604cuda3std3__45__cpo4rendE,@object
	.size		_ZN54_INTERNAL_eb366312_23_multi_tensor_lamb_mp_cu_65fa13604cuda3std3__45__cpo4rendE,(_ZN54_INTERNAL_eb366312_23_multi_tensor_lamb_mp_cu_65fa13604cuda3std6ranges3__45__cpo4prevE - _ZN54_INTERNAL_eb366312_23_multi_tensor_lamb_mp_cu_65fa13604cuda3std3__45__cpo4rendE)
_ZN54_INTERNAL_eb366312_23_multi_tensor_lamb_mp_cu_65fa13604cuda3std3__45__cpo4rendE:
	.zero		1
	.type		_ZN54_INTERNAL_eb366312_23_multi_tensor_lamb_mp_cu_65fa13604cuda3std6ranges3__45__cpo4prevE,@object
	.size		_ZN54_INTERNAL_eb366312_23_multi_tensor_lamb_mp_cu_65fa13604cuda3std6ranges3__45__cpo4prevE,(_ZN54_INTERNAL_eb366312_23_multi_tensor_lamb_mp_cu_65fa13604cuda3std6ranges3__45__cpo9iter_moveE - _ZN54_INTERNAL_eb366312_23_multi_tensor_lamb_mp_cu_65fa13604cuda3std6ranges3__45__cpo4prevE)
_ZN54_INTERNAL_eb366312_23_multi_tensor_lamb_mp_cu_65fa13604cuda3std6ranges3__45__cpo4prevE:
	.zero		1
	.type		_ZN54_INTERNAL_eb366312_23_multi_tensor_lamb_mp_cu_65fa13604cuda3std6ranges3__45__cpo9iter_moveE,@object
	.size		_ZN54_INTERNAL_eb366312_23_multi_tensor_lamb_mp_cu_65fa13604cuda3std6ranges3__45__cpo9iter_moveE,(.L_13 - _ZN54_INTERNAL_eb366312_23_multi_tensor_lamb_mp_cu_65fa13604cuda3std6ranges3__45__cpo9iter_moveE)
_ZN54_INTERNAL_eb366312_23_multi_tensor_lamb_mp_cu_65fa13604cuda3std6ranges3__45__cpo9iter_moveE:
	.zero		1
.L_13:


//--------------------- .nv.constant0._Z25multi_tensor_apply_kernelI18TensorListMetadataILi3EE17LAMBStage2FunctorIN3c108BFloat16ELi3EfEJPfS6_S6_fbEEvlPViT_T0_DpT1_ --------------------------
	.section	.nv.constant0._Z25multi_tensor_apply_kernelI18TensorListMetadataILi3EE17LAMBStage2FunctorIN3c108BFloat16ELi3EfEJPfS6_S6_fbEEvlPViT_T0_DpT1_,"a",@progbits
	.sectionflags	@""
	.align	4
.nv.constant0._Z25multi_tensor_apply_kernelI18TensorListMetadataILi3EE17LAMBStage2FunctorIN3c108BFloat16ELi3EfEJPfS6_S6_fbEEvlPViT_T0_DpT1_:
	.zero		4093


//--------------------- .nv.constant0._Z25multi_tensor_apply_kernelI18TensorListMetadataILi3EE17LAMBStage2FunctorIN3c104HalfELi3EfEJPfS6_S6_fbEEvlPViT_T0_DpT1_ --------------------------
	.section	.nv.constant0._Z25multi_tensor_apply_kernelI18TensorListMetadataILi3EE17LAMBStage2FunctorIN3c104HalfELi3EfEJPfS6_S6_fbEEvlPViT_T0_DpT1_,"a",@progbits
	.sectionflags	@""
	.align	4
.nv.constant0._Z25multi_tensor_apply_kernelI18TensorListMetadataILi3EE17LAMBStage2FunctorIN3c104HalfELi3EfEJPfS6_S6_fbEEvlPViT_T0_DpT1_:
	.zero		4093


//--------------------- .nv.constant0._Z25multi_tensor_apply_kernelI18TensorListMetadataILi3EE17LAMBStage2FunctorIfLi3EfEJPfS4_S4_fbEEvlPViT_T0_DpT1_ --------------------------
	.section	.nv.constant0._Z25multi_tensor_apply_kernelI18TensorListMetadataILi3EE17LAMBStage2FunctorIfLi3EfEJPfS4_S4_fbEEvlPViT_T0_DpT1_,"a",@progbits
	.sectionflags	@""
	.align	4
.nv.constant0._Z25multi_tensor_apply_kernelI18TensorListMetadataILi3EE17LAMBStage2FunctorIfLi3EfEJPfS4_S4_fbEEvlPViT_T0_DpT1_:
	.zero		4093


//--------------------- .nv.constant0._Z25multi_tensor_apply_kernelI18TensorListMetadataILi2EE17LAMBStage2FunctorIN3c104HalfELi2ES4_EJPfS6_S6_fbEEvlPViT_T0_DpT1_ --------------------------
	.section	.nv.constant0._Z25multi_tensor_apply_kernelI18TensorListMetadataILi2EE17LAMBStage2FunctorIN3c104HalfELi2ES4_EJPfS6_S6_fbEEvlPViT_T0_DpT1_,"a",@progbits
	.sectionflags	@""
	.align	4
.nv.constant0._Z25multi_tensor_apply_kernelI18TensorListMetadataILi2EE17LAMBStage2FunctorIN3c104HalfELi2ES4_EJPfS6_S6_fbEEvlPViT_T0_DpT1_:
	.zero		4093


//--------------------- .nv.constant0._Z25multi_tensor_apply_kernelI18TensorListMetadataILi2EE17LAMBStage2FunctorIfLi2EfEJPfS4_S4_fbEEvlPViT_T0_DpT1_ --------------------------
	.section	.nv.constant0._Z25multi_tensor_apply_kernelI18TensorListMetadataILi2EE17LAMBStage2FunctorIfLi2EfEJPfS4_S4_fbEEvlPViT_T0_DpT1_,"a",@progbits
	.sectionflags	@""
	.align	4
.nv.constant0._Z25multi_tensor_apply_kernelI18TensorListMetadataILi2EE17LAMBStage2FunctorIfLi2EfEJPfS4_S4_fbEEvlPViT_T0_DpT1_:
	.zero		4093


//--------------------- .nv.constant0._Z25multi_tensor_apply_kernelI18TensorListMetadataILi4EE17LAMBStage1FunctorIN3c108BFloat16EfEJfffPiif10adamMode_tfPfS8_S8_S8_EEvlPViT_T0_DpT1_ --------------------------
	.section	.nv.constant0._Z25multi_tensor_apply_kernelI18TensorListMetadataILi4EE17LAMBStage1FunctorIN3c108BFloat16EfEJfffPiif10adamMode_tfPfS8_S8_S8_EEvlPViT_T0_DpT1_,"a",@progbits
	.sectionflags	@""
	.align	4
.nv.constant0._Z25multi_tensor_apply_kernelI18TensorListMetadataILi4EE17LAMBStage1FunctorIN3c108BFloat16EfEJfffPiif10adamMode_tfPfS8_S8_S8_EEvlPViT_T0_DpT1_:
	.zero		4032


//--------------------- .nv.constant0._Z25multi_tensor_apply_kernelI18TensorListMetadataILi4EE17LAMBStage1FunctorIN3c104HalfEfEJfffPiif10adamMode_tfPfS8_S8_S8_EEvlPViT_T0_DpT1_ --------------------------
	.section	.nv.constant0._Z25multi_tensor_apply_kernelI18TensorListMetadataILi4EE17LAMBStage1FunctorIN3c104HalfEfEJfffPiif10adamMode_tfPfS8_S8_S8_EEvlPViT_T0_DpT1_,"a",@progbits
	.sectionflags	@""
	.align	4
.nv.constant0._Z25multi_tensor_apply_kernelI18TensorListMetadataILi4EE17LAMBStage1FunctorIN3c104HalfEfEJfffPiif10adamMode_tfPfS8_S8_S8_EEvlPViT_T0_DpT1_:
	.zero		4032


//--------------------- .nv.constant0._Z25multi_tensor_apply_kernelI18TensorListMetadataILi4EE17LAMBStage1FunctorIN3c104HalfES4_EJfffPiif10adamMode_tfPfS8_S8_S8_EEvlPViT_T0_DpT1_ --------------------------
	.section	.nv.constant0._Z25multi_tensor_apply_kernelI18TensorListMetadataILi4EE17LAMBStage1FunctorIN3c104HalfES4_EJfffPiif10adamMode_tfPfS8_S8_S8_EEvlPViT_T0_DpT1_,"a",@progbits
	.sectionflags	@""
	.align	4
.nv.constant0._Z25multi_tensor_apply_kernelI18TensorListMetadataILi4EE17LAMBStage1FunctorIN3c104HalfES4_EJfffPiif10adamMode_tfPfS8_S8_S8_EEvlPViT_T0_DpT1_:
	.zero		4032


//--------------------- .nv.constant0._Z25multi_tensor_apply_kernelI18TensorListMetadataILi4EE17LAMBStage1FunctorIffEJfffPiif10adamMode_tfPfS6_S6_S6_EEvlPViT_T0_DpT1_ --------------------------
	.section	.nv.constant0._Z25multi_tensor_apply_kernelI18TensorListMetadataILi4EE17LAMBStage1FunctorIffEJfffPiif10adamMode_tfPfS6_S6_S6_EEvlPViT_T0_DpT1_,"a",@progbits
	.sectionflags	@""
	.align	4
.nv.constant0._Z25multi_tensor_apply_kernelI18TensorListMetadataILi4EE17LAMBStage1FunctorIffEJfffPiif10adamMode_tfPfS6_S6_S6_EEvlPViT_T0_DpT1_:
	.zero		4032


//--------------------- SYMBOLS --------------------------

	.type		.nv.reservedSmem.offset0,@object
	.size		.nv.reservedSmem.offset0,0x4
